def attn_fwd(
    Q,
    K,
    V,
    Out,
    Lse,
    sm_scale,
    stride_qz,
    stride_qh,
    stride_qm,
    stride_qk,
    stride_kz,
    stride_kh,
    stride_kn,
    stride_kk,
    stride_vz,
    stride_vh,
    stride_vn,
    stride_vk,
    stride_oz,
    stride_oh,
    stride_om,
    stride_ok,
    seqlen_q,
    seqlen_k,
    BLOCK_M: tl.constexpr,
    BLOCK_N: tl.constexpr,
    HEAD_DIM: tl.constexpr,
    CAUSAL: tl.constexpr,
):
    start_m = tl.program_id(0)
    off_hz = tl.program_id(1)
    q_off = off_hz * stride_qh
    k_off = off_hz * stride_kh
    v_off = off_hz * stride_vh
    offs_m = start_m * BLOCK_M + tl.arange(0, BLOCK_M)
    offs_d = tl.arange(0, HEAD_DIM)
    offs_n = tl.arange(0, BLOCK_N)
    q_ptrs = Q + q_off + offs_m[:, None] * stride_qm + offs_d[None, :] * stride_qk
    k_ptrs = K + k_off + offs_d[:, None] * stride_kk + offs_n[None, :] * stride_kn
    v_ptrs = V + v_off + offs_n[:, None] * stride_vn + offs_d[None, :] * stride_vk
    m_i = tl.full([BLOCK_M], float("-inf"), dtype=tl.float32)
    l_i = tl.zeros([BLOCK_M], dtype=tl.float32) + 1.0
    acc = tl.zeros([BLOCK_M, HEAD_DIM], dtype=tl.float32)
    q = tl.load(q_ptrs)
    acc, l_i, m_i = _attn_fwd_inner(
        acc,
        l_i,
        m_i,
        q,
        k_ptrs,
        v_ptrs,
        sm_scale,
        stride_kn,
        stride_vn,
        start_m,
        seqlen_k,
        BLOCK_M,
        BLOCK_N,
        HEAD_DIM,
        CAUSAL,
    )
    acc = acc / l_i[:, None]
    lse = m_i + tl.math.log2(l_i) / 1.4426950408889634
    o_ptrs = (
        Out
        + off_hz * stride_oh
        + offs_m[:, None] * stride_om
        + offs_d[None, :] * stride_ok
    )
    tl.store(o_ptrs, acc.to(Out.dtype.element_ty))
    tl.store(Lse + off_hz * seqlen_q + offs_m, lse)

# config = {"BLOCK_M": 256, "BLOCK_N": 128, "HEAD_DIM": 512, "arch": "sm_80", "causal": false, "dtype": "bf16", "num_stages": 2, "num_warps": 16}
# arch = sm_80


// ===== COMPILED SASS (sm_80) =====

	.target	sm_80

	.elftype	@"ET_EXEC"


//--------------------- .note.nv.tkinfo           --------------------------
	.section	.note.nv.tkinfo,"",@"SHT_NOTE"
	.sectionflags	@"SHF_NOTE_NV_TKINFO"
	.tkinfo
        /*0018*/ 	.word	0x00000002
        /*0030*/ 	.string	""
        /*0030*/ 	.string	"ptxas"
        /*0030*/ 	.string	"Cuda compilation tools, release 13.0, V13.0.88"
        /*0030*/ 	.string	"Build cuda_13.0.r13.0/compiler.36424714_0"
        /*0030*/ 	.string	"-v  -suppress-debug-info  -lineinfo  -arch sm_80 "



//--------------------- .note.nv.cuinfo           --------------------------
	.section	.note.nv.cuinfo,"",@"SHT_NOTE"
	.sectionflags	@"SHF_NOTE_NV_CUINFO"
        /*0018*/ 	.short	0x0002
        /*001a*/ 	.short	0x0050
        /*001c*/ 	.short	0x0082
	.zero		2


//--------------------- .nv.info                  --------------------------
	.section	.nv.info,"",@"SHT_CUDA_INFO"
	.align	4


	//----- nvinfo : EIATTR_REGCOUNT
	.align		4
        /*0000*/ 	.byte	0x04, 0x2f
        /*0002*/ 	.short	(.L_2 - .L_1)
	.align		4
.L_1:
        /*0004*/ 	.word	index@(attn_fwd)
        /*0008*/ 	.word	0x00000020


	//----- nvinfo : EIATTR_FRAME_SIZE
	.align		4
.L_2:
        /*000c*/ 	.byte	0x04, 0x11
        /*000e*/ 	.short	(.L_4 - .L_3)
	.align		4
.L_3:
        /*0010*/ 	.word	index@(attn_fwd)
        /*0014*/ 	.word	0x00005c08


	//----- nvinfo : EIATTR_MIN_STACK_SIZE
	.align		4
.L_4:
        /*0018*/ 	.byte	0x04, 0x12
        /*001a*/ 	.short	(.L_6 - .L_5)
	.align		4
.L_5:
        /*001c*/ 	.word	index@(attn_fwd)
        /*0020*/ 	.word	0x00005c08
.L_6:


//--------------------- .nv.info.attn_fwd         --------------------------
	.section	.nv.info.attn_fwd,"",@"SHT_CUDA_INFO"
	.sectionflags	@""
	.align	4


	//----- nvinfo : EIATTR_CUDA_API_VERSION
	.align		4
        /*0000*/ 	.byte	0x04, 0x37
        /*0002*/ 	.short	(.L_8 - .L_7)
.L_7:
        /*0004*/ 	.word	0x00000082


	//----- nvinfo : EIATTR_SW2861232_WAR
	.align		4
.L_8:
        /*0008*/ 	.byte	0x01, 0x35
	.zero		2


	//----- nvinfo : EIATTR_PARAM_CBANK
	.align		4
        /*000c*/ 	.byte	0x04, 0x0a
        /*000e*/ 	.short	(.L_10 - .L_9)
	.align		4
.L_9:
        /*0010*/ 	.word	index@(.nv.constant0.attn_fwd)
        /*0014*/ 	.short	0x0160
        /*0016*/ 	.short	0x0088


	//----- nvinfo : EIATTR_CBANK_PARAM_SIZE
	.align		4
.L_10:
        /*0018*/ 	.byte	0x03, 0x19
        /*001a*/ 	.short	0x0088


	//----- nvinfo : EIATTR_KPARAM_INFO
	.align		4
        /*001c*/ 	.byte	0x04, 0x17
        /*001e*/ 	.short	(.L_12 - .L_11)
.L_11:
        /*0020*/ 	.word	0x00000000
        /*0024*/ 	.short	0x0019
        /*0026*/ 	.short	0x0080
        /*0028*/ 	.byte	0x00, 0xf4, 0x21, 0x00


	//----- nvinfo : EIATTR_KPARAM_INFO
	.align		4
.L_12:
        /*002c*/ 	.byte	0x04, 0x17
        /*002e*/ 	.short	(.L_14 - .L_13)
.L_13:
        /*0030*/ 	.word	0x00000000
        /*0034*/ 	.short	0x0018
        /*0036*/ 	.short	0x0078
        /*0038*/ 	.byte	0x00, 0xf4, 0x21, 0x00


	//----- nvinfo : EIATTR_KPARAM_INFO
	.align		4
.L_14:
        /*003c*/ 	.byte	0x04, 0x17
        /*003e*/ 	.short	(.L_16 - .L_15)
.L_15:
        /*0040*/ 	.word	0x00000000
        /*0044*/ 	.short	0x0017
        /*0046*/ 	.short	0x0070
        /*0048*/ 	.byte	0x00, 0xf0, 0x11, 0x00


	//----- nvinfo : EIATTR_KPARAM_INFO
	.align		4
.L_16:
        /*004c*/ 	.byte	0x04, 0x17
        /*004e*/ 	.short	(.L_18 - .L_17)
.L_17:
        /*0050*/ 	.word	0x00000000
        /*0054*/ 	.short	0x0016
        /*0056*/ 	.short	0x006c
        /*0058*/ 	.byte	0x00, 0xf0, 0x11, 0x00


	//----- nvinfo : EIATTR_KPARAM_INFO
	.align		4
.L_18:
        /*005c*/ 	.byte	0x04, 0x17
        /*005e*/ 	.short	(.L_20 - .L_19)
.L_19:
        /*0060*/ 	.word	0x00000000
        /*0064*/ 	.short	0x0015
        /*0066*/ 	.short	0x0068
        /*0068*/ 	.byte	0x00, 0xf0, 0x11, 0x00


	//----- nvinfo : EIATTR_KPARAM_INFO
	.align		4
.L_20:
        /*006c*/ 	.byte	0x04, 0x17
        /*006e*/ 	.short	(.L_22 - .L_21)
.L_21:
        /*0070*/ 	.word	0x00000000
        /*0074*/ 	.short	0x0014
        /*0076*/ 	.short	0x0064
        /*0078*/ 	.byte	0x00, 0xf0, 0x11, 0x00


	//----- nvinfo : EIATTR_KPARAM_INFO
	.align		4
.L_22:
        /*007c*/ 	.byte	0x04, 0x17
        /*007e*/ 	.short	(.L_24 - .L_23)
.L_23:
        /*0080*/ 	.word	0x00000000
        /*0084*/ 	.short	0x0013
        /*0086*/ 	.short	0x0060
        /*0088*/ 	.byte	0x00, 0xf0, 0x11, 0x00


	//----- nvinfo : EIATTR_KPARAM_INFO
	.align		4
.L_24:
        /*008c*/ 	.byte	0x04, 0x17
        /*008e*/ 	.short	(.L_26 - .L_25)
.L_25:
        /*0090*/ 	.word	0x00000000
        /*0094*/ 	.short	0x0012
        /*0096*/ 	.short	0x005c
        /*0098*/ 	.byte	0x00, 0xf0, 0x11, 0x00


	//----- nvinfo : EIATTR_KPARAM_INFO
	.align		4
.L_26:
        /*009c*/ 	.byte	0x04, 0x17
        /*009e*/ 	.short	(.L_28 - .L_27)
.L_27:
        /*00a0*/ 	.word	0x00000000
        /*00a4*/ 	.short	0x0011
        /*00a6*/ 	.short	0x0058
        /*00a8*/ 	.byte	0x00, 0xf0, 0x11, 0x00


	//----- nvinfo : EIATTR_KPARAM_INFO
	.align		4
.L_28:
        /*00ac*/ 	.byte	0x04, 0x17
        /*00ae*/ 	.short	(.L_30 - .L_29)
.L_29:
        /*00b0*/ 	.word	0x00000000
        /*00b4*/ 	.short	0x0010
        /*00b6*/ 	.short	0x0054
        /*00b8*/ 	.byte	0x00, 0xf0, 0x11, 0x00


	//----- nvinfo : EIATTR_KPARAM_INFO
	.align		4
.L_30:
        /*00bc*/ 	.byte	0x04, 0x17
        /*00be*/ 	.short	(.L_32 - .L_31)
.L_31:
        /*00c0*/ 	.word	0x00000000
        /*00c4*/ 	.short	0x000f
        /*00c6*/ 	.short	0x0050
        /*00c8*/ 	.byte	0x00, 0xf0, 0x11, 0x00


	//----- nvinfo : EIATTR_KPARAM_INFO
	.align		4
.L_32:
        /*00cc*/ 	.byte	0x04, 0x17
        /*00ce*/ 	.short	(.L_34 - .L_33)
.L_33:
        /*00d0*/ 	.word	0x00000000
        /*00d4*/ 	.short	0x000e
        /*00d6*/ 	.short	0x004c
        /*00d8*/ 	.byte	0x00, 0xf0, 0x11, 0x00


	//----- nvinfo : EIATTR_KPARAM_INFO
	.align		4
.L_34:
        /*00dc*/ 	.byte	0x04, 0x17
        /*00de*/ 	.short	(.L_36 - .L_35)
.L_35:
        /*00e0*/ 	.word	0x00000000
        /*00e4*/ 	.short	0x000d
        /*00e6*/ 	.short	0x0048
        /*00e8*/ 	.byte	0x00, 0xf0, 0x11, 0x00


	//----- nvinfo : EIATTR_KPARAM_INFO
	.align		4
.L_36:
        /*00ec*/ 	.byte	0x04, 0x17
        /*00ee*/ 	.short	(.L_38 - .L_37)
.L_37:
        /*00f0*/ 	.word	0x00000000
        /*00f4*/ 	.short	0x000c
        /*00f6*/ 	.short	0x0044
        /*00f8*/ 	.byte	0x00, 0xf0, 0x11, 0x00


	//----- nvinfo : EIATTR_KPARAM_INFO
	.align		4
.L_38:
        /*00fc*/ 	.byte	0x04, 0x17
        /*00fe*/ 	.short	(.L_40 - .L_39)
.L_39:
        /*0100*/ 	.word	0x00000000
        /*0104*/ 	.short	0x000b
        /*0106*/ 	.short	0x0040
        /*0108*/ 	.byte	0x00, 0xf0, 0x11, 0x00


	//----- nvinfo : EIATTR_KPARAM_INFO
	.align		4
.L_40:
        /*010c*/ 	.byte	0x04, 0x17
        /*010e*/ 	.short	(.L_42 - .L_41)
.L_41:
        /*0110*/ 	.word	0x00000000
        /*0114*/ 	.short	0x000a
        /*0116*/ 	.short	0x003c
        /*0118*/ 	.byte	0x00, 0xf0, 0x11, 0x00


	//----- nvinfo : EIATTR_KPARAM_INFO
	.align		4
.L_42:
        /*011c*/ 	.byte	0x04, 0x17
        /*011e*/ 	.short	(.L_44 - .L_43)
.L_43:
        /*0120*/ 	.word	0x00000000
        /*0124*/ 	.short	0x0009
        /*0126*/ 	.short	0x0038
        /*0128*/ 	.byte	0x00, 0xf0, 0x11, 0x00


	//----- nvinfo : EIATTR_KPARAM_INFO
	.align		4
.L_44:
        /*012c*/ 	.byte	0x04, 0x17
        /*012e*/ 	.short	(.L_46 - .L_45)
.L_45:
        /*0130*/ 	.word	0x00000000
        /*0134*/ 	.short	0x0008
        /*0136*/ 	.short	0x0034
        /*0138*/ 	.byte	0x00, 0xf0, 0x11, 0x00


	//----- nvinfo : EIATTR_KPARAM_INFO
	.align		4
.L_46:
        /*013c*/ 	.byte	0x04, 0x17
        /*013e*/ 	.short	(.L_48 - .L_47)
.L_47:
        /*0140*/ 	.word	0x00000000
        /*0144*/ 	.short	0x0007
        /*0146*/ 	.short	0x0030
        /*0148*/ 	.byte	0x00, 0xf0, 0x11, 0x00


	//----- nvinfo : EIATTR_KPARAM_INFO
	.align		4
.L_48:
        /*014c*/ 	.byte	0x04, 0x17
        /*014e*/ 	.short	(.L_50 - .L_49)
.L_49:
        /*0150*/ 	.word	0x00000000
        /*0154*/ 	.short	0x0006
        /*0156*/ 	.short	0x002c
        /*0158*/ 	.byte	0x00, 0xf0, 0x11, 0x00


	//----- nvinfo : EIATTR_KPARAM_INFO
	.align		4
.L_50:
        /*015c*/ 	.byte	0x04, 0x17
        /*015e*/ 	.short	(.L_52 - .L_51)
.L_51:
        /*0160*/ 	.word	0x00000000
        /*0164*/ 	.short	0x0005
        /*0166*/ 	.short	0x0028
        /*0168*/ 	.byte	0x00, 0xf0, 0x11, 0x00


	//----- nvinfo : EIATTR_KPARAM_INFO
	.align		4
.L_52:
        /*016c*/ 	.byte	0x04, 0x17
        /*016e*/ 	.short	(.L_54 - .L_53)
.L_53:
        /*0170*/ 	.word	0x00000000
        /*0174*/ 	.short	0x0004
        /*0176*/ 	.short	0x0020
        /*0178*/ 	.byte	0x00, 0xf4, 0x21, 0x00


	//----- nvinfo : EIATTR_KPARAM_INFO
	.align		4
.L_54:
        /*017c*/ 	.byte	0x04, 0x17
        /*017e*/ 	.short	(.L_56 - .L_55)
.L_55:
        /*0180*/ 	.word	0x00000000
        /*0184*/ 	.short	0x0003
        /*0186*/ 	.short	0x0018
        /*0188*/ 	.byte	0x00, 0xf4, 0x21, 0x00


	//----- nvinfo : EIATTR_KPARAM_INFO
	.align		4
.L_56:
        /*018c*/ 	.byte	0x04, 0x17
        /*018e*/ 	.short	(.L_58 - .L_57)
.L_57:
        /*0190*/ 	.word	0x00000000
        /*0194*/ 	.short	0x0002
        /*0196*/ 	.short	0x0010
        /*0198*/ 	.byte	0x00, 0xf4, 0x21, 0x00


	//----- nvinfo : EIATTR_KPARAM_INFO
	.align		4
.L_58:
        /*019c*/ 	.byte	0x04, 0x17
        /*019e*/ 	.short	(.L_60 - .L_59)
.L_59:
        /*01a0*/ 	.word	0x00000000
        /*01a4*/ 	.short	0x0001
        /*01a6*/ 	.short	0x0008
        /*01a8*/ 	.byte	0x00, 0xf4, 0x21, 0x00


	//----- nvinfo : EIATTR_KPARAM_INFO
	.align		4
.L_60:
        /*01ac*/ 	.byte	0x04, 0x17
        /*01ae*/ 	.short	(.L_62 - .L_61)
.L_61:
        /*01b0*/ 	.word	0x00000000
        /*01b4*/ 	.short	0x0000
        /*01b6*/ 	.short	0x0000
        /*01b8*/ 	.byte	0x00, 0xf4, 0x21, 0x00


	//----- nvinfo : EIATTR_MAXREG_COUNT
	.align		4
.L_62:
        /*01bc*/ 	.byte	0x03, 0x1b
        /*01be*/ 	.short	0x0080


	//----- nvinfo : EIATTR_NUM_BARRIERS
	.align		4
        /*01c0*/ 	.byte	0x02, 0x4c
        /*01c2*/ 	.byte	0x01
	.zero		1


	//----- nvinfo : EIATTR_ANNOTATIONS
	.align		4
        /*01c4*/ 	.byte	0x04, 0x55
        /*01c6*/ 	.short	(.L_64 - .L_63)


	//   ....[0]....
.L_63:
        /*01c8*/ 	.word	0x00000001
        /*01cc*/ 	.byte	0x00, 0x01, 0x00, 0x00, 0x01, 0x00, 0x00, 0x00, 0x80, 0x02, 0x00, 0x00, 0x01, 0x00, 0x00, 0x00
        /* <DEDUP_REMOVED lines=1122> */
        /*47fc*/ 	.byte	0x00, 0x2e, 0x01, 0x00


	//----- nvinfo : EIATTR_MERCURY_ISA_VERSION
	.align		4
.L_64:
        /*4800*/ 	.byte	0x03, 0x5f
        /*4802*/ 	.short	0x0000


	//----- nvinfo : EIATTR_COOP_GROUP_MASK_REGIDS
	.align		4
        /*4804*/ 	.byte	0x04, 0x29
        /*4806*/ 	.short	(.L_66 - .L_65)


	//   ....[0]....
.L_65:
        /*4808*/ 	.word	0xffffffff


	//   ....[1]....
        /*480c*/ 	.word	0xffffffff


	//   ....[2]....
        /*4810*/ 	.word	0xffffffff


	//   ....[3]....
        /*4814*/ 	.word	0xffffffff


	//   ....[4]....
        /*4818*/ 	.word	0xffffffff


	//   ....[5]....
        /*481c*/ 	.word	0xffffffff


	//   ....[6]....
        /*4820*/ 	.word	0xffffffff


	//   ....[7]....
        /*4824*/ 	.word	0xffffffff


	//   ....[8]....
        /*4828*/ 	.word	0xffffffff


	//   ....[9]....
        /*482c*/ 	.word	0xffffffff


	//   ....[10]....
        /*4830*/ 	.word	0xffffffff


	//   ....[11]....
        /*4834*/ 	.word	0xffffffff


	//   ....[12]....
        /*4838*/ 	.word	0xffffffff


	//   ....[13]....
        /*483c*/ 	.word	0xffffffff


	//   ....[14]....
        /*4840*/ 	.word	0xffffffff


	//   ....[15]....
        /*4844*/ 	.word	0xffffffff


	//   ....[16]....
        /*4848*/ 	.word	0xffffffff


	//   ....[17]....
        /*484c*/ 	.word	0xffffffff


	//   ....[18]....
        /*4850*/ 	.word	0xffffffff


	//   ....[19]....
        /*4854*/ 	.word	0xffffffff


	//   ....[20]....
        /*4858*/ 	.word	0xffffffff


	//   ....[21]....
        /*485c*/ 	.word	0xffffffff


	//   ....[22]....
        /*4860*/ 	.word	0xffffffff


	//   ....[23]....
        /*4864*/ 	.word	0xffffffff


	//   ....[24]....
        /*4868*/ 	.word	0xffffffff


	//   ....[25]....
        /*486c*/ 	.word	0xffffffff


	//   ....[26]....
        /*4870*/ 	.word	0xffffffff


	//   ....[27]....
        /*4874*/ 	.word	0xffffffff


	//   ....[28]....
        /*4878*/ 	.word	0xffffffff


	//   ....[29]....
        /*487c*/ 	.word	0xffffffff


	//   ....[30]....
        /*4880*/ 	.word	0xffffffff


	//   ....[31]....
        /*4884*/ 	.word	0xffffffff


	//   ....[32]....
        /*4888*/ 	.word	0xffffffff


	//   ....[33]....
        /*488c*/ 	.word	0xffffffff


	//   ....[34]....
        /*4890*/ 	.word	0xffffffff


	//   ....[35]....
        /*4894*/ 	.word	0xffffffff


	//   ....[36]....
        /*4898*/ 	.word	0xffffffff


	//   ....[37]....
        /*489c*/ 	.word	0xffffffff


	//   ....[38]....
        /*48a0*/ 	.word	0xffffffff


	//   ....[39]....
        /*48a4*/ 	.word	0xffffffff


	//   ....[40]....
        /*48a8*/ 	.word	0xffffffff


	//   ....[41]....
        /*48ac*/ 	.word	0xffffffff


	//   ....[42]....
        /*48b0*/ 	.word	0xffffffff


	//   ....[43]....
        /*48b4*/ 	.word	0xffffffff


	//   ....[44]....
        /*48b8*/ 	.word	0xffffffff


	//   ....[45]....
        /*48bc*/ 	.word	0xffffffff


	//   ....[46]....
        /*48c0*/ 	.word	0xffffffff


	//   ....[47]....
        /*48c4*/ 	.word	0xffffffff


	//   ....[48]....
        /*48c8*/ 	.word	0xffffffff


	//   ....[49]....
        /*48cc*/ 	.word	0xffffffff


	//   ....[50]....
        /*48d0*/ 	.word	0xffffffff


	//   ....[51]....
        /*48d4*/ 	.word	0xffffffff


	//   ....[52]....
        /*48d8*/ 	.word	0xffffffff


	//   ....[53]....
        /*48dc*/ 	.word	0xffffffff


	//   ....[54]....
        /*48e0*/ 	.word	0xffffffff


	//   ....[55]....
        /*48e4*/ 	.word	0xffffffff


	//   ....[56]....
        /*48e8*/ 	.word	0xffffffff


	//   ....[57]....
        /*48ec*/ 	.word	0xffffffff


	//   ....[58]....
        /*48f0*/ 	.word	0xffffffff


	//   ....[59]....
        /*48f4*/ 	.word	0xffffffff


	//   ....[60]....
        /*48f8*/ 	.word	0xffffffff


	//   ....[61]....
        /*48fc*/ 	.word	0xffffffff


	//   ....[62]....
        /*4900*/ 	.word	0xffffffff


	//   ....[63]....
        /*4904*/ 	.word	0xffffffff


	//   ....[64]....
        /*4908*/ 	.word	0xffffffff


	//   ....[65]....
        /*490c*/ 	.word	0xffffffff


	//   ....[66]....
        /*4910*/ 	.word	0xffffffff


	//   ....[67]....
        /*4914*/ 	.word	0xffffffff


	//   ....[68]....
        /*4918*/ 	.word	0xffffffff


	//   ....[69]....
        /*491c*/ 	.word	0xffffffff


	//   ....[70]....
        /*4920*/ 	.word	0xffffffff


	//   ....[71]....
        /*4924*/ 	.word	0xffffffff


	//   ....[72]....
        /*4928*/ 	.word	0xffffffff


	//   ....[73]....
        /*492c*/ 	.word	0xffffffff


	//   ....[74]....
        /*4930*/ 	.word	0xffffffff


	//   ....[75]....
        /*4934*/ 	.word	0xffffffff


	//   ....[76]....
        /*4938*/ 	.word	0xffffffff


	//   ....[77]....
        /*493c*/ 	.word	0xffffffff


	//   ....[78]....
        /*4940*/ 	.word	0xffffffff


	//   ....[79]....
        /*4944*/ 	.word	0xffffffff


	//   ....[80]....
        /*4948*/ 	.word	0xffffffff


	//   ....[81]....
        /*494c*/ 	.word	0xffffffff


	//   ....[82]....
        /*4950*/ 	.word	0xffffffff


	//   ....[83]....
        /*4954*/ 	.word	0xffffffff


	//   ....[84]....
        /*4958*/ 	.word	0xffffffff


	//   ....[85]....
        /*495c*/ 	.word	0xffffffff


	//   ....[86]....
        /*4960*/ 	.word	0xffffffff


	//   ....[87]....
        /*4964*/ 	.word	0xffffffff


	//   ....[88]....
        /*4968*/ 	.word	0xffffffff


	//   ....[89]....
        /*496c*/ 	.word	0xffffffff


	//   ....[90]....
        /*4970*/ 	.word	0xffffffff


	//   ....[91]....
        /*4974*/ 	.word	0xffffffff


	//   ....[92]....
        /*4978*/ 	.word	0xffffffff


	//   ....[93]....
        /*497c*/ 	.word	0xffffffff


	//   ....[94]....
        /*4980*/ 	.word	0xffffffff


	//   ....[95]....
        /*4984*/ 	.word	0xffffffff


	//   ....[96]....
        /*4988*/ 	.word	0xffffffff


	//   ....[97]....
        /*498c*/ 	.word	0xffffffff


	//   ....[98]....
        /*4990*/ 	.word	0xffffffff


	//   ....[99]....
        /*4994*/ 	.word	0xffffffff


	//   ....[100]....
        /*4998*/ 	.word	0xffffffff


	//   ....[101]....
        /*499c*/ 	.word	0xffffffff


	//   ....[102]....
        /*49a0*/ 	.word	0xffffffff


	//   ....[103]....
        /*49a4*/ 	.word	0xffffffff


	//   ....[104]....
        /*49a8*/ 	.word	0xffffffff


	//   ....[105]....
        /*49ac*/ 	.word	0xffffffff


	//   ....[106]....
        /*49b0*/ 	.word	0xffffffff


	//   ....[107]....
        /*49b4*/ 	.word	0xffffffff


	//   ....[108]....
        /*49b8*/ 	.word	0xffffffff


	//   ....[109]....
        /*49bc*/ 	.word	0xffffffff


	//   ....[110]....
        /*49c0*/ 	.word	0xffffffff


	//   ....[111]....
        /*49c4*/ 	.word	0xffffffff


	//   ....[112]....
        /*49c8*/ 	.word	0xffffffff


	//   ....[113]....
        /*49cc*/ 	.word	0xffffffff


	//   ....[114]....
        /*49d0*/ 	.word	0xffffffff


	//   ....[115]....
        /*49d4*/ 	.word	0xffffffff


	//   ....[116]....
        /*49d8*/ 	.word	0xffffffff


	//   ....[117]....
        /*49dc*/ 	.word	0xffffffff


	//   ....[118]....
        /*49e0*/ 	.word	0xffffffff


	//   ....[119]....
        /*49e4*/ 	.word	0xffffffff


	//   ....[120]....
        /*49e8*/ 	.word	0xffffffff


	//   ....[121]....
        /*49ec*/ 	.word	0xffffffff


	//   ....[122]....
        /*49f0*/ 	.word	0xffffffff


	//   ....[123]....
        /*49f4*/ 	.word	0xffffffff


	//   ....[124]....
        /*49f8*/ 	.word	0xffffffff


	//   ....[125]....
        /*49fc*/ 	.word	0xffffffff


	//   ....[126]....
        /*4a00*/ 	.word	0xffffffff


	//   ....[127]....
        /*4a04*/ 	.word	0xffffffff


	//   ....[128]....
        /*4a08*/ 	.word	0xffffffff


	//   ....[129]....
        /*4a0c*/ 	.word	0xffffffff


	//   ....[130]....
        /*4a10*/ 	.word	0xffffffff


	//   ....[131]....
        /*4a14*/ 	.word	0xffffffff


	//   ....[132]....
        /*4a18*/ 	.word	0xffffffff


	//   ....[133]....
        /*4a1c*/ 	.word	0xffffffff


	//   ....[134]....
        /*4a20*/ 	.word	0xffffffff


	//   ....[135]....
        /*4a24*/ 	.word	0xffffffff


	//   ....[136]....
        /*4a28*/ 	.word	0xffffffff


	//   ....[137]....
        /*4a2c*/ 	.word	0xffffffff


	//   ....[138]....
        /*4a30*/ 	.word	0xffffffff


	//   ....[139]....
        /*4a34*/ 	.word	0xffffffff


	//   ....[140]....
        /*4a38*/ 	.word	0xffffffff


	//   ....[141]....
        /*4a3c*/ 	.word	0xffffffff


	//   ....[142]....
        /*4a40*/ 	.word	0xffffffff


	//   ....[143]....
        /*4a44*/ 	.word	0xffffffff


	//   ....[144]....
        /*4a48*/ 	.word	0xffffffff


	//   ....[145]....
        /*4a4c*/ 	.word	0xffffffff


	//   ....[146]....
        /*4a50*/ 	.word	0xffffffff


	//   ....[147]....
        /*4a54*/ 	.word	0xffffffff


	//   ....[148]....
        /*4a58*/ 	.word	0xffffffff


	//   ....[149]....
        /*4a5c*/ 	.word	0xffffffff


	//   ....[150]....
        /*4a60*/ 	.word	0xffffffff


	//   ....[151]....
        /*4a64*/ 	.word	0xffffffff


	//   ....[152]....
        /*4a68*/ 	.word	0xffffffff


	//   ....[153]....
        /*4a6c*/ 	.word	0xffffffff


	//   ....[154]....
        /*4a70*/ 	.word	0xffffffff


	//   ....[155]....
        /*4a74*/ 	.word	0xffffffff


	//   ....[156]....
        /*4a78*/ 	.word	0xffffffff


	//   ....[157]....
        /*4a7c*/ 	.word	0xffffffff


	//   ....[158]....
        /*4a80*/ 	.word	0xffffffff


	//   ....[159]....
        /*4a84*/ 	.word	0xffffffff


	//   ....[160]....
        /*4a88*/ 	.word	0xffffffff


	//   ....[161]....
        /*4a8c*/ 	.word	0xffffffff


	//   ....[162]....
        /*4a90*/ 	.word	0xffffffff


	//   ....[163]....
        /*4a94*/ 	.word	0xffffffff


	//   ....[164]....
        /*4a98*/ 	.word	0xffffffff


	//   ....[165]....
        /*4a9c*/ 	.word	0xffffffff


	//   ....[166]....
        /*4aa0*/ 	.word	0xffffffff


	//   ....[167]....
        /*4aa4*/ 	.word	0xffffffff


	//   ....[168]....
        /*4aa8*/ 	.word	0xffffffff


	//   ....[169]....
        /*4aac*/ 	.word	0xffffffff


	//   ....[170]....
        /*4ab0*/ 	.word	0xffffffff


	//   ....[171]....
        /*4ab4*/ 	.word	0xffffffff


	//   ....[172]....
        /*4ab8*/ 	.word	0xffffffff


	//   ....[173]....
        /*4abc*/ 	.word	0xffffffff


	//   ....[174]....
        /*4ac0*/ 	.word	0xffffffff


	//   ....[175]....
        /*4ac4*/ 	.word	0xffffffff


	//   ....[176]....
        /*4ac8*/ 	.word	0xffffffff


	//   ....[177]....
        /*4acc*/ 	.word	0xffffffff


	//   ....[178]....
        /*4ad0*/ 	.word	0xffffffff


	//   ....[179]....
        /*4ad4*/ 	.word	0xffffffff


	//   ....[180]....
        /*4ad8*/ 	.word	0xffffffff


	//   ....[181]....
        /*4adc*/ 	.word	0xffffffff


	//   ....[182]....
        /*4ae0*/ 	.word	0xffffffff


	//   ....[183]....
        /*4ae4*/ 	.word	0xffffffff


	//   ....[184]....
        /*4ae8*/ 	.word	0xffffffff


	//   ....[185]....
        /*4aec*/ 	.word	0xffffffff


	//   ....[186]....
        /*4af0*/ 	.word	0xffffffff


	//   ....[187]....
        /*4af4*/ 	.word	0xffffffff


	//   ....[188]....
        /*4af8*/ 	.word	0xffffffff


	//   ....[189]....
        /*4afc*/ 	.word	0xffffffff


	//   ....[190]....
        /*4b00*/ 	.word	0xffffffff


	//   ....[191]....
        /*4b04*/ 	.word	0xffffffff


	//----- nvinfo : EIATTR_COOP_GROUP_INSTR_OFFSETS
	.align		4
.L_66:
        /*4b08*/ 	.byte	0x04, 0x28
        /*4b0a*/ 	.short	(.L_68 - .L_67)


	//   ....[0]....
.L_67:
        /*4b0c*/ 	.word	0x0003c050


	//   ....[1]....
        /*4b10*/ 	.word	0x0003c060


	//   ....[2]....
        /*4b14*/ 	.word	0x0003c090


	//   ....[3]....
        /*4b18*/ 	.word	0x0003c190


	//   ....[4]....
        /*4b1c*/ 	.word	0x0003c3d0


	//   ....[5]....
        /*4b20*/ 	.word	0x0003c3e0


	//   ....[6]....
        /*4b24*/ 	.word	0x0003c3f0


	//   ....[7]....
        /*4b28*/ 	.word	0x0003c420


	//   ....[8]....
        /*4b2c*/ 	.word	0x0003c430


	//   ....[9]....
        /*4b30*/ 	.word	0x0003c440


	//   ....[10]....
        /*4b34*/ 	.word	0x0003c450


	//   ....[11]....
        /*4b38*/ 	.word	0x0003c460


	//   ....[12]....
        /*4b3c*/ 	.word	0x0003c480


	//   ....[13]....
        /*4b40*/ 	.word	0x0003c6b0


	//   ....[14]....
        /*4b44*/ 	.word	0x0003c6c0


	//   ....[15]....
        /*4b48*/ 	.word	0x0003c6d0


	//   ....[16]....
        /*4b4c*/ 	.word	0x0003c7b0


	//   ....[17]....
        /*4b50*/ 	.word	0x0003c7c0


	//   ....[18]....
        /*4b54*/ 	.word	0x0003c7d0


	//   ....[19]....
        /*4b58*/ 	.word	0x0003c7e0


	//   ....[20]....
        /*4b5c*/ 	.word	0x0003c7f0


	//   ....[21]....
        /*4b60*/ 	.word	0x0003c8a0


	//   ....[22]....
        /*4b64*/ 	.word	0x0003c8b0


	//   ....[23]....
        /*4b68*/ 	.word	0x0003c8e0


	//   ....[24]....
        /*4b6c*/ 	.word	0x0003c900


	//   ....[25]....
        /*4b70*/ 	.word	0x0003c910


	//   ....[26]....
        /*4b74*/ 	.word	0x0003c920


	//   ....[27]....
        /*4b78*/ 	.word	0x0003c930


	//   ....[28]....
        /*4b7c*/ 	.word	0x0003c940


	//   ....[29]....
        /*4b80*/ 	.word	0x0003c950


	//   ....[30]....
        /*4b84*/ 	.word	0x0003c960


	//   ....[31]....
        /*4b88*/ 	.word	0x0003c970


	//   ....[32]....
        /*4b8c*/ 	.word	0x0003c9d0


	//   ....[33]....
        /*4b90*/ 	.word	0x0003ca20


	//   ....[34]....
        /*4b94*/ 	.word	0x0003cbb0


	//   ....[35]....
        /*4b98*/ 	.word	0x0003cc10


	//   ....[36]....
        /*4b9c*/ 	.word	0x0003cc80


	//   ....[37]....
        /*4ba0*/ 	.word	0x0003cce0


	//   ....[38]....
        /*4ba4*/ 	.word	0x0003ce20


	//   ....[39]....
        /*4ba8*/ 	.word	0x0003ce30


	//   ....[40]....
        /*4bac*/ 	.word	0x0003ce40


	//   ....[41]....
        /*4bb0*/ 	.word	0x0003ce50


	//   ....[42]....
        /*4bb4*/ 	.word	0x0003cf20


	//   ....[43]....
        /*4bb8*/ 	.word	0x0003cff0


	//   ....[44]....
        /*4bbc*/ 	.word	0x0003d050


	//   ....[45]....
        /*4bc0*/ 	.word	0x0003d060


	//   ....[46]....
        /*4bc4*/ 	.word	0x0003d090


	//   ....[47]....
        /*4bc8*/ 	.word	0x0003d110


	//   ....[48]....
        /*4bcc*/ 	.word	0x0003d1c0


	//   ....[49]....
        /*4bd0*/ 	.word	0x0003d1d0


	//   ....[50]....
        /*4bd4*/ 	.word	0x0003d2e0


	//   ....[51]....
        /*4bd8*/ 	.word	0x0003d2f0


	//   ....[52]....
        /*4bdc*/ 	.word	0x0003d300


	//   ....[53]....
        /*4be0*/ 	.word	0x0003d310


	//   ....[54]....
        /*4be4*/ 	.word	0x0003d320


	//   ....[55]....
        /*4be8*/ 	.word	0x0003d330


	//   ....[56]....
        /*4bec*/ 	.word	0x0003d340


	//   ....[57]....
        /*4bf0*/ 	.word	0x0003d3e0


	//   ....[58]....
        /*4bf4*/ 	.word	0x0003d3f0


	//   ....[59]....
        /*4bf8*/ 	.word	0x0003d4d0


	//   ....[60]....
        /*4bfc*/ 	.word	0x0003d4e0


	//   ....[61]....
        /*4c00*/ 	.word	0x0003d4f0


	//   ....[62]....
        /*4c04*/ 	.word	0x0003d500


	//   ....[63]....
        /*4c08*/ 	.word	0x0003d510


	//   ....[64]....
        /*4c0c*/ 	.word	0x0003d9e0


	//   ....[65]....
        /*4c10*/ 	.word	0x0003da00


	//   ....[66]....
        /*4c14*/ 	.word	0x0003da20


	//   ....[67]....
        /*4c18*/ 	.word	0x0003da40


	//   ....[68]....
        /*4c1c*/ 	.word	0x0003db10


	//   ....[69]....
        /*4c20*/ 	.word	0x0003db20


	//   ....[70]....
        /*4c24*/ 	.word	0x0003db50


	//   ....[71]....
        /*4c28*/ 	.word	0x0003db60


	//   ....[72]....
        /*4c2c*/ 	.word	0x0003db90


	//   ....[73]....
        /*4c30*/ 	.word	0x0003dba0


	//   ....[74]....
        /*4c34*/ 	.word	0x0003dbd0


	//   ....[75]....
        /*4c38*/ 	.word	0x0003dbe0


	//   ....[76]....
        /*4c3c*/ 	.word	0x0003dc30


	//   ....[77]....
        /*4c40*/ 	.word	0x0003dc40


	//   ....[78]....
        /*4c44*/ 	.word	0x0003dc50


	//   ....[79]....
        /*4c48*/ 	.word	0x0003dc60


	//   ....[80]....
        /*4c4c*/ 	.word	0x0003dc70


	//   ....[81]....
        /*4c50*/ 	.word	0x0003dd00


	//   ....[82]....
        /*4c54*/ 	.word	0x0003dd10


	//   ....[83]....
        /*4c58*/ 	.word	0x0003dd20


	//   ....[84]....
        /*4c5c*/ 	.word	0x0003dd30


	//   ....[85]....
        /*4c60*/ 	.word	0x0003dd40


	//   ....[86]....
        /*4c64*/ 	.word	0x0003dda0


	//   ....[87]....
        /*4c68*/ 	.word	0x0003ddb0


	//   ....[88]....
        /*4c6c*/ 	.word	0x0003ddc0


	//   ....[89]....
        /*4c70*/ 	.word	0x0003ddd0


	//   ....[90]....
        /*4c74*/ 	.word	0x0003dde0


	//   ....[91]....
        /*4c78*/ 	.word	0x0003de40


	//   ....[92]....
        /*4c7c*/ 	.word	0x0003de50


	//   ....[93]....
        /*4c80*/ 	.word	0x0003de60


	//   ....[94]....
        /*4c84*/ 	.word	0x0003de70


	//   ....[95]....
        /*4c88*/ 	.word	0x0003de80


	//   ....[96]....
        /*4c8c*/ 	.word	0x0003f880


	//   ....[97]....
        /*4c90*/ 	.word	0x0003f930


	//   ....[98]....
        /*4c94*/ 	.word	0x0003f970


	//   ....[99]....
        /*4c98*/ 	.word	0x0003f9a0


	//   ....[100]....
        /*4c9c*/ 	.word	0x0003f9b0


	//   ....[101]....
        /*4ca0*/ 	.word	0x0003f9f0


	//   ....[102]....
        /*4ca4*/ 	.word	0x0003fa10


	//   ....[103]....
        /*4ca8*/ 	.word	0x0003fa20


	//   ....[104]....
        /*4cac*/ 	.word	0x0003fa30


	//   ....[105]....
        /*4cb0*/ 	.word	0x0003fc50


	//   ....[106]....
        /*4cb4*/ 	.word	0x0003fc60


	//   ....[107]....
        /*4cb8*/ 	.word	0x0003fc70


	//   ....[108]....
        /*4cbc*/ 	.word	0x0003fcd0


	//   ....[109]....
        /*4cc0*/ 	.word	0x0003fdd0


	//   ....[110]....
        /*4cc4*/ 	.word	0x0003fe00


	//   ....[111]....
        /*4cc8*/ 	.word	0x0003fea0


	//   ....[112]....
        /*4ccc*/ 	.word	0x0003ff80


	//   ....[113]....
        /*4cd0*/ 	.word	0x0003ff90


	//   ....[114]....
        /*4cd4*/ 	.word	0x0003ffc0


	//   ....[115]....
        /*4cd8*/ 	.word	0x0003ffd0


	//   ....[116]....
        /*4cdc*/ 	.word	0x00040030


	//   ....[117]....
        /*4ce0*/ 	.word	0x00040040


	//   ....[118]....
        /*4ce4*/ 	.word	0x00040510


	//   ....[119]....
        /*4ce8*/ 	.word	0x000405e0


	//   ....[120]....
        /*4cec*/ 	.word	0x00040620


	//   ....[121]....
        /*4cf0*/ 	.word	0x00040640


	//   ....[122]....
        /*4cf4*/ 	.word	0x00040670


	//   ....[123]....
        /*4cf8*/ 	.word	0x000406a0


	//   ....[124]....
        /*4cfc*/ 	.word	0x000406d0


	//   ....[125]....
        /*4d00*/ 	.word	0x00040700


	//   ....[126]....
        /*4d04*/ 	.word	0x00040710


	//   ....[127]....
        /*4d08*/ 	.word	0x00040760


	//   ....[128]....
        /*4d0c*/ 	.word	0x00040770


	//   ....[129]....
        /*4d10*/ 	.word	0x00040780


	//   ....[130]....
        /*4d14*/ 	.word	0x00040790


	//   ....[131]....
        /*4d18*/ 	.word	0x000407a0


	//   ....[132]....
        /*4d1c*/ 	.word	0x000407b0


	//   ....[133]....
        /*4d20*/ 	.word	0x000407c0


	//   ....[134]....
        /*4d24*/ 	.word	0x000407d0


	//   ....[135]....
        /*4d28*/ 	.word	0x000407e0


	//   ....[136]....
        /*4d2c*/ 	.word	0x000407f0


	//   ....[137]....
        /*4d30*/ 	.word	0x00040800


	//   ....[138]....
        /*4d34*/ 	.word	0x00040a00


	//   ....[139]....
        /*4d38*/ 	.word	0x00040a90


	//   ....[140]....
        /*4d3c*/ 	.word	0x00040ad0


	//   ....[141]....
        /*4d40*/ 	.word	0x00040ae0


	//   ....[142]....
        /*4d44*/ 	.word	0x00040af0


	//   ....[143]....
        /*4d48*/ 	.word	0x00040b00


	//   ....[144]....
        /*4d4c*/ 	.word	0x00040b20


	//   ....[145]....
        /*4d50*/ 	.word	0x00040b30


	//   ....[146]....
        /*4d54*/ 	.word	0x00040b50


	//   ....[147]....
        /*4d58*/ 	.word	0x00040b60


	//   ....[148]....
        /*4d5c*/ 	.word	0x00040b90


	//   ....[149]....
        /*4d60*/ 	.word	0x00040ba0


	//   ....[150]....
        /*4d64*/ 	.word	0x00040cd0


	//   ....[151]....
        /*4d68*/ 	.word	0x00040dc0


	//   ....[152]....
        /*4d6c*/ 	.word	0x00040f00


	//   ....[153]....
        /*4d70*/ 	.word	0x00040f10


	//   ....[154]....
        /*4d74*/ 	.word	0x00040f20


	//   ....[155]....
        /*4d78*/ 	.word	0x00040f30


	//   ....[156]....
        /*4d7c*/ 	.word	0x00040f40


	//   ....[157]....
        /*4d80*/ 	.word	0x00040f90


	//   ....[158]....
        /*4d84*/ 	.word	0x00040fa0


	//   ....[159]....
        /*4d88*/ 	.word	0x000410f0


	//   ....[160]....
        /*4d8c*/ 	.word	0x00041420


	//   ....[161]....
        /*4d90*/ 	.word	0x00041440


	//   ....[162]....
        /*4d94*/ 	.word	0x00041460


	//   ....[163]....
        /*4d98*/ 	.word	0x00041480


	//   ....[164]....
        /*4d9c*/ 	.word	0x00041530


	//   ....[165]....
        /*4da0*/ 	.word	0x00041540


	//   ....[166]....
        /*4da4*/ 	.word	0x00041550


	//   ....[167]....
        /*4da8*/ 	.word	0x00041590


	//   ....[168]....
        /*4dac*/ 	.word	0x000415a0


	//   ....[169]....
        /*4db0*/ 	.word	0x000415b0


	//   ....[170]....
        /*4db4*/ 	.word	0x000415f0


	//   ....[171]....
        /*4db8*/ 	.word	0x00041600


	//   ....[172]....
        /*4dbc*/ 	.word	0x00041610


	//   ....[173]....
        /*4dc0*/ 	.word	0x00041650


	//   ....[174]....
        /*4dc4*/ 	.word	0x00041660


	//   ....[175]....
        /*4dc8*/ 	.word	0x00041670


	//   ....[176]....
        /*4dcc*/ 	.word	0x000416e0


	//   ....[177]....
        /*4dd0*/ 	.word	0x000416f0


	//   ....[178]....
        /*4dd4*/ 	.word	0x00041700


	//   ....[179]....
        /*4dd8*/ 	.word	0x00041710


	//   ....[180]....
        /*4ddc*/ 	.word	0x00041760


	//   ....[181]....
        /*4de0*/ 	.word	0x00041770


	//   ....[182]....
        /*4de4*/ 	.word	0x00041780


	//   ....[183]....
        /*4de8*/ 	.word	0x00041790


	//   ....[184]....
        /*4dec*/ 	.word	0x000417e0


	//   ....[185]....
        /*4df0*/ 	.word	0x000417f0


	//   ....[186]....
        /*4df4*/ 	.word	0x00041800


	//   ....[187]....
        /*4df8*/ 	.word	0x00041810


	//   ....[188]....
        /*4dfc*/ 	.word	0x00041860


	//   ....[189]....
        /*4e00*/ 	.word	0x00041870


	//   ....[190]....
        /*4e04*/ 	.word	0x00041880


	//   ....[191]....
        /*4e08*/ 	.word	0x00041890


	//----- nvinfo : EIATTR_EXIT_INSTR_OFFSETS
	.align		4
.L_68:
        /*4e0c*/ 	.byte	0x04, 0x1c
        /*4e0e*/ 	.short	(.L_70 - .L_69)


	//   ....[0]....
.L_69:
        /*4e10*/ 	.word	0x00080de0


	//   ....[1]....
        /*4e14*/ 	.word	0x00080eb0


	//----- nvinfo : EIATTR_REQNTID
	.align		4
.L_70:
        /*4e18*/ 	.byte	0x04, 0x10
        /*4e1a*/ 	.short	(.L_72 - .L_71)
.L_71:
        /*4e1c*/ 	.word	0x00000200
        /*4e20*/ 	.word	0x00000001
        /*4e24*/ 	.word	0x00000001
.L_72:


//--------------------- .nv.callgraph             --------------------------
	.section	.nv.callgraph,"",@"SHT_CUDA_CALLGRAPH"
	.align	4
	.sectionentsize	8
	.align		4
        /*0000*/ 	.word	0x00000000
	.align		4
        /*0004*/ 	.word	0xffffffff
	.align		4
        /*0008*/ 	.word	0x00000000
	.align		4
        /*000c*/ 	.word	0xfffffffe
	.align		4
        /*0010*/ 	.word	0x00000000
	.align		4
        /*0014*/ 	.word	0xfffffffd
	.align		4
        /*0018*/ 	.word	0x00000000
	.align		4
        /*001c*/ 	.word	0xfffffffc


//--------------------- .nv.rel.action            --------------------------
	.section	.nv.rel.action,"",@"SHT_CUDA_RELOCINFO"
	.align	8
	.sectionentsize	8
        /*0000*/ 	.byte	0x73, 0x00, 0x00, 0x00, 0x00, 0x00, 0x00, 0x00, 0x00, 0x00, 0x00, 0x11, 0x25, 0x00, 0x05, 0x36


//--------------------- .nv.constant4             --------------------------
	.section	.nv.constant4,"a",@progbits
	.align	8
	.align		8
.nv.constant4:
        /*0000*/ 	.dword	_$_str


//--------------------- .nv.constant0.attn_fwd    --------------------------
	.section	.nv.constant0.attn_fwd,"a",@progbits
	.sectionflags	@""
	.align	4
.nv.constant0.attn_fwd:
	.zero		488


//--------------------- .text.attn_fwd            --------------------------
	.section	.text.attn_fwd,"ax",@progbits
	.sectioninfo	@"SHI_REGISTERS=32"
	.align	128
        .global         attn_fwd
        .type           attn_fwd,@function
        .size           attn_fwd,(.L_x_3 - attn_fwd)
        .other          attn_fwd,@"STO_CUDA_ENTRY STV_DEFAULT"
attn_fwd:
.text.attn_fwd:
[----:B------:R-:W-:-:S04]  /*0000*/  IMAD.MOV.U32 R1, RZ, RZ, c[0x0][0x28] ;  /* 0x00000a00ff017624 */ /* 0x000fc800078e00ff */
[----:B------:R-:W0:Y:S01]  /*0010*/  S2R R12, SR_TID.X ;  /* 0x00000000000c7919 */ /* 0x000e220000002100 */
[----:B------:R-:W-:Y:S01]  /*0020*/  IADD3 R1, R1, -0x5c08, RZ ;  /* 0xffffa3f801017810 */ /* 0x000fe20007ffe0ff */
[----:B------:R-:W-:Y:S02]  /*0030*/  ULDC.64 UR4, c[0x0][0x118] ;  /* 0x0000460000047ab9 */ /* 0x000fe40000000a00 */
[----:B------:R-:W1:Y:S04]  /*0040*/  S2R R10, SR_CTAID.X ;  /* 0x00000000000a7919 */ /* 0x000e680000002500 */
[----:B------:R-:W2:Y:S01]  /*0050*/  S2R R27, SR_CTAID.Y ;  /* 0x00000000001b7919 */ /* 0x000ea20000002600 */
[----:B0-----:R-:W-:-:S04]  /*0060*/  SHF.R.U32.HI R0, RZ, 0x8, R12 ;  /* 0x00000008ff007819 */ /* 0x001fc8000001160c */
[----:B------:R-:W-:Y:S01]  /*0070*/  SGXT.U32 R2, R0, 0x1 ;  /* 0x000000010002781a */ /* 0x000fe20000000000 */
[----:B------:R-:W-:-:S04]  /*0080*/  IMAD.MOV.U32 R0, RZ, RZ, c[0x0][0x198] ;  /* 0x00006600ff007624 */ /* 0x000fc800078e00ff */
[----:B------:R-:W-:-:S05]  /*0090*/  IMAD R11, R2, c[0x0][0x198], RZ ;  /* 0x00006600020b7a24 */ /* 0x000fca00078e02ff */
[----:B------:R-:W-:-:S05]  /*00a0*/  LEA R13, R0, R11, 0x1 ;  /* 0x0000000b000d7211 */ /* 0x000fca00078e08ff */
[----:B------:R-:W-:-:S04]  /*00b0*/  IMAD R15, R0, 0x2, R13 ;  /* 0x00000002000f7824 */ /* 0x000fc800078e020d */
[----:B------:R-:W-:-:S05]  /*00c0*/  IMAD R23, R0, 0x2, R15 ;  /* 0x0000000200177824 */ /* 0x000fca00078e020f */
[----:B------:R-:W-:-:S05]  /*00d0*/  LEA R28, R0, R23, 0x1 ;  /* 0x00000017001c7211 */ /* 0x000fca00078e08ff */
[----:B------:R-:W-:-:S04]  /*00e0*/  IMAD R21, R0, 0x2, R28 ;  /* 0x0000000200157824 */ /* 0x000fc800078e021c */
[----:B------:R-:W-:Y:S01]  /*00f0*/  IMAD R19, R0, 0x2, R21 ;  /* 0x0000000200137824 */ /* 0x000fe200078e0215 */
[----:B------:R0:W-:Y:S01]  /*0100*/  STL [R1+0x13d4], R21 ;  /* 0x0013d41501007387 */ /* 0x0001e20000100800 */
[----:B------:R-:W-:-:S04]  /*0110*/  LOP3.LUT R0, R12, 0xff, RZ, 0xc0, !PT ;  /* 0x000000ff0c007812 */ /* 0x000fc800078ec0ff */
[----:B-1----:R-:W-:Y:S01]  /*0120*/  LEA R26, R10, R0, 0x8 ;  /* 0x000000000a1a7211 */ /* 0x002fe200078e40ff */
[----:B--2---:R-:W-:Y:S02]  /*0130*/  IMAD R10, R27, c[0x0][0x190], RZ ;  /* 0x000064001b0a7a24 */ /* 0x004fe400078e02ff */
[----:B------:R-:W-:Y:S01]  /*0140*/  IMAD.SHL.U32 R0, R0, 0x2, RZ ;  /* 0x0000000200007824 */ /* 0x000fe200078e00ff */
[----:B0-----:R-:W-:Y:S01]  /*0150*/  MOV R21, c[0x0][0x198] ;  /* 0x0000660000157a02 */ /* 0x001fe20000000f00 */
[----:B------:R-:W-:-:S04]  /*0160*/  IMAD R27, R26, c[0x0][0x194], RZ ;  /* 0x000065001a1b7a24 */ /* 0x000fc800078e02ff */
[----:B------:R-:W-:-:S04]  /*0170*/  IMAD R17, R21, 0x2, R19 ;  /* 0x0000000215117824 */ /* 0x000fc800078e0213 */
[----:B------:R-:W-:-:S05]  /*0180*/  IMAD R16, R21, 0x2, R17 ;  /* 0x0000000215107824 */ /* 0x000fca00078e0211 */
[----:B------:R-:W-:-:S05]  /*0190*/  LEA R18, R21, R16, 0x1 ;  /* 0x0000001015127211 */ /* 0x000fca00078e08ff */
        /* <DEDUP_REMOVED lines=14> */
[----:B------:R0:W-:Y:S04]  /*0280*/  STL [R1+0x4], R14 ;  /* 0x0000040e01007387 */ /* 0x0001e80000100800 */
[----:B------:R1:W-:Y:S01]  /*0290*/  STL [R1+0x11e0], R26 ;  /* 0x0011e01a01007387 */ /* 0x0003e20000100800 */
[----:B0-----:R-:W-:-:S04]  /*02a0*/  IMAD R14, R21, 0x2, R14 ;  /* 0x00000002150e7824 */ /* 0x001fc800078e020e */
[C---:B-1----:R-:W-:Y:S01]  /*02b0*/  IMAD R26, R21.reuse, 0x2, R14 ;  /* 0x00000002151a7824 */ /* 0x042fe200078e020e */
[----:B------:R0:W-:Y:S04]  /*02c0*/  STL [R1], R14 ;  /* 0x0000000e01007387 */ /* 0x0001e80000100800 */
[----:B------:R1:W-:Y:S01]  /*02d0*/  STL [R1+0x8], R26 ;  /* 0x0000081a01007387 */ /* 0x0003e20000100800 */
[----:B0-----:R-:W-:Y:S02]  /*02e0*/  SHF.R.S32.HI R14, RZ, 0x8, R12 ;  /* 0x00000008ff0e7819 */ /* 0x001fe4000001140c */
[----:B------:R-:W-:Y:S01]  /*02f0*/  SHF.L.U32 R12, R10, 0x1, RZ ;  /* 0x000000010a0c7819 */ /* 0x000fe200000006ff */
[----:B------:R-:W-:Y:S02]  /*0300*/  IMAD R10, R21, 0x2, R26 ;  /* 0x00000002150a7824 */ /* 0x000fe400078e021a */
[----:B-1----:R-:W-:-:S02]  /*0310*/  IMAD.SHL.U32 R26, R27, 0x2, RZ ;  /* 0x000000021b1a7824 */ /* 0x002fc400078e00ff */
[----:B------:R-:W-:Y:S01]  /*0320*/  IMAD.HI R27, R27, 0x2, RZ ;  /* 0x000000021b1b7827 */ /* 0x000fe200078e02ff */
[----:B------:R0:W-:Y:S02]  /*0330*/  STL [R1+0xc], R10 ;  /* 0x00000c0a01007387 */ /* 0x0001e40000100800 */
[----:B------:R-:W-:Y:S02]  /*0340*/  IADD3 R26, P0, P1, R26, c[0x0][0x160], R12 ;  /* 0x000058001a1a7a10 */ /* 0x000fe4000791e00c */
[----:B------:R-:W-:-:S04]  /*0350*/  SGXT R12, R14, 0x1 ;  /* 0x000000010e0c781a */ /* 0x000fc80000000200 */
[----:B------:R-:W-:Y:S02]  /*0360*/  LOP3.LUT R0, R0, 0x210, R12, 0x78, !PT ;  /* 0x0000021000007812 */ /* 0x000fe400078e780c */
[----:B0-----:R-:W-:-:S05]  /*0370*/  LEA R10, R21, R10, 0x1 ;  /* 0x0000000a150a7211 */ /* 0x001fca00078e08ff */
[----:B------:R0:W-:Y:S01]  /*0380*/  STL [R1+0x28], R10 ;  /* 0x0000280a01007387 */ /* 0x0001e20000100800 */
[----:B------:R-:W-:-:S05]  /*0390*/  IMAD R21, R21, 0x2, R10 ;  /* 0x0000000215157824 */ /* 0x000fca00078e020a */
[----:B------:R-:W-:Y:S04]  /*03a0*/  STL [R1+0x24], R21 ;  /* 0x0000241501007387 */ /* 0x000fe80000100800 */
[----:B0-----:R-:W0:Y:S04]  /*03b0*/  S2R R10, SR_CTAID.Y ;  /* 0x00000000000a7919 */ /* 0x001e280000002600 */
[----:B------:R1:W-:Y:S02]  /*03c0*/  STL [R1+0x1360], R0 ;  /* 0x0013600001007387 */ /* 0x0003e40000100800 */
[----:B-1----:R-:W-:-:S05]  /*03d0*/  MOV R0, c[0x0][0x198] ;  /* 0x0000660000007a02 */ /* 0x002fca0000000f00 */
[----:B------:R-:W-:-:S04]  /*03e0*/  IMAD R14, R0, 0x2, R21 ;  /* 0x00000002000e7824 */ /* 0x000fc800078e0215 */
[----:B------:R-:W-:Y:S01]  /*03f0*/  IMAD R21, R0, 0x2, R14 ;  /* 0x0000000200157824 */ /* 0x000fe200078e020e */
[----:B------:R-:W-:Y:S01]  /*0400*/  STL [R1+0x30], R14 ;  /* 0x0000300e01007387 */ /* 0x000fe20000100800 */
[----:B0-----:R-:W-:-:S03]  /*0410*/  IMAD R10, R10, c[0x0][0x190], RZ ;  /* 0x000064000a0a7a24 */ /* 0x001fc600078e02ff */
[----:B------:R0:W-:Y:S01]  /*0420*/  STL [R1+0x3c], R21 ;  /* 0x00003c1501007387 */ /* 0x0001e20000100800 */
[----:B------:R-:W-:-:S05]  /*0430*/  IMAD.HI R10, R10, 0x2, RZ ;  /* 0x000000020a0a7827 */ /* 0x000fca00078e02ff */
[----:B------:R-:W-:Y:S02]  /*0440*/  IADD3.X R27, R27, c[0x0][0x164], R10, P0, P1 ;  /* 0x000059001b1b7a10 */ /* 0x000fe400007e240a */
[-C--:B------:R-:W-:Y:S02]  /*0450*/  LEA R10, P0, R11, R26.reuse, 0x1 ;  /* 0x0000001a0b0a7211 */ /* 0x080fe400078008ff */
[-C--:B------:R-:W-:Y:S02]  /*0460*/  LEA R12, P1, R13, R26.reuse, 0x1 ;  /* 0x0000001a0d0c7211 */ /* 0x080fe400078208ff */
[-C--:B------:R-:W-:Y:S02]  /*0470*/  LEA.HI.X.SX32 R11, R11, R27.reuse, 0x1, P0 ;  /* 0x0000001b0b0b7211 */ /* 0x080fe400000f0eff */
[----:B------:R-:W-:Y:S02]  /*0480*/  LEA.HI.X.SX32 R13, R13, R27, 0x1, P1 ;  /* 0x0000001b0d0d7211 */ /* 0x000fe400008f0eff */
[----:B0-----:R-:W-:Y:S01]  /*0490*/  LEA R21, R0, R21, 0x1 ;  /* 0x0000001500157211 */ /* 0x001fe200078e08ff */
[----:B------:R0:W2:Y:S01]  /*04a0*/  LDG.E.U16 R10, [R10.64] ;  /* 0x000000040a0a7981 */ /* 0x0000a2000c1e1500 */
[----:B------:R-:W-:-:S03]  /*04b0*/  LEA R14, P0, R15, R26, 0x1 ;  /* 0x0000001a0f0e7211 */ /* 0x000fc600078008ff */
[----:B------:R1:W3:Y:S01]  /*04c0*/  LDG.E.U16 R12, [R12.64] ;  /* 0x000000040c0c7981 */ /* 0x0002e2000c1e1500 */
[----:B------:R-:W-:Y:S01]  /*04d0*/  LEA.HI.X.SX32 R15, R15, R27, 0x1, P0 ;  /* 0x0000001b0f0f7211 */ /* 0x000fe200000f0eff */
[C---:B0-----:R-:W-:Y:S02]  /*04e0*/  IMAD R11, R0.reuse, 0x2, R21 ;  /* 0x00000002000b7824 */ /* 0x041fe400078e0215 */
[----:B------:R0:W-:Y:S02]  /*04f0*/  STL [R1+0x5c], R21 ;  /* 0x00005c1501007387 */ /* 0x0001e40000100800 */
[----:B-1----:R-:W-:Y:S02]  /*0500*/  IMAD.MOV.U32 R13, RZ, RZ, R11 ;  /* 0x000000ffff0d7224 */ /* 0x002fe400078e000b */
[----:B------:R-:W4:Y:S04]  /*0510*/  LDG.E.U16 R15, [R14.64] ;  /* 0x000000040e0f7981 */ /* 0x000f28000c1e1500 */
[----:B0-----:R-:W5:Y:S04]  /*0520*/  LDL.LU R21, [R1+0x13d4] ;  /* 0x0013d40001157983 */ /* 0x001f680000300800 */
[----:B------:R-:W-:Y:S01]  /*0530*/  STL [R1+0x4c], R11 ;  /* 0x00004c0b01007387 */ /* 0x000fe20000100800 */
[----:B------:R-:W-:-:S03]  /*0540*/  LEA R0, R0, R13, 0x1 ;  /* 0x0000000d00007211 */ /* 0x000fc600078e08ff */
[----:B--2---:R0:W-:Y:S04]  /*0550*/  STL [R1+0x4bc], R10 ;  /* 0x0004bc0a01007387 */ /* 0x0041e80000100800 */
[----:B---3--:R1:W-:Y:S01]  /*0560*/  STL [R1+0x4b8], R12 ;  /* 0x0004b80c01007387 */ /* 0x0083e20000100800 */
[CC--:B0-----:R-:W-:Y:S02]  /*0570*/  LEA R10, P0, R23.reuse, R26.reuse, 0x1 ;  /* 0x0000001a170a7211 */ /* 0x0c1fe400078008ff */
[C---:B-1----:R-:W-:Y:S02]  /*0580*/  LEA R12, P1, R28.reuse, R26, 0x1 ;  /* 0x0000001a1c0c7211 */ /* 0x042fe400078208ff */
[-C--:B------:R-:W-:Y:S02]  /*0590*/  LEA.HI.X.SX32 R11, R23, R27.reuse, 0x1, P0 ;  /* 0x0000001b170b7211 */ /* 0x080fe400000f0eff */
[----:B------:R-:W-:-:S03]  /*05a0*/  LEA.HI.X.SX32 R13, R28, R27, 0x1, P1 ;  /* 0x0000001b1c0d7211 */ /* 0x000fc600008f0eff */
[----:B------:R0:W2:Y:S01]  /*05b0*/  LDG.E.U16 R28, [R10.64] ;  /* 0x000000040a1c7981 */ /* 0x0000a2000c1e1500 */
[----:B------:R-:W-:-:S03]  /*05c0*/  IMAD.MOV.U32 R23, RZ, RZ, c[0x0][0x198] ;  /* 0x00006600ff177624 */ /* 0x000fc600078e00ff */
[----:B------:R1:W-:Y:S04]  /*05d0*/  STL [R1+0x54], R0 ;  /* 0x0000540001007387 */ /* 0x0003e80000100800 */
[----:B----4-:R3:W-:Y:S04]  /*05e0*/  STL [R1+0x4b4], R15 ;  /* 0x0004b40f01007387 */ /* 0x0107e80000100800 */
[----:B------:R4:W4:Y:S01]  /*05f0*/  LDG.E.U16 R13, [R12.64] ;  /* 0x000000040c0d7981 */ /* 0x000922000c1e1500 */
[----:B-1----:R-:W-:Y:S01]  /*0600*/  IMAD R0, R23, 0x2, R0 ;  /* 0x0000000217007824 */ /* 0x002fe200078e0200 */
[----:B-----5:R-:W-:-:S04]  /*0610*/  LEA R14, P0, R21, R26, 0x1 ;  /* 0x0000001a150e7211 */ /* 0x020fc800078008ff */
[----:B------:R1:W-:Y:S01]  /*0620*/  STL [R1+0x60], R0 ;  /* 0x0000600001007387 */ /* 0x0003e20000100800 */
[----:B---3--:R-:W-:Y:S02]  /*0630*/  LEA.HI.X.SX32 R15, R21, R27, 0x1, P0 ;  /* 0x0000001b150f7211 */ /* 0x008fe400000f0eff */
[----:B-1----:R-:W-:Y:S02]  /*0640*/  LEA R0, R23, R0, 0x1 ;  /* 0x0000000017007211 */ /* 0x002fe400078e08ff */
[----:B0-----:R-:W-:-:S04]  /*0650*/  LEA R10, P0, R19, R26, 0x1 ;  /* 0x0000001a130a7211 */ /* 0x001fc800078008ff */
[----:B------:R-:W-:Y:S01]  /*0660*/  LEA.HI.X.SX32 R11, R19, R27, 0x1, P0 ;  /* 0x0000001b130b7211 */ /* 0x000fe200000f0eff */
[----:B--2---:R0:W-:Y:S02]  /*0670*/  STL [R1+0x4b0], R28 ;  /* 0x0004b01c01007387 */ /* 0x0041e40000100800 */
[----:B0-----:R-:W-:-:S04]  /*0680*/  IMAD R28, R23, 0x2, R0 ;  /* 0x00000002171c7824 */ /* 0x001fc800078e0200 */
[C---:B------:R-:W-:Y:S02]  /*0690*/  IMAD R21, R23.reuse, 0x2, R28 ;  /* 0x0000000217157824 */ /* 0x040fe400078e021c */
[----:B------:R0:W2:Y:S03]  /*06a0*/  LDG.E.U16 R28, [R14.64] ;  /* 0x000000040e1c7981 */ /* 0x0000a6000c1e1500 */
[----:B------:R-:W-:Y:S02]  /*06b0*/  LEA R19, R23, R21, 0x1 ;  /* 0x0000001517137211 */ /* 0x000fe400078e08ff */
[----:B------:R1:W3:Y:S01]  /*06c0*/  LDG.E.U16 R21, [R10.64] ;  /* 0x000000040a157981 */ /* 0x0002e2000c1e1500 */
[----:B----4-:R-:W-:-:S03]  /*06d0*/  LEA R12, P0, R17, R26, 0x1 ;  /* 0x0000001a110c7211 */ /* 0x010fc600078008ff */
[----:B------:R4:W-:Y:S02]  /*06e0*/  STL [R1+0x4ac], R13 ;  /* 0x0004ac0d01007387 */ /* 0x0009e40000100800 */
[----:B----4-:R-:W-:Y:S01]  /*06f0*/  LEA.HI.X.SX32 R13, R17, R27, 0x1, P0 ;  /* 0x0000001b110d7211 */ /* 0x010fe200000f0eff */
[----:B------:R-:W-:-:S04]  /*0700*/  IMAD.MOV.U32 R17, RZ, RZ, c[0x0][0x198] ;  /* 0x00006600ff117624 */ /* 0x000fc800078e00ff */
[----:B------:R-:W-:Y:S01]  /*0710*/  IMAD R19, R17, 0x2, R19 ;  /* 0x0000000211137824 */ /* 0x000fe200078e0213 */
[----:B0-----:R-:W-:-:S04]  /*0720*/  LEA R14, P1, R16, R26, 0x1 ;  /* 0x0000001a100e7211 */ /* 0x001fc800078208ff */
[----:B------:R0:W-:Y:S01]  /*0730*/  STL [R1+0xc0], R19 ;  /* 0x0000c01301007387 */ /* 0x0001e20000100800 */
[----:B-1----:R-:W-:Y:S02]  /*0740*/  LEA R10, P0, R18, R26, 0x1 ;  /* 0x0000001a120a7211 */ /* 0x002fe400078008ff */
[----:B------:R-:W-:Y:S02]  /*0750*/  LEA.HI.X.SX32 R15, R16, R27, 0x1, P1 ;  /* 0x0000001b100f7211 */ /* 0x000fe400008f0eff */
[----:B0-----:R-:W-:-:S03]  /*0760*/  LEA R19, R17, R19, 0x1 ;  /* 0x0000001311137211 */ /* 0x001fc600078e08ff */
[----:B------:R0:W4:Y:S01]  /*0770*/  LDG.E.U16 R23, [R14.64] ;  /* 0x000000040e177981 */ /* 0x000122000c1e1500 */
[----:B------:R-:W-:Y:S01]  /*0780*/  LEA.HI.X.SX32 R11, R18, R27, 0x1, P0 ;  /* 0x0000001b120b7211 */ /* 0x000fe200000f0eff */
[C---:B------:R-:W-:Y:S02]  /*0790*/  IMAD R16, R17.reuse, 0x2, R19 ;  /* 0x0000000211107824 */ /* 0x040fe400078e0213 */
[----:B--2---:R1:W-:Y:S04]  /*07a0*/  STL [R1+0x4a8], R28 ;  /* 0x0004a81c01007387 */ /* 0x0043e80000100800 */
[----:B-1----:R1:W2:Y:S04]  /*07b0*/  LDG.E.U16 R28, [R12.64] ;  /* 0x000000040c1c7981 */ /* 0x0022a8000c1e1500 */
[----:B------:R-:W-:Y:S04]  /*07c0*/  STL [R1+0x38], R19 ;  /* 0x0000381301007387 */ /* 0x000fe80000100800 */
[----:B------:R-:W-:Y:S04]  /*07d0*/  STL [R1+0x34], R16 ;  /* 0x0000341001007387 */ /* 0x000fe80000100800 */
[----:B---3--:R3:W-:Y:S04]  /*07e0*/  STL [R1+0x4a4], R21 ;  /* 0x0004a41501007387 */ /* 0x0087e80000100800 */
[----:B---3--:R3:W5:Y:S01]  /*07f0*/  LDG.E.U16 R21, [R10.64] ;  /* 0x000000040a157981 */ /* 0x008762000c1e1500 */
[----:B------:R-:W-:Y:S01]  /*0800*/  IMAD R16, R17, 0x2, R16 ;  /* 0x0000000211107824 */ /* 0x000fe200078e0210 */
[----:B-1----:R-:W-:-:S04]  /*0810*/  LEA R12, P0, R20, R26, 0x1 ;  /* 0x0000001a140c7211 */ /* 0x002fc800078008ff */
[----:B------:R1:W-:Y:S01]  /*0820*/  STL [R1+0x50], R16 ;  /* 0x0000501001007387 */ /* 0x0003e20000100800 */
[-C--:B0-----:R-:W-:Y:S02]  /*0830*/  LEA R14, P1, R22, R26.reuse, 0x1 ;  /* 0x0000001a160e7211 */ /* 0x081fe400078208ff */
[-C--:B------:R-:W-:Y:S02]  /*0840*/  LEA.HI.X.SX32 R13, R20, R27.reuse, 0x1, P0 ;  /* 0x0000001b140d7211 */ /* 0x080fe400000f0eff */
[----:B---3--:R-:W-:Y:S02]  /*0850*/  LEA R10, P0, R24, R26, 0x1 ;  /* 0x0000001a180a7211 */ /* 0x008fe400078008ff */
[----:B-1----:R-:W-:Y:S01]  /*0860*/  LEA R16, R17, R16, 0x1 ;  /* 0x0000001011107211 */ /* 0x002fe200078e08ff */
[----:B------:R0:W3:Y:S01]  /*0870*/  LDG.E.U16 R20, [R12.64] ;  /* 0x000000040c147981 */ /* 0x0000e2000c1e1500 */
[----:B------:R-:W-:Y:S01]  /*0880*/  LEA.HI.X.SX32 R15, R22, R27, 0x1, P1 ;  /* 0x0000001b160f7211 */ /* 0x000fe200008f0eff */
[----:B------:R-:W-:-:S02]  /*0890*/  IMAD.MOV.U32 R22, RZ, RZ, c[0x0][0x198] ;  /* 0x00006600ff167624 */ /* 0x000fc400078e00ff */
[----:B------:R1:W-:Y:S01]  /*08a0*/  STL [R1+0xb8], R16 ;  /* 0x0000b81001007387 */ /* 0x0003e20000100800 */
[----:B------:R-:W-:-:S03]  /*08b0*/  LEA.HI.X.SX32 R11, R24, R27, 0x1, P0 ;  /* 0x0000001b180b7211 */ /* 0x000fc600000f0eff */
[----:B------:R0:W3:Y:S04]  /*08c0*/  LDG.E.U16 R18, [R14.64] ;  /* 0x000000040e127981 */ /* 0x0000e8000c1e1500 */
[----:B------:R4:W3:Y:S01]  /*08d0*/  LDG.E.U16 R19, [R10.64] ;  /* 0x000000040a137981 */ /* 0x0008e2000c1e1500 */
[----:B-1----:R-:W-:-:S05]  /*08e0*/  IMAD R16, R17, 0x2, R16 ;  /* 0x0000000211107824 */ /* 0x002fca00078e0210 */
[----:B------:R1:W-:Y:S01]  /*08f0*/  STL [R1+0x2c], R16 ;  /* 0x00002c1001007387 */ /* 0x0003e20000100800 */
[----:B0-----:R-:W-:Y:S02]  /*0900*/  LEA R12, P0, R2, R26, 0x1 ;  /* 0x0000001a020c7211 */ /* 0x001fe400078008ff */
[----:B-1----:R-:W-:-:S05]  /*0910*/  LEA R16, R22, R16, 0x1 ;  /* 0x0000001016107211 */ /* 0x002fca00078e08ff */
[----:B------:R0:W-:Y:S01]  /*0920*/  STL [R1+0x20], R16 ;  /* 0x0000201001007387 */ /* 0x0001e20000100800 */
[----:B------:R-:W-:Y:S02]  /*0930*/  LEA.HI.X.SX32 R13, R2, R27, 0x1, P0 ;  /* 0x0000001b020d7211 */ /* 0x000fe400000f0eff */
[----:B------:R-:W-:-:S03]  /*0940*/  LEA R2, P0, R3, R26, 0x1 ;  /* 0x0000001a03027211 */ /* 0x000fc600078008ff */
[----:B------:R1:W3:Y:S01]  /*0950*/  LDG.E.U16 R15, [R12.64] ;  /* 0x000000040c0f7981 */ /* 0x0002e2000c1e1500 */
[----:B0-----:R-:W-:-:S04]  /*0960*/  IMAD R16, R22, 0x2, R16 ;  /* 0x0000000216107824 */ /* 0x001fc800078e0210 */
[----:B----4-:R-:W-:Y:S01]  /*0970*/  IMAD R10, R22, 0x2, R16 ;  /* 0x00000002160a7824 */ /* 0x010fe200078e0210 */
[----:B------:R0:W-:Y:S01]  /*0980*/  STL [R1+0x48], R16 ;  /* 0x0000481001007387 */ /* 0x0001e20000100800 */
[----:B------:R-:W-:-:S03]  /*0990*/  LEA.HI.X.SX32 R3, R3, R27, 0x1, P0 ;  /* 0x0000001b03037211 */ /* 0x000fc600000f0eff */
[----:B0-----:R-:W-:Y:S01]  /*09a0*/  LEA R16, R22, R10, 0x1 ;  /* 0x0000000a16107211 */ /* 0x001fe200078e08ff */
[----:B--2---:R-:W-:Y:S04]  /*09b0*/  STL [R1+0x4a0], R28 ;  /* 0x0004a01c01007387 */ /* 0x004fe80000100800 */
[----:B------:R0:W-:Y:S04]  /*09c0*/  STL [R1+0xbc], R10 ;  /* 0x0000bc0a01007387 */ /* 0x0001e80000100800 */
[----:B------:R2:W-:Y:S01]  /*09d0*/  STL [R1+0x49c], R23 ;  /* 0x00049c1701007387 */ /* 0x0005e20000100800 */
[----:B0-----:R-:W-:-:S03]  /*09e0*/  LEA R10, P0, R4, R26, 0x1 ;  /* 0x0000001a040a7211 */ /* 0x001fc600078008ff */
[----:B------:R-:W-:Y:S01]  /*09f0*/  STL [R1+0x18], R16 ;  /* 0x0000181001007387 */ /* 0x000fe20000100800 */
[----:B------:R-:W-:-:S03]  /*0a00*/  LEA.HI.X.SX32 R11, R4, R27, 0x1, P0 ;  /* 0x0000001b040b7211 */ /* 0x000fc600000f0eff */
[----:B--2---:R0:W2:Y:S04]  /*0a10*/  LDG.E.U16 R23, [R2.64] ;  /* 0x0000000402177981 */ /* 0x0040a8000c1e1500 */
[----:B-----5:R4:W-:Y:S04]  /*0a20*/  STL [R1+0x498], R21 ;  /* 0x0004981501007387 */ /* 0x0209e80000100800 */
[----:B----4-:R4:W5:Y:S01]  /*0a30*/  LDG.E.U16 R21, [R10.64] ;  /* 0x000000040a157981 */ /* 0x010962000c1e1500 */
[----:B------:R-:W-:-:S04]  /*0a40*/  IMAD R14, R22, 0x2, R16 ;  /* 0x00000002160e7824 */ /* 0x000fc800078e0210 */
[----:B------:R-:W-:Y:S01]  /*0a50*/  IMAD R4, R22, 0x2, R14 ;  /* 0x0000000216047824 */ /* 0x000fe200078e020e */
[----:B------:R1:W-:Y:S01]  /*0a60*/  STL [R1+0x14], R14 ;  /* 0x0000140e01007387 */ /* 0x0003e20000100800 */
[----:B0-----:R-:W-:-:S03]  /*0a70*/  LEA R2, P0, R6, R26, 0x1 ;  /* 0x0000001a06027211 */ /* 0x001fc600078008ff */
[----:B------:R0:W-:Y:S01]  /*0a80*/  STL [R1+0x1c], R4 ;  /* 0x00001c0401007387 */ /* 0x0001e20000100800 */
[----:B-1----:R-:W-:-:S03]  /*0a90*/  LEA R14, R22, R4, 0x1 ;  /* 0x00000004160e7211 */ /* 0x002fc600078e08ff */
[----:B---3--:R-:W-:Y:S02]  /*0aa0*/  STL [R1+0x494], R20 ;  /* 0x0004941401007387 */ /* 0x008fe40000100800 */
[----:B------:R-:W-:Y:S02]  /*0ab0*/  IMAD R28, R22, 0x2, R14 ;  /* 0x00000002161c7824 */ /* 0x000fe400078e020e */
[----:B------:R1:W-:Y:S01]  /*0ac0*/  STL [R1+0xb4], R14 ;  /* 0x0000b40e01007387 */ /* 0x0003e20000100800 */
[----:B------:R-:W-:-:S03]  /*0ad0*/  LEA R12, P1, R5, R26, 0x1 ;  /* 0x0000001a050c7211 */ /* 0x000fc600078208ff */
[----:B------:R-:W3:Y:S01]  /*0ae0*/  LDL.LU R16, [R1+0x4] ;  /* 0x0000040001107983 */ /* 0x000ee20000300800 */
[----:B------:R-:W-:-:S03]  /*0af0*/  IMAD R24, R22, 0x2, R28 ;  /* 0x0000000216187824 */ /* 0x000fc600078e021c */
[----:B------:R4:W-:Y:S01]  /*0b00*/  STL [R1+0x490], R19 ;  /* 0x0004901301007387 */ /* 0x0009e20000100800 */
[-C--:B------:R-:W-:Y:S02]  /*0b10*/  LEA.HI.X.SX32 R3, R6, R27.reuse, 0x1, P0 ;  /* 0x0000001b06037211 */ /* 0x080fe400000f0eff */
[----:B0-----:R-:W-:Y:S02]  /*0b20*/  LEA R4, P0, R7, R26, 0x1 ;  /* 0x0000001a07047211 */ /* 0x001fe400078008ff */
[-C--:B------:R-:W-:Y:S01]  /*0b30*/  LEA.HI.X.SX32 R13, R5, R27.reuse, 0x1, P1 ;  /* 0x0000001b050d7211 */ /* 0x080fe200008f0eff */
[----:B-1----:R0:W3:Y:S04]  /*0b40*/  LDG.E.U16 R14, [R2.64] ;  /* 0x00000004020e7981 */ /* 0x0020e8000c1e1500 */
[----:B----4-:R-:W4:Y:S04]  /*0b50*/  LDL.LU R19, [R1] ;  /* 0x0000000001137983 */ /* 0x010f280000300800 */
[----:B------:R1:W-:Y:S01]  /*0b60*/  STL [R1+0x13c4], R28 ;  /* 0x0013c41c01007387 */ /* 0x0003e20000100800 */
[----:B------:R-:W-:-:S02]  /*0b70*/  LEA.HI.X.SX32 R5, R7, R27, 0x1, P0 ;  /* 0x0000001b07057211 */ /* 0x000fc400000f0eff */
[CC--:B------:R-:W-:Y:S01]  /*0b80*/  LEA R6, P0, R8.reuse, R26.reuse, 0x1 ;  /* 0x0000001a08067211 */ /* 0x0c0fe200078008ff */
[----:B------:R0:W4:Y:S01]  /*0b90*/  LDG.E.U16 R20, [R12.64] ;  /* 0x000000040c147981 */ /* 0x000122000c1e1500 */
[----:B-1----:R-:W-:Y:S02]  /*0ba0*/  MOV R28, c[0x0][0x198] ;  /* 0x00006600001c7a02 */ /* 0x002fe40000000f00 */
[----:B------:R-:W-:Y:S01]  /*0bb0*/  LEA.HI.X.SX32 R7, R8, R27, 0x1, P0 ;  /* 0x0000001b08077211 */ /* 0x000fe200000f0eff */
[----:B0-----:R-:W4:Y:S02]  /*0bc0*/  LDL.LU R13, [R1+0x8] ;  /* 0x00000800010d7983 */ /* 0x001f240000300800 */
[C---:B------:R-:W-:Y:S02]  /*0bd0*/  IMAD R10, R28.reuse, 0x2, R24 ;  /* 0x000000021c0a7824 */ /* 0x040fe400078e0218 */
[----:B------:R0:W-:Y:S02]  /*0be0*/  STL [R1+0x48c], R18 ;  /* 0x00048c1201007387 */ /* 0x0001e40000100800 */
[----:B------:R-:W-:Y:S01]  /*0bf0*/  IMAD R12, R28, 0x2, R10 ;  /* 0x000000021c0c7824 */ /* 0x000fe200078e020a */
[-C--:B------:R-:W-:Y:S01]  /*0c00*/  LEA R10, P0, R25, R26.reuse, 0x1 ;  /* 0x0000001a190a7211 */ /* 0x080fe200078008ff */
[----:B------:R1:W-:Y:S01]  /*0c10*/  STL [R1+0x13c8], R24 ;  /* 0x0013c81801007387 */ /* 0x0003e20000100800 */
[----:B------:R-:W-:-:S03]  /*0c20*/  LEA R2, P1, R9, R26, 0x1 ;  /* 0x0000001a09027211 */ /* 0x000fc600078208ff */
[----:B------:R1:W-:Y:S01]  /*0c30*/  STL [R1+0x488], R15 ;  /* 0x0004880f01007387 */ /* 0x0003e20000100800 */
[-C--:B------:R-:W-:Y:S02]  /*0c40*/  LEA.HI.X.SX32 R11, R25, R27.reuse, 0x1, P0 ;  /* 0x0000001b190b7211 */ /* 0x080fe400000f0eff */
[----:B------:R-:W-:Y:S01]  /*0c50*/  LEA R8, P0, R29, R26, 0x1 ;  /* 0x0000001a1d087211 */ /* 0x000fe200078008ff */
[----:B0-----:R-:W4:Y:S01]  /*0c60*/  LDL.LU R18, [R1+0xc] ;  /* 0x00000c0001127983 */ /* 0x001f220000300800 */
[----:B------:R-:W-:-:S03]  /*0c70*/  LEA.HI.X.SX32 R3, R9, R27, 0x1, P1 ;  /* 0x0000001b09037211 */ /* 0x000fc600008f0eff */
[----:B-1----:R0:W4:Y:S04]  /*0c80*/  LDG.E.U16 R24, [R6.64] ;  /* 0x0000000406187981 */ /* 0x002128000c1e1500 */
[----:B------:R1:W4:Y:S01]  /*0c90*/  LDG.E.U16 R15, [R4.64] ;  /* 0x00000004040f7981 */ /* 0x000322000c1e1500 */
[----:B------:R-:W-:-:S03]  /*0ca0*/  LEA.HI.X.SX32 R9, R29, R27, 0x1, P0 ;  /* 0x0000001b1d097211 */ /* 0x000fc600000f0eff */
[----:B------:R0:W-:Y:S01]  /*0cb0*/  STL [R1+0xb0], R12 ;  /* 0x0000b00c01007387 */ /* 0x0001e20000100800 */
[----:B-1----:R-:W-:-:S03]  /*0cc0*/  LEA R4, R28, R12, 0x1 ;  /* 0x0000000c1c047211 */ /* 0x002fc600078e08ff */
[----:B0-----:R0:W4:Y:S02]  /*0cd0*/  LDG.E.U16 R12, [R2.64] ;  /* 0x00000004020c7981 */ /* 0x001124000c1e1500 */
[C---:B------:R-:W-:Y:S02]  /*0ce0*/  IMAD R5, R28.reuse, 0x2, R4 ;  /* 0x000000021c057824 */ /* 0x040fe400078e0204 */
[----:B0-----:R3:W4:Y:S04]  /*0cf0*/  LDG.E.U16 R3, [R10.64] ;  /* 0x000000040a037981 */ /* 0x001728000c1e1500 */
[----:B--2---:R0:W-:Y:S04]  /*0d00*/  STL [R1+0x484], R23 ;  /* 0x0004841701007387 */ /* 0x0041e80000100800 */
[----:B------:R1:W-:Y:S01]  /*0d10*/  STL [R1+0x13c0], R4 ;  /* 0x0013c00401007387 */ /* 0x0003e20000100800 */
[----:B0-----:R-:W-:-:S03]  /*0d20*/  IMAD R23, R28, 0x2, R5 ;  /* 0x000000021c177824 */ /* 0x001fc600078e0205 */
[----:B-----5:R-:W-:Y:S04]  /*0d30*/  STL [R1+0x480], R21 ;  /* 0x0004801501007387 */ /* 0x020fe80000100800 */
[----:B------:R-:W2:Y:S04]  /*0d40*/  LDL.LU R25, [R1+0x28] ;  /* 0x0000280001197983 */ /* 0x000ea80000300800 */
[----:B-1----:R-:W5:Y:S04]  /*0d50*/  LDL.LU R4, [R1+0x24] ;  /* 0x0000240001047983 */ /* 0x002f680000300800 */
[----:B------:R0:W-:Y:S04]  /*0d60*/  STL [R1+0x13cc], R5 ;  /* 0x0013cc0501007387 */ /* 0x0001e80000100800 */
[----:B0-----:R0:W2:Y:S01]  /*0d70*/  LDG.E.U16 R5, [R8.64] ;  /* 0x0000000408057981 */ /* 0x0010a2000c1e1500 */
[----:B------:R-:W-:-:S05]  /*0d80*/  MOV R29, c[0x0][0x198] ;  /* 0x00006600001d7a02 */ /* 0x000fca0000000f00 */
[----:B------:R-:W-:Y:S01]  /*0d90*/  IMAD R2, R29, 0x2, R23 ;  /* 0x000000021d027824 */ /* 0x000fe200078e0217 */
[----:B---3--:R-:W-:-:S04]  /*0da0*/  LEA R10, P0, R16, R26, 0x1 ;  /* 0x0000001a100a7211 */ /* 0x008fc800078008ff */
[----:B------:R-:W-:-:S05]  /*0db0*/  LEA.HI.X.SX32 R11, R16, R27, 0x1, P0 ;  /* 0x0000001b100b7211 */ /* 0x000fca00000f0eff */
[----:B0-----:R0:W3:Y:S04]  /*0dc0*/  LDG.E.U16 R9, [R10.64] ;  /* 0x000000040a097981 */ /* 0x0010e8000c1e1500 */
[----:B----4-:R1:W-:Y:S01]  /*0dd0*/  STL [R1+0x47c], R20 ;  /* 0x00047c1401007387 */ /* 0x0103e20000100800 */
[----:B------:R-:W-:-:S03]  /*0de0*/  LEA R6, P1, R19, R26, 0x1 ;  /* 0x0000001a13067211 */ /* 0x000fc600078208ff */
[----:B-1----:R-:W4:Y:S04]  /*0df0*/  LDL.LU R20, [R1+0x30] ;  /* 0x0000300001147983 */ /* 0x002f280000300800 */
[----:B------:R-:W-:Y:S04]  /*0e00*/  STL [R1+0x478], R14 ;  /* 0x0004780e01007387 */ /* 0x000fe80000100800 */
[----:B------:R1:W-:Y:S01]  /*0e10*/  STL [R1+0xa8], R2 ;  /* 0x0000a80201007387 */ /* 0x0003e20000100800 */
[----:B------:R-:W-:-:S03]  /*0e20*/  LEA.HI.X.SX32 R7, R19, R27, 0x1, P1 ;  /* 0x0000001b13077211 */ /* 0x000fc600008f0eff */
[----:B------:R-:W4:Y:S01]  /*0e30*/  LDL.LU R21, [R1+0x3c] ;  /* 0x00003c0001157983 */ /* 0x000f220000300800 */
[----:B-1----:R-:W-:Y:S01]  /*0e40*/  IMAD R2, R29, 0x2, R2 ;  /* 0x000000021d027824 */ /* 0x002fe200078e0202 */
[----:B------:R-:W-:-:S04]  /*0e50*/  LEA R14, P0, R13, R26, 0x1 ;  /* 0x0000001a0d0e7211 */ /* 0x000fc800078008ff */
[C---:B------:R-:W-:Y:S01]  /*0e60*/  LEA R8, R29.reuse, R2, 0x1 ;  /* 0x000000021d087211 */ /* 0x040fe200078e08ff */
[----:B------:R1:W-:Y:S04]  /*0e70*/  STL [R1+0x474], R15 ;  /* 0x0004740f01007387 */ /* 0x0003e80000100800 */
[----:B------:R0:W-:Y:S01]  /*0e80*/  STL [R1+0x470], R24 ;  /* 0x0004701801007387 */ /* 0x0001e20000100800 */
[----:B------:R-:W-:Y:S01]  /*0e90*/  IMAD R16, R29, 0x2, R8 ;  /* 0x000000021d107824 */ /* 0x000fe200078e0208 */
[----:B-1----:R-:W-:Y:S02]  /*0ea0*/  LEA.HI.X.SX32 R15, R13, R27, 0x1, P0 ;  /* 0x0000001b0d0f7211 */ /* 0x002fe400000f0eff */
[----:B0-----:R-:W4:Y:S04]  /*0eb0*/  LDL.LU R24, [R1+0x5c] ;  /* 0x00005c0001187983 */ /* 0x001f280000300800 */
[----:B------:R-:W4:Y:S04]  /*0ec0*/  LDL.LU R19, [R1+0x4c] ;  /* 0x00004c0001137983 */ /* 0x000f280000300800 */
[----:B------:R0:W-:Y:S04]  /*0ed0*/  STL [R1+0x46c], R12 ;  /* 0x00046c0c01007387 */ /* 0x0001e80000100800 */
[----:B------:R1:W-:Y:S01]  /*0ee0*/  STL [R1+0x468], R3 ;  /* 0x0004680301007387 */ /* 0x0003e20000100800 */
[----:B0-----:R-:W-:Y:S01]  /*0ef0*/  LEA R12, P0, R18, R26, 0x1 ;  /* 0x0000001a120c7211 */ /* 0x001fe200078008ff */
[----:B-1----:R-:W-:-:S03]  /*0f00*/  IMAD R3, R29, 0x2, R16 ;  /* 0x000000021d037824 */ /* 0x002fc600078e0210 */
[----:B------:R-:W-:Y:S01]  /*0f10*/  LEA.HI.X.SX32 R13, R18, R27, 0x1, P0 ;  /* 0x0000001b120d7211 */ /* 0x000fe200000f0eff */
[----:B--2---:R0:W-:Y:S04]  /*0f20*/  STL [R1+0x464], R5 ;  /* 0x0004640501007387 */ /* 0x0041e80000100800 */
[----:B------:R-:W2:Y:S04]  /*0f30*/  LDL.LU R18, [R1+0x54] ;  /* 0x0000540001127983 */ /* 0x000ea80000300800 */
[----:B0-----:R0:W2:Y:S04]  /*0f40*/  LDG.E.U16 R5, [R6.64] ;  /* 0x0000000406057981 */ /* 0x0010a8000c1e1500 */
[----:B------:R-:W-:Y:S04]  /*0f50*/  STL [R1+0xac], R3 ;  /* 0x0000ac0301007387 */ /* 0x000fe80000100800 */
[----:B------:R1:W-:Y:S04]  /*0f60*/  STL [R1+0x13d0], R16 ;  /* 0x0013d01001007387 */ /* 0x0003e80000100800 */
[----:B0-----:R5:W2:Y:S04]  /*0f70*/  LDG.E.U16 R7, [R14.64] ;  /* 0x000000040e077981 */ /* 0x001aa8000c1e1500 */
[----:B-1----:R4:W2:Y:S01]  /*0f80*/  LDG.E.U16 R16, [R12.64] ;  /* 0x000000040c107981 */ /* 0x0028a2000c1e1500 */
[----:B------:R-:W-:-:S02]  /*0f90*/  LEA R3, R29, R3, 0x1 ;  /* 0x000000031d037211 */ /* 0x000fc400078e08ff */
[----:B------:R-:W-:-:S03]  /*0fa0*/  LEA R10, P0, R25, R26, 0x1 ;  /* 0x0000001a190a7211 */ /* 0x000fc600078008ff */
[----:B------:R-:W-:Y:S01]  /*0fb0*/  IMAD R6, R29, 0x2, R3 ;  /* 0x000000021d067824 */ /* 0x000fe200078e0203 */
[----:B------:R-:W-:Y:S02]  /*0fc0*/  LEA.HI.X.SX32 R11, R25, R27, 0x1, P0 ;  /* 0x0000001b190b7211 */ /* 0x000fe400000f0eff */
[----:B------:R-:W2:Y:S01]  /*0fd0*/  LDL.LU R25, [R1+0x60] ;  /* 0x0000600001197983 */ /* 0x000ea20000300800 */
[----:B-----5:R-:W-:-:S03]  /*0fe0*/  LEA R14, P1, R4, R26, 0x1 ;  /* 0x0000001a040e7211 */ /* 0x020fc600078208ff */
[----:B---3--:R0:W-:Y:S01]  /*0ff0*/  STL [R1+0x460], R9 ;  /* 0x0004600901007387 */ /* 0x0081e20000100800 */
[----:B------:R-:W-:Y:S02]  /*1000*/  LEA.HI.X.SX32 R15, R4, R27, 0x1, P1 ;  /* 0x0000001b040f7211 */ /* 0x000fe400008f0eff */
[----:B----4-:R-:W-:Y:S01]  /*1010*/  LEA R12, P0, R20, R26, 0x1 ;  /* 0x0000001a140c7211 */ /* 0x010fe200078008ff */
[----:B0-----:R-:W-:-:S03]  /*1020*/  IMAD R9, R29, 0x2, R6 ;  /* 0x000000021d097824 */ /* 0x001fc600078e0206 */
[----:B------:R-:W-:Y:S02]  /*1030*/  LEA.HI.X.SX32 R13, R20, R27, 0x1, P0 ;  /* 0x0000001b140d7211 */ /* 0x000fe400000f0eff */
[----:B------:R-:W-:Y:S01]  /*1040*/  LEA R4, R29, R9, 0x1 ;  /* 0x000000091d047211 */ /* 0x000fe200078e08ff */
[----:B--2---:R0:W-:Y:S04]  /*1050*/  STL [R1+0x45c], R5 ;  /* 0x00045c0501007387 */ /* 0x0041e80000100800 */
[----:B------:R-:W-:Y:S04]  /*1060*/  STL [R1+0xa4], R4 ;  /* 0x0000a40401007387 */ /* 0x000fe80000100800 */
[----:B0-----:R0:W2:Y:S04]  /*1070*/  LDG.E.U16 R5, [R10.64] ;  /* 0x000000040a057981 */ /* 0x0010a8000c1e1500 */
[----:B------:R1:W-:Y:S01]  /*1080*/  STL [R1+0x458], R7 ;  /* 0x0004580701007387 */ /* 0x0003e20000100800 */
[----:B0-----:R-:W-:-:S03]  /*1090*/  LEA R10, P0, R21, R26, 0x1 ;  /* 0x0000001a150a7211 */ /* 0x001fc600078008ff */
[----:B------:R0:W-:Y:S01]  /*10a0*/  STL [R1+0x454], R16 ;  /* 0x0004541001007387 */ /* 0x0001e20000100800 */
[----:B-1----:R-:W-:Y:S01]  /*10b0*/  IMAD R7, R29, 0x2, R4 ;  /* 0x000000021d077824 */ /* 0x002fe200078e0204 */
[----:B------:R-:W-:Y:S02]  /*10c0*/  LEA.HI.X.SX32 R11, R21, R27, 0x1, P0 ;  /* 0x0000001b150b7211 */ /* 0x000fe400000f0eff */
[----:B------:R1:W3:Y:S04]  /*10d0*/  LDG.E.U16 R4, [R14.64] ;  /* 0x000000040e047981 */ /* 0x0002e8000c1e1500 */
[----:B0-----:R0:W4:Y:S01]  /*10e0*/  LDG.E.U16 R16, [R12.64] ;  /* 0x000000040c107981 */ /* 0x001122000c1e1500 */
[----:B-1----:R-:W-:-:S04]  /*10f0*/  LEA R14, P0, R24, R26, 0x1 ;  /* 0x0000001a180e7211 */ /* 0x002fc800078008ff */
[----:B------:R-:W-:Y:S02]  /*1100*/  LEA.HI.X.SX32 R15, R24, R27, 0x1, P0 ;  /* 0x0000001b180f7211 */ /* 0x000fe400000f0eff */
[----:B------:R1:W5:Y:S04]  /*1110*/  LDG.E.U16 R24, [R10.64] ;  /* 0x000000040a187981 */ /* 0x000368000c1e1500 */
[----:B------:R1:W5:Y:S01]  /*1120*/  LDG.E.U16 R15, [R14.64] ;  /* 0x000000040e0f7981 */ /* 0x000362000c1e1500 */
[----:B0-----:R-:W-:Y:S01]  /*1130*/  LEA R12, P1, R19, R26, 0x1 ;  /* 0x0000001a130c7211 */ /* 0x001fe200078208ff */
[----:B------:R-:W-:-:S03]  /*1140*/  IMAD R20, R29, 0x2, R7 ;  /* 0x000000021d147824 */ /* 0x000fc600078e0207 */
[----:B------:R-:W-:Y:S02]  /*1150*/  LEA.HI.X.SX32 R13, R19, R27, 0x1, P1 ;  /* 0x0000001b130d7211 */ /* 0x000fe400008f0eff */
[----:B------:R-:W-:-:S04]  /*1160*/  LEA R21, R29, R20, 0x1 ;  /* 0x000000141d157211 */ /* 0x000fc800078e08ff */
[----:B------:R-:W5:Y:S01]  /*1170*/  LDG.E.U16 R13, [R12.64] ;  /* 0x000000040c0d7981 */ /* 0x000f62000c1e1500 */
[----:B-1----:R-:W-:-:S04]  /*1180*/  LEA R10, P0, R18, R26, 0x1 ;  /* 0x0000001a120a7211 */ /* 0x002fc800078008ff */
[----:B------:R-:W-:Y:S02]  /*1190*/  LEA.HI.X.SX32 R11, R18, R27, 0x1, P0 ;  /* 0x0000001b120b7211 */ /* 0x000fe400000f0eff */
[----:B------:R-:W-:-:S04]  /*11a0*/  LEA R14, P0, R25, R26, 0x1 ;  /* 0x0000001a190e7211 */ /* 0x000fc800078008ff */
[----:B------:R-:W5:Y:S04]  /*11b0*/  LDG.E.U16 R11, [R10.64] ;  /* 0x000000040a0b7981 */ /* 0x000f68000c1e1500 */
[----:B--2---:R0:W-:Y:S04]  /*11c0*/  STL [R1+0x450], R5 ;  /* 0x0004500501007387 */ /* 0x0041e80000100800 */
[----:B0-----:R-:W2:Y:S04]  /*11d0*/  LDL.LU R5, [R1+0x38] ;  /* 0x0000380001057983 */ /* 0x001ea80000300800 */
[----:B---3--:R0:W-:Y:S04]  /*11e0*/  STL [R1+0x44c], R4 ;  /* 0x00044c0401007387 */ /* 0x0081e80000100800 */
[----:B0-----:R-:W3:Y:S04]  /*11f0*/  LDL.LU R4, [R1+0x34] ;  /* 0x0000340001047983 */ /* 0x001ee80000300800 */
[----:B----4-:R0:W-:Y:S02]  /*1200*/  STL [R1+0x448], R16 ;  /* 0x0004481001007387 */ /* 0x0101e40000100800 */
[----:B0-----:R-:W-:-:S05]  /*1210*/  IMAD R16, R29, 0x2, R21 ;  /* 0x000000021d107824 */ /* 0x001fca00078e0215 */
[----:B------:R-:W-:Y:S04]  /*1220*/  STL [R1+0xa0], R16 ;  /* 0x0000a01001007387 */ /* 0x000fe80000100800 */
[----:B-----5:R0:W-:Y:S04]  /*1230*/  STL [R1+0x444], R24 ;  /* 0x0004441801007387 */ /* 0x0201e80000100800 */
[----:B0-----:R-:W4:Y:S04]  /*1240*/  LDL.LU R24, [R1+0x50] ;  /* 0x0000500001187983 */ /* 0x001f280000300800 */
[----:B------:R0:W-:Y:S02]  /*1250*/  STL [R1+0x440], R15 ;  /* 0x0004400f01007387 */ /* 0x0001e40000100800 */
[----:B0-----:R-:W-:-:S05]  /*1260*/  LEA.HI.X.SX32 R15, R25, R27, 0x1, P0 ;  /* 0x0000001b190f7211 */ /* 0x001fca00000f0eff */
[----:B------:R-:W5:Y:S01]  /*1270*/  LDG.E.U16 R14, [R14.64] ;  /* 0x000000040e0e7981 */ /* 0x000f62000c1e1500 */
[----:B------:R-:W-:-:S03]  /*1280*/  IMAD R19, R29, 0x2, R16 ;  /* 0x000000021d137824 */ /* 0x000fc600078e0210 */
[----:B------:R0:W-:Y:S02]  /*1290*/  STL [R1+0x43c], R13 ;  /* 0x00043c0d01007387 */ /* 0x0001e40000100800 */
[----:B------:R-:W-:Y:S01]  /*12a0*/  LEA R18, R29, R19, 0x1 ;  /* 0x000000131d127211 */ /* 0x000fe200078e08ff */
[----:B------:R-:W-:Y:S01]  /*12b0*/  IMAD R16, R17, 0x2, R0 ;  /* 0x0000000211107824 */ /* 0x000fe200078e0200 */
[----:B0-----:R-:W-:-:S03]  /*12c0*/  MOV R13, c[0x0][0x198] ;  /* 0x00006600000d7a02 */ /* 0x001fc60000000f00 */
[----:B------:R-:W-:Y:S01]  /*12d0*/  IMAD R17, R29, 0x2, R18 ;  /* 0x000000021d117824 */ /* 0x000fe200078e0212 */
[----:B------:R-:W-:Y:S01]  /*12e0*/  LEA R12, P1, R16, R26, 0x1 ;  /* 0x0000001a100c7211 */ /* 0x000fe200078208ff */
[----:B------:R-:W-:-:S03]  /*12f0*/  IMAD R25, R13, 0x2, R0 ;  /* 0x000000020d197824 */ /* 0x000fc600078e0200 */
[----:B------:R0:W-:Y:S01]  /*1300*/  STL [R1+0x4c], R17 ;  /* 0x00004c1101007387 */ /* 0x0001e20000100800 */
[----:B------:R-:W-:Y:S01]  /*1310*/  IMAD R25, R13, 0x2, R25 ;  /* 0x000000020d197824 */ /* 0x000fe200078e0219 */
[----:B------:R-:W-:Y:S02]  /*1320*/  LEA.HI.X.SX32 R13, R16, R27, 0x1, P1 ;  /* 0x0000001b100d7211 */ /* 0x000fe400008f0eff */
[----:B------:R-:W2:Y:S01]  /*1330*/  LDL.LU R16, [R1+0x13d0] ;  /* 0x0013d00001107983 */ /* 0x000ea20000300800 */
[----:B0-----:R-:W-:-:S03]  /*1340*/  LEA R17, R29, R17, 0x1 ;  /* 0x000000111d117211 */ /* 0x001fc600078e08ff */
[----:B------:R0:W-:Y:S01]  /*1350*/  STL [R1+0x438], R11 ;  /* 0x0004380b01007387 */ /* 0x0001e20000100800 */
[----:B------:R-:W-:-:S03]  /*1360*/  LEA R10, P0, R25, R26, 0x1 ;  /* 0x0000001a190a7211 */ /* 0x000fc600078008ff */
[----:B------:R1:W-:Y:S01]  /*1370*/  STL [R1+0x9c], R17 ;  /* 0x00009c1101007387 */ /* 0x0003e20000100800 */
[----:B0-----:R-:W-:-:S06]  /*1380*/  LEA.HI.X.SX32 R11, R25, R27, 0x1, P0 ;  /* 0x0000001b190b7211 */ /* 0x001fcc00000f0eff */
[----:B------:R3:W2:Y:S04]  /*1390*/  LDG.E.U16 R11, [R10.64] ;  /* 0x000000040a0b7981 */ /* 0x0006a8000c1e1500 */
[----:B-----5:R0:W-:Y:S01]  /*13a0*/  STL [R1+0x434], R14 ;  /* 0x0004340e01007387 */ /* 0x0201e20000100800 */
[C---:B------:R-:W-:Y:S02]  /*13b0*/  IMAD R15, R22.reuse, 0x2, R0 ;  /* 0x00000002160f7824 */ /* 0x040fe400078e0200 */
[----:B-1----:R-:W-:Y:S01]  /*13c0*/  IMAD R17, R29, 0x2, R17 ;  /* 0x000000021d117824 */ /* 0x002fe200078e0211 */
[----:B------:R-:W5:Y:S04]  /*13d0*/  LDL R25, [R1+0x48] ;  /* 0x0000480001197983 */ /* 0x000f680000100800 */
[----:B0-----:R0:W2:Y:S01]  /*13e0*/  LDG.E.U16 R14, [R12.64] ;  /* 0x000000040c0e7981 */ /* 0x0010a2000c1e1500 */
[----:B------:R-:W-:-:S05]  /*13f0*/  LEA R15, R22, R15, 0x1 ;  /* 0x0000000f160f7211 */ /* 0x000fca00078e08ff */
[----:B------:R-:W-:Y:S01]  /*1400*/  IMAD R15, R22, 0x2, R15 ;  /* 0x00000002160f7824 */ /* 0x000fe200078e020f */
[----:B0-----:R-:W-:Y:S01]  /*1410*/  LEA R13, R28, R0, 0x1 ;  /* 0x000000001c0d7211 */ /* 0x001fe200078e08ff */
[----:B------:R-:W-:-:S04]  /*1420*/  IMAD R22, R29, 0x2, R17 ;  /* 0x000000021d167824 */ /* 0x000fc800078e0211 */
[----:B------:R-:W-:-:S04]  /*1430*/  IMAD R13, R28, 0x2, R13 ;  /* 0x000000021c0d7824 */ /* 0x000fc800078e020d */
[----:B------:R-:W-:Y:S01]  /*1440*/  IMAD R13, R28, 0x2, R13 ;  /* 0x000000021c0d7824 */ /* 0x000fe200078e020d */
[----:B------:R-:W-:Y:S02]  /*1450*/  LEA R28, R29, R22, 0x1 ;  /* 0x000000161d1c7211 */ /* 0x000fe400078e08ff */
[----:B------:R-:W-:-:S04]  /*1460*/  LEA R12, P0, R15, R26, 0x1 ;  /* 0x0000001a0f0c7211 */ /* 0x000fc800078008ff */
[----:B------:R-:W-:Y:S02]  /*1470*/  LEA.HI.X.SX32 R13, R13, R27, 0x1, P0 ;  /* 0x0000001b0d0d7211 */ /* 0x000fe400000f0eff */
[----:B---3--:R-:W-:-:S04]  /*1480*/  LEA R10, P0, R4, R26, 0x1 ;  /* 0x0000001a040a7211 */ /* 0x008fc800078008ff */
[----:B------:R4:W3:Y:S04]  /*1490*/  LDG.E.U16 R13, [R12.64] ;  /* 0x000000040c0d7981 */ /* 0x0008e8000c1e1500 */
[----:B--2---:R0:W-:Y:S04]  /*14a0*/  STL [R1+0x430], R14 ;  /* 0x0004300e01007387 */ /* 0x0041e80000100800 */
[----:B------:R1:W-:Y:S01]  /*14b0*/  STL [R1+0x54], R28 ;  /* 0x0000541c01007387 */ /* 0x0003e20000100800 */
[----:B0-----:R-:W-:Y:S01]  /*14c0*/  LEA R14, P1, R5, R26, 0x1 ;  /* 0x0000001a050e7211 */ /* 0x001fe200078208ff */
[----:B-1----:R-:W-:-:S03]  /*14d0*/  IMAD R28, R29, 0x2, R28 ;  /* 0x000000021d1c7824 */ /* 0x002fc600078e021c */
[-C--:B------:R-:W-:Y:S02]  /*14e0*/  LEA.HI.X.SX32 R15, R5, R27.reuse, 0x1, P1 ;  /* 0x0000001b050f7211 */ /* 0x080fe400008f0eff */
[----:B------:R-:W2:Y:S04]  /*14f0*/  LDL.LU R5, [R1+0x13cc] ;  /* 0x0013cc0001057983 */ /* 0x000ea80000300800 */
[----:B------:R0:W-:Y:S04]  /*1500*/  STL [R1+0x42c], R11 ;  /* 0x00042c0b01007387 */ /* 0x0001e80000100800 */
[----:B------:R1:W-:Y:S04]  /*1510*/  STL [R1+0x98], R28 ;  /* 0x0000981c01007387 */ /* 0x0003e80000100800 */
[----:B------:R3:W2:Y:S01]  /*1520*/  LDG.E.U16 R14, [R14.64] ;  /* 0x000000040e0e7981 */ /* 0x0006a2000c1e1500 */
[----:B0-----:R-:W-:-:S03]  /*1530*/  LEA.HI.X.SX32 R11, R4, R27, 0x1, P0 ;  /* 0x0000001b040b7211 */ /* 0x001fc600000f0eff */
[----:B------:R-:W5:Y:S01]  /*1540*/  LDL.LU R4, [R1+0x1c] ;  /* 0x00001c0001047983 */ /* 0x000f620000300800 */
[C---:B-1----:R-:W-:Y:S01]  /*1550*/  IMAD R28, R29.reuse, 0x2, R28 ;  /* 0x000000021d1c7824 */ /* 0x042fe200078e021c */
[----:B----4-:R-:W-:Y:S02]  /*1560*/  LEA R12, P0, R24, R26, 0x1 ;  /* 0x0000001a180c7211 */ /* 0x010fe400078008ff */
[----:B------:R0:W4:Y:S04]  /*1570*/  LDG.E.U16 R10, [R10.64] ;  /* 0x000000040a0a7981 */ /* 0x000128000c1e1500 */
[----:B------:R1:W-:Y:S04]  /*1580*/  STL [R1+0x38], R28 ;  /* 0x0000381c01007387 */ /* 0x0003e80000100800 */
[----:B---3--:R-:W3:Y:S01]  /*1590*/  LDL R15, [R1+0x2c] ;  /* 0x00002c00010f7983 */ /* 0x008ee20000100800 */
[----:B-1----:R-:W-:-:S03]  /*15a0*/  LEA R28, R29, R28, 0x1 ;  /* 0x0000001c1d1c7211 */ /* 0x002fc600078e08ff */
[----:B------:R1:W-:Y:S04]  /*15b0*/  STL [R1+0x428], R13 ;  /* 0x0004280d01007387 */ /* 0x0003e80000100800 */
[----:B------:R0:W-:Y:S01]  /*15c0*/  STL [R1+0x30], R28 ;  /* 0x0000301c01007387 */ /* 0x0001e20000100800 */
[----:B-1----:R-:W-:Y:S01]  /*15d0*/  LEA.HI.X.SX32 R13, R24, R27, 0x1, P0 ;  /* 0x0000001b180d7211 */ /* 0x002fe200000f0eff */
[----:B0-----:R-:W-:-:S04]  /*15e0*/  IMAD R28, R29, 0x2, R28 ;  /* 0x000000021d1c7824 */ /* 0x001fc800078e021c */
[----:B------:R0:W4:Y:S04]  /*15f0*/  LDG.E.U16 R12, [R12.64] ;  /* 0x000000040c0c7981 */ /* 0x000128000c1e1500 */
[----:B--2---:R3:W-:Y:S02]  /*1600*/  STL [R1+0x424], R14 ;  /* 0x0004240e01007387 */ /* 0x0047e40000100800 */
[----:B---3--:R-:W-:Y:S02]  /*1610*/  LEA R14, P1, R15, R26, 0x1 ;  /* 0x0000001a0f0e7211 */ /* 0x008fe400078208ff */
[----:B------:R-:W2:Y:S04]  /*1620*/  LDL.LU R15, [R1+0x2c] ;  /* 0x00002c00010f7983 */ /* 0x000ea80000300800 */
[----:B------:R-:W3:Y:S04]  /*1630*/  LDL.LU R24, [R1+0x13c8] ;  /* 0x0013c80001187983 */ /* 0x000ee80000300800 */
[----:B------:R-:W-:Y:S04]  /*1640*/  STL [R1+0x44], R28 ;  /* 0x0000441c01007387 */ /* 0x000fe80000100800 */
[----:B------:R1:W-:Y:S04]  /*1650*/  STL [R1+0x1380], R0 ;  /* 0x0013800001007387 */ /* 0x0003e80000100800 */
[----:B------:R-:W3:Y:S01]  /*1660*/  LDL R11, [R1+0x20] ;  /* 0x00002000010b7983 */ /* 0x000ee20000100800 */
[----:B-1----:R-:W-:-:S03]  /*1670*/  IMAD.MOV.U32 R0, RZ, RZ, c[0x0][0x198] ;  /* 0x00006600ff007624 */ /* 0x002fc600078e00ff */
[----:B----4-:R3:W-:Y:S02]  /*1680*/  STL [R1+0x420], R10 ;  /* 0x0004200a01007387 */ /* 0x0107e40000100800 */
[----:B------:R-:W-:-:S05]  /*1690*/  LEA R28, R0, R28, 0x1 ;  /* 0x0000001c001c7211 */ /* 0x000fca00078e08ff */
[----:B------:R1:W-:Y:S01]  /*16a0*/  STL [R1+0x94], R28 ;  /* 0x0000941c01007387 */ /* 0x0003e20000100800 */
[----:B--2---:R-:W-:-:S06]  /*16b0*/  LEA.HI.X.SX32 R15, R15, R27, 0x1, P1 ;  /* 0x0000001b0f0f7211 */ /* 0x004fcc00008f0eff */
[----:B------:R-:W2:Y:S01]  /*16c0*/  LDG.E.U16 R15, [R14.64] ;  /* 0x000000040e0f7981 */ /* 0x000ea2000c1e1500 */
[----:B---3--:R-:W-:-:S03]  /*16d0*/  LEA R10, P0, R11, R26, 0x1 ;  /* 0x0000001a0b0a7211 */ /* 0x008fc600078008ff */
[----:B------:R-:W3:Y:S04]  /*16e0*/  LDL.LU R11, [R1+0x20] ;  /* 0x00002000010b7983 */ /* 0x000ee80000300800 */
[----:B0-----:R-:W4:Y:S01]  /*16f0*/  LDL R13, [R1+0x18] ;  /* 0x00001800010d7983 */ /* 0x001f220000100800 */
[----:B-1----:R-:W-:-:S05]  /*1700*/  IMAD R28, R0, 0x2, R28 ;  /* 0x00000002001c7824 */ /* 0x002fca00078e021c */
[----:B------:R-:W-:Y:S04]  /*1710*/  STL [R1+0x2c], R28 ;  /* 0x00002c1c01007387 */ /* 0x000fe80000100800 */
[----:B------:R0:W-:Y:S02]  /*1720*/  STL [R1+0x41c], R12 ;  /* 0x00041c0c01007387 */ /* 0x0001e40000100800 */
[----:B0-----:R-:W-:Y:S02]  /*1730*/  IMAD R12, R0, 0x2, R28 ;  /* 0x00000002000c7824 */ /* 0x001fe400078e021c */
[----:B------:R-:W4:Y:S04]  /*1740*/  LDL.LU R28, [R1+0x13c4] ;  /* 0x0013c400011c7983 */ /* 0x000f280000300800 */
[----:B--2---:R0:W-:Y:S04]  /*1750*/  STL [R1+0x418], R15 ;  /* 0x0004180f01007387 */ /* 0x0041e80000100800 */
[----:B0-----:R-:W2:Y:S01]  /*1760*/  LDL.LU R15, [R1+0x48] ;  /* 0x00004800010f7983 */ /* 0x001ea20000300800 */
[----:B---3--:R-:W-:-:S02]  /*1770*/  LEA.HI.X.SX32 R11, R11, R27, 0x1, P0 ;  /* 0x0000001b0b0b7211 */ /* 0x008fc400000f0eff */
[----:B-----5:R-:W-:Y:S02]  /*1780*/  LEA R14, P0, R25, R26, 0x1 ;  /* 0x0000001a190e7211 */ /* 0x020fe400078008ff */
[----:B------:R-:W-:Y:S01]  /*1790*/  LEA R25, R0, R12, 0x1 ;  /* 0x0000000c00197211 */ /* 0x000fe200078e08ff */
[----:B------:R4:W-:Y:S04]  /*17a0*/  STL [R1+0x28], R12 ;  /* 0x0000280c01007387 */ /* 0x0009e80000100800 */
[----:B------:R0:W3:Y:S01]  /*17b0*/  LDG.E.U16 R10, [R10.64] ;  /* 0x000000040a0a7981 */ /* 0x0000e2000c1e1500 */
[----:B----4-:R-:W-:-:S03]  /*17c0*/  LEA R12, P1, R13, R26, 0x1 ;  /* 0x0000001a0d0c7211 */ /* 0x010fc600078208ff */
[----:B------:R-:W4:Y:S04]  /*17d0*/  LDL.LU R13, [R1+0x18] ;  /* 0x00001800010d7983 */ /* 0x000f280000300800 */
[----:B------:R1:W-:Y:S04]  /*17e0*/  STL [R1+0x40], R25 ;  /* 0x0000401901007387 */ /* 0x0003e80000100800 */
[----:B0-----:R-:W5:Y:S01]  /*17f0*/  LDL R11, [R1+0x14] ;  /* 0x00001400010b7983 */ /* 0x001f620000100800 */
[----:B-1----:R-:W-:Y:S01]  /*1800*/  IMAD R25, R0, 0x2, R25 ;  /* 0x0000000200197824 */ /* 0x002fe200078e0219 */
[----:B--2---:R-:W-:-:S06]  /*1810*/  LEA.HI.X.SX32 R15, R15, R27, 0x1, P0 ;  /* 0x0000001b0f0f7211 */ /* 0x004fcc00000f0eff */
[----:B------:R0:W2:Y:S04]  /*1820*/  LDG.E.U16 R15, [R14.64] ;  /* 0x000000040e0f7981 */ /* 0x0000a8000c1e1500 */
[----:B---3--:R5:W-:Y:S04]  /*1830*/  STL [R1+0x414], R10 ;  /* 0x0004140a01007387 */ /* 0x008be80000100800 */
[----:B------:R1:W-:Y:S01]  /*1840*/  STL [R1+0x90], R25 ;  /* 0x0000901901007387 */ /* 0x0003e20000100800 */
[----:B-----5:R-:W-:-:S03]  /*1850*/  LEA R10, P0, R11, R26, 0x1 ;  /* 0x0000001a0b0a7211 */ /* 0x020fc600078008ff */
[----:B------:R-:W3:Y:S01]  /*1860*/  LDL.LU R11, [R1+0x14] ;  /* 0x00001400010b7983 */ /* 0x000ee20000300800 */
[----:B----4-:R-:W-:-:S06]  /*1870*/  LEA.HI.X.SX32 R13, R13, R27, 0x1, P1 ;  /* 0x0000001b0d0d7211 */ /* 0x010fcc00008f0eff */
[----:B------:R4:W5:Y:S01]  /*1880*/  LDG.E.U16 R13, [R12.64] ;  /* 0x000000040c0d7981 */ /* 0x000962000c1e1500 */
[----:B-1----:R-:W-:Y:S01]  /*1890*/  IMAD R25, R0, 0x2, R25 ;  /* 0x0000000200197824 */ /* 0x002fe200078e0219 */
[----:B---3--:R-:W-:-:S06]  /*18a0*/  LEA.HI.X.SX32 R11, R11, R27, 0x1, P0 ;  /* 0x0000001b0b0b7211 */ /* 0x008fcc00000f0eff */
[----:B------:R1:W3:Y:S04]  /*18b0*/  LDG.E.U16 R11, [R10.64] ;  /* 0x000000040a0b7981 */ /* 0x0002e8000c1e1500 */
[----:B------:R1:W-:Y:S01]  /*18c0*/  STL [R1+0x24], R25 ;  /* 0x0000241901007387 */ /* 0x0003e20000100800 */
[----:B0-----:R-:W-:-:S03]  /*18d0*/  LEA R14, P0, R4, R26, 0x1 ;  /* 0x0000001a040e7211 */ /* 0x001fc600078008ff */
[----:B--2---:R0:W-:Y:S01]  /*18e0*/  STL [R1+0x410], R15 ;  /* 0x0004100f01007387 */ /* 0x0041e20000100800 */
[----:B-1----:R-:W-:-:S05]  /*18f0*/  LEA R25, R0, R25, 0x1 ;  /* 0x0000001900197211 */ /* 0x002fca00078e08ff */
[----:B------:R1:W-:Y:S01]  /*1900*/  STL [R1+0x20], R25 ;  /* 0x0000201901007387 */ /* 0x0003e20000100800 */
[-C--:B0-----:R-:W-:Y:S02]  /*1910*/  LEA.HI.X.SX32 R15, R4, R27.reuse, 0x1, P0 ;  /* 0x0000001b040f7211 */ /* 0x081fe400000f0eff */
[----:B----4-:R-:W-:Y:S01]  /*1920*/  LEA R12, P1, R28, R26, 0x1 ;  /* 0x0000001a1c0c7211 */ /* 0x010fe200078208ff */
[C---:B-1----:R-:W-:Y:S01]  /*1930*/  IMAD R25, R0.reuse, 0x2, R25 ;  /* 0x0000000200197824 */ /* 0x042fe200078e0219 */
[----:B-----5:R0:W-:Y:S03]  /*1940*/  STL [R1+0x40c], R13 ;  /* 0x00040c0d01007387 */ /* 0x0201e60000100800 */
[----:B------:R-:W-:Y:S01]  /*1950*/  IMAD R4, R0, 0x2, R25 ;  /* 0x0000000200047824 */ /* 0x000fe200078e0219 */
[----:B------:R1:W2:Y:S01]  /*1960*/  LDG.E.U16 R15, [R14.64] ;  /* 0x000000040e0f7981 */ /* 0x0002a2000c1e1500 */
[----:B0-----:R-:W-:-:S03]  /*1970*/  LEA.HI.X.SX32 R13, R28, R27, 0x1, P1 ;  /* 0x0000001b1c0d7211 */ /* 0x001fc600008f0eff */
[----:B------:R-:W-:-:S05]  /*1980*/  LEA R28, R0, R4, 0x1 ;  /* 0x00000004001c7211 */ /* 0x000fca00078e08ff */
[----:B-1----:R-:W-:Y:S01]  /*1990*/  IMAD R14, R0, 0x2, R28 ;  /* 0x00000002000e7824 */ /* 0x002fe200078e021c */
[C---:B------:R-:W-:Y:S01]  /*19a0*/  LEA R10, P0, R24.reuse, R26, 0x1 ;  /* 0x0000001a180a7211 */ /* 0x040fe200078008ff */
[----:B------:R-:W-:Y:S01]  /*19b0*/  IMAD R29, R29, 0x2, R24 ;  /* 0x000000021d1d7824 */ /* 0x000fe200078e0218 */
[----:B---3--:R-:W-:Y:S04]  /*19c0*/  STL [R1+0x408], R11 ;  /* 0x0004080b01007387 */ /* 0x008fe80000100800 */
[----:B------:R0:W-:Y:S04]  /*19d0*/  STL [R1+0x8c], R4 ;  /* 0x00008c0401007387 */ /* 0x0001e80000100800 */
[----:B0-----:R-:W3:Y:S04]  /*19e0*/  LDL.LU R4, [R1+0x13c0] ;  /* 0x0013c00001047983 */ /* 0x001ee80000300800 */
[----:B------:R0:W-:Y:S04]  /*19f0*/  STL [R1+0x18], R28 ;  /* 0x0000181c01007387 */ /* 0x0001e80000100800 */
[----:B0-----:R0:W4:Y:S01]  /*1a00*/  LDG.E.U16 R28, [R12.64] ;  /* 0x000000040c1c7981 */ /* 0x001122000c1e1500 */
[----:B------:R-:W-:-:S06]  /*1a10*/  LEA.HI.X.SX32 R11, R24, R27, 0x1, P0 ;  /* 0x0000001b180b7211 */ /* 0x000fcc00000f0eff */
[----:B------:R-:W5:Y:S01]  /*1a20*/  LDG.E.U16 R11, [R10.64] ;  /* 0x000000040a0b7981 */ /* 0x000f62000c1e1500 */
[----:B0-----:R-:W-:-:S04]  /*1a30*/  LEA R12, P0, R29, R26, 0x1 ;  /* 0x0000001a1d0c7211 */ /* 0x001fc800078008ff */
[----:B------:R-:W-:-:S05]  /*1a40*/  LEA.HI.X.SX32 R13, R29, R27, 0x1, P0 ;  /* 0x0000001b1d0d7211 */ /* 0x000fca00000f0eff */
[----:B------:R-:W5:Y:S01]  /*1a50*/  LDG.E.U16 R29, [R12.64] ;  /* 0x000000040c1d7981 */ /* 0x000f62000c1e1500 */
[----:B------:R-:W-:-:S03]  /*1a60*/  LEA R24, R0, R14, 0x1 ;  /* 0x0000000e00187211 */ /* 0x000fc600078e08ff */
[----:B------:R3:W-:Y:S04]  /*1a70*/  STL [R1+0x14], R14 ;  /* 0x0000140e01007387 */ /* 0x0007e80000100800 */
[----:B--2---:R0:W-:Y:S01]  /*1a80*/  STL [R1+0x404], R15 ;  /* 0x0004040f01007387 */ /* 0x0041e20000100800 */
[----:B---3--:R-:W-:-:S04]  /*1a90*/  LEA R14, P1, R4, R26, 0x1 ;  /* 0x0000001a040e7211 */ /* 0x008fc800078208ff */
[----:B0-----:R-:W-:Y:S01]  /*1aa0*/  LEA.HI.X.SX32 R15, R4, R27, 0x1, P1 ;  /* 0x0000001b040f7211 */ /* 0x001fe200008f0eff */
[----:B----4-:R0:W-:Y:S01]  /*1ab0*/  STL [R1+0x400], R28 ;  /* 0x0004001c01007387 */ /* 0x0101e20000100800 */
[----:B------:R-:W-:-:S04]  /*1ac0*/  LEA R4, P0, R5, R26, 0x1 ;  /* 0x0000001a05047211 */ /* 0x000fc800078008ff */
[----:B------:R1:W2:Y:S01]  /*1ad0*/  LDG.E.U16 R15, [R14.64] ;  /* 0x000000040e0f7981 */ /* 0x0002a2000c1e1500 */
[----:B0-----:R-:W-:-:S05]  /*1ae0*/  IMAD R28, R0, 0x2, R24 ;  /* 0x00000002001c7824 */ /* 0x001fca00078e0218 */
[----:B------:R0:W-:Y:S02]  /*1af0*/  STL [R1+0x88], R28 ;  /* 0x0000881c01007387 */ /* 0x0001e40000100800 */
[----:B0-----:R-:W-:-:S05]  /*1b00*/  IMAD R28, R0, 0x2, R28 ;  /* 0x00000002001c7824 */ /* 0x001fca00078e021c */
[----:B------:R0:W-:Y:S01]  /*1b10*/  STL [R1+0x10], R28 ;  /* 0x0000101c01007387 */ /* 0x0001e20000100800 */
[----:B------:R-:W-:-:S03]  /*1b20*/  LEA.HI.X.SX32 R5, R5, R27, 0x1, P0 ;  /* 0x0000001b05057211 */ /* 0x000fc600000f0eff */
[----:B-----5:R3:W-:Y:S01]  /*1b30*/  STL [R1+0x3fc], R11 ;  /* 0x0003fc0b01007387 */ /* 0x0207e20000100800 */
[----:B0-----:R-:W-:Y:S02]  /*1b40*/  LEA R28, R0, R28, 0x1 ;  /* 0x0000001c001c7211 */ /* 0x001fe400078e08ff */
[----:B------:R-:W-:-:S03]  /*1b50*/  LEA R10, P0, R23, R26, 0x1 ;  /* 0x0000001a170a7211 */ /* 0x000fc600078008ff */
[----:B------:R0:W-:Y:S01]  /*1b60*/  STL [R1+0xc], R28 ;  /* 0x00000c1c01007387 */ /* 0x0001e20000100800 */
[----:B---3--:R-:W-:-:S03]  /*1b70*/  LEA.HI.X.SX32 R11, R23, R27, 0x1, P0 ;  /* 0x0000001b170b7211 */ /* 0x008fc600000f0eff */
[----:B------:R3:W4:Y:S01]  /*1b80*/  LDG.E.U16 R23, [R4.64] ;  /* 0x0000000404177981 */ /* 0x000722000c1e1500 */
[----:B0-----:R-:W-:-:S04]  /*1b90*/  IMAD R28, R0, 0x2, R28 ;  /* 0x00000002001c7824 */ /* 0x001fc800078e021c */
[----:B-1----:R-:W-:Y:S01]  /*1ba0*/  IMAD R14, R0, 0x2, R28 ;  /* 0x00000002000e7824 */ /* 0x002fe200078e021c */
[----:B------:R-:W-:Y:S04]  /*1bb0*/  STL [R1+0x34], R28 ;  /* 0x0000341c01007387 */ /* 0x000fe80000100800 */
[----:B------:R-:W-:Y:S04]  /*1bc0*/  STL [R1+0x84], R14 ;  /* 0x0000840e01007387 */ /* 0x000fe80000100800 */
[----:B------:R0:W-:Y:S04]  /*1bd0*/  STL [R1+0x3f8], R29 ;  /* 0x0003f81d01007387 */ /* 0x0001e80000100800 */
[----:B0-----:R0:W5:Y:S01]  /*1be0*/  LDG.E.U16 R29, [R10.64] ;  /* 0x000000040a1d7981 */ /* 0x001162000c1e1500 */
[----:B------:R-:W-:-:S02]  /*1bf0*/  LEA R12, P1, R2, R26, 0x1 ;  /* 0x0000001a020c7211 */ /* 0x000fc400078208ff */
[----:B------:R-:W-:Y:S02]  /*1c00*/  LEA R14, R0, R14, 0x1 ;  /* 0x0000000e000e7211 */ /* 0x000fe400078e08ff */
[-C--:B------:R-:W-:Y:S02]  /*1c10*/  LEA.HI.X.SX32 R13, R2, R27.reuse, 0x1, P1 ;  /* 0x0000001b020d7211 */ /* 0x080fe400008f0eff */
[----:B---3--:R-:W-:Y:S01]  /*1c20*/  LEA R4, P0, R8, R26, 0x1 ;  /* 0x0000001a08047211 */ /* 0x008fe200078008ff */
[----:B------:R-:W-:Y:S02]  /*1c30*/  IMAD R2, R0, 0x2, R14 ;  /* 0x0000000200027824 */ /* 0x000fe400078e020e */
[----:B------:R1:W3:Y:S01]  /*1c40*/  LDG.E.U16 R12, [R12.64] ;  /* 0x000000040c0c7981 */ /* 0x0002e2000c1e1500 */
[----:B------:R-:W-:Y:S02]  /*1c50*/  LEA.HI.X.SX32 R5, R8, R27, 0x1, P0 ;  /* 0x0000001b08057211 */ /* 0x000fe400000f0eff */
[----:B------:R-:W-:-:S02]  /*1c60*/  LEA R8, R0, R2, 0x1 ;  /* 0x0000000200087211 */ /* 0x000fc400078e08ff */
[----:B0-----:R-:W-:-:S04]  /*1c70*/  LEA R10, P0, R16, R26, 0x1 ;  /* 0x0000001a100a7211 */ /* 0x001fc800078008ff */
[----:B------:R-:W-:Y:S01]  /*1c80*/  LEA.HI.X.SX32 R11, R16, R27, 0x1, P0 ;  /* 0x0000001b100b7211 */ /* 0x000fe200000f0eff */
[----:B--2---:R0:W-:Y:S04]  /*1c90*/  STL [R1+0x3f4], R15 ;  /* 0x0003f40f01007387 */ /* 0x0041e80000100800 */
[----:B------:R2:W-:Y:S04]  /*1ca0*/  STL [R1+0x4], R14 ;  /* 0x0000040e01007387 */ /* 0x0005e80000100800 */
[----:B------:R-:W-:Y:S04]  /*1cb0*/  STL [R1], R2 ;  /* 0x0000000201007387 */ /* 0x000fe80000100800 */
[----:B------:R1:W-:Y:S01]  /*1cc0*/  STL [R1+0x8], R8 ;  /* 0x0000080801007387 */ /* 0x0003e20000100800 */
[----:B0-----:R-:W-:-:S03]  /*1cd0*/  IMAD.MOV.U32 R15, RZ, RZ, R25 ;  /* 0x000000ffff0f7224 */ /* 0x001fc600078e0019 */
[----:B--2---:R0:W2:Y:S01]  /*1ce0*/  LDG.E.U16 R14, [R4.64] ;  /* 0x00000004040e7981 */ /* 0x0040a2000c1e1500 */
[----:B-1----:R-:W-:Y:S01]  /*1cf0*/  IMAD R8, R0, 0x2, R8 ;  /* 0x0000000200087824 */ /* 0x002fe200078e0208 */
[----:B------:R-:W-:-:S03]  /*1d00*/  LEA R2, P1, R3, R26, 0x1 ;  /* 0x0000001a03027211 */ /* 0x000fc600078208ff */
[----:B------:R-:W-:Y:S01]  /*1d10*/  IMAD R28, R0, 0x2, R8 ;  /* 0x00000002001c7824 */ /* 0x000fe200078e0208 */
[----:B0-----:R-:W-:Y:S01]  /*1d20*/  LEA R4, P0, R6, R26, 0x1 ;  /* 0x0000001a06047211 */ /* 0x001fe200078008ff */
[----:B------:R0:W-:Y:S01]  /*1d30*/  STL [R1+0x80], R8 ;  /* 0x0000800801007387 */ /* 0x0001e20000100800 */
[-C--:B------:R-:W-:Y:S02]  /*1d40*/  LEA.HI.X.SX32 R3, R3, R27.reuse, 0x1, P1 ;  /* 0x0000001b03037211 */ /* 0x080fe400008f0eff */
[----:B------:R-:W-:Y:S02]  /*1d50*/  LEA R25, R0, R28, 0x1 ;  /* 0x0000001c00197211 */ /* 0x000fe400078e08ff */
[----:B------:R-:W-:Y:S01]  /*1d60*/  LEA.HI.X.SX32 R5, R6, R27, 0x1, P0 ;  /* 0x0000001b06057211 */ /* 0x000fe200000f0eff */
[----:B------:R1:W2:Y:S01]  /*1d70*/  LDG.E.U16 R13, [R2.64] ;  /* 0x00000004020d7981 */ /* 0x0002a2000c1e1500 */
[----:B0-----:R-:W-:-:S03]  /*1d80*/  LEA R8, P0, R9, R26, 0x1 ;  /* 0x0000001a09087211 */ /* 0x001fc600078008ff */
[----:B----4-:R0:W-:Y:S04]  /*1d90*/  STL [R1+0x3f0], R23 ;  /* 0x0003f01701007387 */ /* 0x0101e80000100800 */
[----:B------:R-:W-:Y:S01]  /*1da0*/  STL [R1+0x13ac], R28 ;  /* 0x0013ac1c01007387 */ /* 0x000fe20000100800 */
[----:B------:R-:W-:-:S03]  /*1db0*/  LEA.HI.X.SX32 R9, R9, R27, 0x1, P0 ;  /* 0x0000001b09097211 */ /* 0x000fc600000f0eff */
[----:B0-----:R0:W4:Y:S04]  /*1dc0*/  LDG.E.U16 R23, [R10.64] ;  /* 0x000000040a177981 */ /* 0x001128000c1e1500 */
[----:B0-----:R0:W4:Y:S04]  /*1dd0*/  LDG.E.U16 R10, [R4.64] ;  /* 0x00000004040a7981 */ /* 0x001128000c1e1500 */
[----:B------:R0:W4:Y:S04]  /*1de0*/  LDG.E.U16 R11, [R8.64] ;  /* 0x00000004080b7981 */ /* 0x000128000c1e1500 */
[----:B-----5:R5:W-:Y:S04]  /*1df0*/  STL [R1+0x3ec], R29 ;  /* 0x0003ec1d01007387 */ /* 0x020be80000100800 */
[----:B------:R0:W-:Y:S01]  /*1e00*/  STL [R1+0x13a8], R25 ;  /* 0x0013a81901007387 */ /* 0x0001e20000100800 */
[----:B-----5:R-:W-:-:S05]  /*1e10*/  IMAD R29, R0, 0x2, R25 ;  /* 0x00000002001d7824 */ /* 0x020fca00078e0219 */
[----:B------:R-:W-:Y:S04]  /*1e20*/  STL [R1+0x13b0], R29 ;  /* 0x0013b01d01007387 */ /* 0x000fe80000100800 */
[----:B0-----:R-:W5:Y:S01]  /*1e30*/  LDL.LU R25, [R1+0x4c] ;  /* 0x00004c0001197983 */ /* 0x001f620000300800 */
[----:B------:R-:W-:Y:S01]  /*1e40*/  IMAD R6, R0, 0x2, R29 ;  /* 0x0000000200067824 */ /* 0x000fe200078e021d */
[----:B-1----:R-:W-:-:S04]  /*1e50*/  LEA R2, P1, R7, R26, 0x1 ;  /* 0x0000001a07027211 */ /* 0x002fc800078208ff */
[C---:B------:R-:W-:Y:S02]  /*1e60*/  LEA R16, R0.reuse, R6, 0x1 ;  /* 0x0000000600107211 */ /* 0x040fe400078e08ff */
[----:B------:R-:W-:Y:S01]  /*1e70*/  LEA.HI.X.SX32 R3, R7, R27, 0x1, P1 ;  /* 0x0000001b07037211 */ /* 0x000fe200008f0eff */
[----:B------:R-:W-:Y:S02]  /*1e80*/  STL [R1+0x78], R6 ;  /* 0x0000780601007387 */ /* 0x000fe40000100800 */
[----:B------:R-:W-:Y:S02]  /*1e90*/  IMAD R9, R0, 0x2, R16 ;  /* 0x0000000200097824 */ /* 0x000fe400078e0210 */
[----:B---3--:R0:W-:Y:S04]  /*1ea0*/  STL [R1+0x3e8], R12 ;  /* 0x0003e80c01007387 */ /* 0x0081e80000100800 */
[----:B------:R1:W-:Y:S01]  /*1eb0*/  STL [R1+0x13a4], R16 ;  /* 0x0013a41001007387 */ /* 0x0003e20000100800 */
[----:B------:R-:W-:-:S02]  /*1ec0*/  LEA R4, P0, R20, R26, 0x1 ;  /* 0x0000001a14047211 */ /* 0x000fc400078008ff */
[----:B0-----:R-:W-:Y:S01]  /*1ed0*/  MOV R12, R24 ;  /* 0x00000018000c7202 */ /* 0x001fe20000000f00 */
[----:B-1----:R0:W3:Y:S01]  /*1ee0*/  LDG.E.U16 R16, [R2.64] ;  /* 0x0000000402107981 */ /* 0x0020e2000c1e1500 */
[----:B------:R-:W-:Y:S01]  /*1ef0*/  IMAD R24, R0, 0x2, R9 ;  /* 0x0000000200187824 */ /* 0x000fe200078e0209 */
[-C--:B------:R-:W-:Y:S02]  /*1f00*/  LEA.HI.X.SX32 R5, R20, R27.reuse, 0x1, P0 ;  /* 0x0000001b14057211 */ /* 0x080fe400000f0eff */
[-C--:B------:R-:W-:Y:S01]  /*1f10*/  LEA R6, P0, R21, R26.reuse, 0x1 ;  /* 0x0000001a15067211 */ /* 0x080fe200078008ff */
[----:B------:R-:W-:Y:S02]  /*1f20*/  IMAD R8, R0, 0x2, R24 ;  /* 0x0000000200087824 */ /* 0x000fe400078e0218 */
[----:B------:R-:W-:Y:S01]  /*1f30*/  IMAD.MOV.U32 R28, RZ, RZ, R15 ;  /* 0x000000ffff1c7224 */ /* 0x000fe200078e000f */
[----:B0-----:R-:W-:Y:S01]  /*1f40*/  LEA R2, P1, R19, R26, 0x1 ;  /* 0x0000001a13027211 */ /* 0x001fe200078208ff */
[----:B------:R0:W3:Y:S01]  /*1f50*/  LDG.E.U16 R20, [R4.64] ;  /* 0x0000000404147981 */ /* 0x0000e2000c1e1500 */
[----:B------:R-:W-:-:S02]  /*1f60*/  LEA.HI.X.SX32 R7, R21, R27, 0x1, P0 ;  /* 0x0000001b15077211 */ /* 0x000fc400000f0eff */
[----:B------:R-:W-:Y:S02]  /*1f70*/  LEA.HI.X.SX32 R3, R19, R27, 0x1, P1 ;  /* 0x0000001b13037211 */ /* 0x000fe400008f0eff */
[----:B------:R-:W-:Y:S01]  /*1f80*/  LEA R19, R0, R8, 0x1 ;  /* 0x0000000800137211 */ /* 0x000fe200078e08ff */
[----:B------:R1:W3:Y:S01]  /*1f90*/  LDG.E.U16 R29, [R6.64] ;  /* 0x00000004061d7981 */ /* 0x0002e2000c1e1500 */
[----:B0-----:R-:W-:-:S04]  /*1fa0*/  LEA R4, P0, R18, R26, 0x1 ;  /* 0x0000001a12047211 */ /* 0x001fc800078008ff */
[----:B------:R-:W-:Y:S02]  /*1fb0*/  LEA.HI.X.SX32 R5, R18, R27, 0x1, P0 ;  /* 0x0000001b12057211 */ /* 0x000fe400000f0eff */
[----:B-1----:R-:W-:-:S04]  /*1fc0*/  LEA R6, P1, R17, R26, 0x1 ;  /* 0x0000001a11067211 */ /* 0x002fc800078208ff */
[----:B------:R-:W-:-:S05]  /*1fd0*/  LEA.HI.X.SX32 R7, R17, R27, 0x1, P1 ;  /* 0x0000001b11077211 */ /* 0x000fca00008f0eff */
[----:B------:R0:W3:Y:S04]  /*1fe0*/  LDG.E.U16 R17, [R6.64] ;  /* 0x0000000406117981 */ /* 0x0000e8000c1e1500 */
[----:B--2---:R1:W-:Y:S04]  /*1ff0*/  STL [R1+0x3e4], R14 ;  /* 0x0003e40e01007387 */ /* 0x0043e80000100800 */
[----:B-1----:R-:W0:Y:S04]  /*2000*/  LDL.LU R14, [R1+0x54] ;  /* 0x00005400010e7983 */ /* 0x002e280000300800 */
[----:B------:R1:W-:Y:S02]  /*2010*/  STL [R1+0x13b4], R9 ;  /* 0x0013b40901007387 */ /* 0x0003e40000100800 */
[----:B-1----:R-:W-:-:S02]  /*2020*/  MOV R9, R28 ;  /* 0x0000001c00097202 */ /* 0x002fc40000000f00 */
[----:B------:R1:W2:Y:S04]  /*2030*/  LDG.E.U16 R28, [R4.64] ;  /* 0x00000004041c7981 */ /* 0x0002a8000c1e1500 */
[----:B----4-:R-:W-:Y:S04]  /*2040*/  STL [R1+0x3e0], R23 ;  /* 0x0003e01701007387 */ /* 0x010fe80000100800 */
[----:B------:R-:W-:Y:S04]  /*2050*/  STL [R1+0x13b8], R24 ;  /* 0x0013b81801007387 */ /* 0x000fe80000100800 */
[----:B------:R-:W4:Y:S04]  /*2060*/  LDL.LU R15, [R1+0x38] ;  /* 0x00003800010f7983 */ /* 0x000f280000300800 */
[----:B------:R1:W-:Y:S04]  /*2070*/  STL [R1+0x3dc], R13 ;  /* 0x0003dc0d01007387 */ /* 0x0003e80000100800 */
[----:B------:R1:W-:Y:S04]  /*2080*/  STL [R1+0x7c], R8 ;  /* 0x00007c0801007387 */ /* 0x0003e80000100800 */
[----:B-1----:R-:W2:Y:S04]  /*2090*/  LDL.LU R13, [R1+0x30] ;  /* 0x00003000010d7983 */ /* 0x002ea80000300800 */
[----:B------:R5:W-:Y:S04]  /*20a0*/  STL [R1+0x3d8], R10 ;  /* 0x0003d80a01007387 */ /* 0x000be80000100800 */
[----:B------:R1:W-:Y:S01]  /*20b0*/  STL [R1+0x13bc], R19 ;  /* 0x0013bc1301007387 */ /* 0x0003e20000100800 */
[----:B------:R-:W-:-:S03]  /*20c0*/  IMAD R8, R0, 0x2, R19 ;  /* 0x0000000200087824 */ /* 0x000fc600078e0213 */
[----:B------:R-:W2:Y:S01]  /*20d0*/  LDL.LU R24, [R1+0x44] ;  /* 0x0000440001187983 */ /* 0x000ea20000300800 */
[----:B-----5:R-:W-:-:S03]  /*20e0*/  LEA R10, P0, R25, R26, 0x1 ;  /* 0x0000001a190a7211 */ /* 0x020fc600078008ff */
[----:B------:R-:W5:Y:S04]  /*20f0*/  LDL.LU R23, [R1+0x2c] ;  /* 0x00002c0001177983 */ /* 0x000f680000300800 */
[----:B------:R1:W-:Y:S04]  /*2100*/  STL [R1+0x3d4], R11 ;  /* 0x0003d40b01007387 */ /* 0x0003e80000100800 */
[----:B-1----:R1:W2:Y:S01]  /*2110*/  LDG.E.U16 R19, [R2.64] ;  /* 0x0000000402137981 */ /* 0x0022a2000c1e1500 */
[----:B------:R-:W-:-:S05]  /*2120*/  LEA.HI.X.SX32 R11, R25, R27, 0x1, P0 ;  /* 0x0000001b190b7211 */ /* 0x000fca00000f0eff */
[----:B------:R4:W5:Y:S01]  /*2130*/  LDG.E.U16 R18, [R10.64] ;  /* 0x000000040a127981 */ /* 0x000962000c1e1500 */
[----:B------:R-:W-:Y:S01]  /*2140*/  IMAD R21, R0, 0x2, R8 ;  /* 0x0000000200157824 */ /* 0x000fe200078e0208 */
[C---:B-1----:R-:W-:Y:S02]  /*2150*/  LEA R2, P0, R22.reuse, R26, 0x1 ;  /* 0x0000001a16027211 */ /* 0x042fe400078008ff */
[----:B---3--:R1:W-:Y:S02]  /*2160*/  STL [R1+0x3d0], R16 ;  /* 0x0003d01001007387 */ /* 0x0083e40000100800 */
[----:B------:R-:W-:Y:S01]  /*2170*/  LEA.HI.X.SX32 R3, R22, R27, 0x1, P0 ;  /* 0x0000001b16037211 */ /* 0x000fe200000f0eff */
[----:B-1----:R-:W-:-:S04]  /*2180*/  IMAD R16, R0, 0x2, R21 ;  /* 0x0000000200107824 */ /* 0x002fc800078e0215 */
[----:B------:R-:W-:-:S05]  /*2190*/  IMAD R4, R0, 0x2, R16 ;  /* 0x0000000200047824 */ /* 0x000fca00078e0210 */
[C---:B------:R-:W-:Y:S01]  /*21a0*/  LEA R22, R0.reuse, R4, 0x1 ;  /* 0x0000000400167211 */ /* 0x040fe200078e08ff */
[----:B------:R1:W-:Y:S04]  /*21b0*/  STL [R1+0x70], R16 ;  /* 0x0000701001007387 */ /* 0x0003e80000100800 */
[----:B------:R-:W-:Y:S01]  /*21c0*/  IMAD R5, R0, 0x2, R22 ;  /* 0x0000000200057824 */ /* 0x000fe200078e0216 */
[----:B------:R3:W-:Y:S01]  /*21d0*/  STL [R1+0x3cc], R20 ;  /* 0x0003cc1401007387 */ /* 0x0007e20000100800 */
[----:B-1----:R-:W-:-:S03]  /*21e0*/  IMAD.MOV.U32 R16, RZ, RZ, R12 ;  /* 0x000000ffff107224 */ /* 0x002fc600078e000c */
[----:B------:R-:W-:Y:S01]  /*21f0*/  LEA R12, R0, R5, 0x1 ;  /* 0x00000005000c7211 */ /* 0x000fe200078e08ff */
[----:B---3--:R-:W3:Y:S04]  /*2200*/  LDL.LU R20, [R1+0x28] ;  /* 0x0000280001147983 */ /* 0x008ee80000300800 */
[----:B------:R1:W-:Y:S04]  /*2210*/  STL [R1+0x3c8], R29 ;  /* 0x0003c81d01007387 */ /* 0x0003e80000100800 */
[----:B-1----:R-:W3:Y:S04]  /*2220*/  LDL.LU R29, [R1+0x40] ;  /* 0x00004000011d7983 */ /* 0x002ee80000300800 */
[----:B------:R-:W3:Y:S01]  /*2230*/  LDL.LU R25, [R1+0x24] ;  /* 0x0000240001197983 */ /* 0x000ee20000300800 */
[----:B0-----:R-:W-:-:S04]  /*2240*/  LEA R6, P0, R14, R26, 0x1 ;  /* 0x0000001a0e067211 */ /* 0x001fc800078008ff */
[----:B------:R-:W-:Y:S02]  /*2250*/  LEA.HI.X.SX32 R7, R14, R27, 0x1, P0 ;  /* 0x0000001b0e077211 */ /* 0x000fe400000f0eff */
[----:B----4-:R-:W-:-:S04]  /*2260*/  LEA R10, P1, R15, R26, 0x1 ;  /* 0x0000001a0f0a7211 */ /* 0x010fc800078208ff */
[----:B------:R-:W-:Y:S01]  /*2270*/  LEA.HI.X.SX32 R11, R15, R27, 0x1, P1 ;  /* 0x0000001b0f0b7211 */ /* 0x000fe200008f0eff */
[----:B--2---:R0:W-:Y:S04]  /*2280*/  STL [R1+0x3c4], R19 ;  /* 0x0003c41301007387 */ /* 0x0041e80000100800 */
[----:B------:R-:W-:Y:S04]  /*2290*/  STL [R1+0x68], R12 ;  /* 0x0000680c01007387 */ /* 0x000fe80000100800 */
[----:B------:R1:W-:Y:S04]  /*22a0*/  STL [R1+0x3c0], R28 ;  /* 0x0003c01c01007387 */ /* 0x0003e80000100800 */
[----:B0-----:R0:W2:Y:S04]  /*22b0*/  LDG.E.U16 R19, [R2.64] ;  /* 0x0000000402137981 */ /* 0x0010a8000c1e1500 */
[----:B-1----:R-:W4:Y:S04]  /*22c0*/  LDL.LU R28, [R1+0x20] ;  /* 0x00002000011c7983 */ /* 0x002f280000300800 */
[----:B-----5:R1:W-:Y:S04]  /*22d0*/  STL [R1+0x3bc], R18 ;  /* 0x0003bc1201007387 */ /* 0x0203e80000100800 */
[----:B------:R5:W-:Y:S04]  /*22e0*/  STL [R1+0x3b8], R17 ;  /* 0x0003b81101007387 */ /* 0x000be80000100800 */
[----:B-1----:R1:W4:Y:S04]  /*22f0*/  LDG.E.U16 R18, [R6.64] ;  /* 0x0000000406127981 */ /* 0x002328000c1e1500 */
[----:B-----5:R5:W4:Y:S01]  /*2300*/  LDG.E.U16 R17, [R10.64] ;  /* 0x000000040a117981 */ /* 0x020b22000c1e1500 */
[----:B0-----:R-:W-:Y:S01]  /*2310*/  IMAD R2, R0, 0x2, R12 ;  /* 0x0000000200027824 */ /* 0x001fe200078e020c */
[----:B------:R-:W-:-:S03]  /*2320*/  LEA R14, P0, R13, R26, 0x1 ;  /* 0x0000001a0d0e7211 */ /* 0x000fc600078008ff */
[----:B-1----:R-:W-:Y:S01]  /*2330*/  IMAD R7, R0, 0x2, R2 ;  /* 0x0000000200077824 */ /* 0x002fe200078e0202 */
[----:B------:R-:W-:-:S04]  /*2340*/  LEA.HI.X.SX32 R15, R13, R27, 0x1, P0 ;  /* 0x0000001b0d0f7211 */ /* 0x000fc800000f0eff */
[----:B------:R-:W-:Y:S02]  /*2350*/  LEA R6, R0, R7, 0x1 ;  /* 0x0000000700067211 */ /* 0x000fe400078e08ff */
[CC--:B------:R-:W-:Y:S02]  /*2360*/  LEA R12, P0, R24.reuse, R26.reuse, 0x1 ;  /* 0x0000001a180c7211 */ /* 0x0c0fe400078008ff */
[CC--:B-----5:R-:W-:Y:S01]  /*2370*/  LEA R10, P1, R23.reuse, R26.reuse, 0x1 ;  /* 0x0000001a170a7211 */ /* 0x0e0fe200078208ff */
[----:B------:R0:W-:Y:S01]  /*2380*/  STL [R1+0x58], R6 ;  /* 0x0000580601007387 */ /* 0x0001e20000100800 */
[-C--:B------:R-:W-:Y:S02]  /*2390*/  LEA.HI.X.SX32 R13, R24, R27.reuse, 0x1, P0 ;  /* 0x0000001b180d7211 */ /* 0x080fe400000f0eff */
[----:B------:R-:W-:Y:S01]  /*23a0*/  LEA.HI.X.SX32 R11, R23, R27, 0x1, P1 ;  /* 0x0000001b170b7211 */ /* 0x000fe200008f0eff */
[----:B------:R3:W5:Y:S01]  /*23b0*/  LDG.E.U16 R24, [R14.64] ;  /* 0x000000040e187981 */ /* 0x000762000c1e1500 */
[----:B0-----:R-:W-:Y:S01]  /*23c0*/  IMAD R6, R0, 0x2, R6 ;  /* 0x0000000200067824 */ /* 0x001fe200078e0206 */
[----:B---3--:R-:W-:Y:S01]  /*23d0*/  LEA R14, P0, R20, R26, 0x1 ;  /* 0x0000001a140e7211 */ /* 0x008fe200078008ff */
[----:B------:R-:W-:-:S02]  /*23e0*/  IMAD.MOV.U32 R3, RZ, RZ, R9 ;  /* 0x000000ffff037224 */ /* 0x000fc400078e0009 */
[----:B------:R0:W3:Y:S01]  /*23f0*/  LDG.E.U16 R9, [R12.64] ;  /* 0x000000040c097981 */ /* 0x0000e2000c1e1500 */
[----:B------:R-:W-:Y:S02]  /*2400*/  LEA.HI.X.SX32 R15, R20, R27, 0x1, P0 ;  /* 0x0000001b140f7211 */ /* 0x000fe400000f0eff */
[----:B0-----:R-:W-:-:S04]  /*2410*/  LEA R12, P0, R29, R26, 0x1 ;  /* 0x0000001a1d0c7211 */ /* 0x001fc800078008ff */
[----:B------:R-:W-:Y:S02]  /*2420*/  LEA.HI.X.SX32 R13, R29, R27, 0x1, P0 ;  /* 0x0000001b1d0d7211 */ /* 0x000fe400000f0eff */
[----:B------:R0:W3:Y:S04]  /*2430*/  LDG.E.U16 R29, [R14.64] ;  /* 0x000000040e1d7981 */ /* 0x0000e8000c1e1500 */
[----:B------:R1:W3:Y:S04]  /*2440*/  LDG.E.U16 R12, [R12.64] ;  /* 0x000000040c0c7981 */ /* 0x0002e8000c1e1500 */
[----:B--2---:R2:W-:Y:S04]  /*2450*/  STL [R1+0x3b4], R19 ;  /* 0x0003b41301007387 */ /* 0x0045e80000100800 */
[----:B--2---:R-:W2:Y:S04]  /*2460*/  LDL.LU R19, [R1+0x18] ;  /* 0x0000180001137983 */ /* 0x004ea80000300800 */
[----:B------:R-:W-:Y:S04]  /*2470*/  STL [R1+0x60], R6 ;  /* 0x0000600601007387 */ /* 0x000fe80000100800 */
[----:B----4-:R-:W-:Y:S04]  /*2480*/  STL [R1+0x3b0], R18 ;  /* 0x0003b01201007387 */ /* 0x010fe80000100800 */
[----:B------:R-:W4:Y:S04]  /*2490*/  LDL.LU R23, [R1+0x14] ;  /* 0x0000140001177983 */ /* 0x000f280000300800 */
[----:B------:R1:W-:Y:S01]  /*24a0*/  STL [R1+0x3ac], R17 ;  /* 0x0003ac1101007387 */ /* 0x0003e20000100800 */
[----:B0-----:R-:W-:-:S03]  /*24b0*/  LEA R14, P0, R28, R26, 0x1 ;  /* 0x0000001a1c0e7211 */ /* 0x001fc600078008ff */
[----:B-1----:R0:W2:Y:S02]  /*24c0*/  LDG.E.U16 R17, [R10.64] ;  /* 0x000000040a117981 */ /* 0x0020a4000c1e1500 */
[----:B0-----:R-:W-:-:S04]  /*24d0*/  LEA R10, P1, R25, R26, 0x1 ;  /* 0x0000001a190a7211 */ /* 0x001fc800078208ff */
[-C--:B------:R-:W-:Y:S02]  /*24e0*/  LEA.HI.X.SX32 R11, R25, R27.reuse, 0x1, P1 ;  /* 0x0000001b190b7211 */ /* 0x080fe400008f0eff */
[----:B------:R-:W-:-:S03]  /*24f0*/  LEA.HI.X.SX32 R15, R28, R27, 0x1, P0 ;  /* 0x0000001b1c0f7211 */ /* 0x000fc600000f0eff */
[----:B------:R0:W4:Y:S04]  /*2500*/  LDG.E.U16 R13, [R10.64] ;  /* 0x000000040a0d7981 */ /* 0x000128000c1e1500 */
[----:B------:R1:W4:Y:S01]  /*2510*/  LDG.E.U16 R15, [R14.64] ;  /* 0x000000040e0f7981 */ /* 0x000322000c1e1500 */
[----:B0-----:R-:W-:Y:S02]  /*2520*/  LEA R10, P0, R3, R26, 0x1 ;  /* 0x0000001a030a7211 */ /* 0x001fe400078008ff */
[----:B------:R-:W-:-:S04]  /*2530*/  MOV R11, R3 ;  /* 0x00000003000b7202 */ /* 0x000fc80000000f00 */
[----:B------:R-:W-:-:S06]  /*2540*/  LEA.HI.X.SX32 R11, R11, R27, 0x1, P0 ;  /* 0x0000001b0b0b7211 */ /* 0x000fcc00000f0eff */
[----:B------:R-:W4:Y:S01]  /*2550*/  LDG.E.U16 R11, [R10.64] ;  /* 0x000000040a0b7981 */ /* 0x000f22000c1e1500 */
[----:B------:R-:W-:-:S05]  /*2560*/  LEA R18, R0, R6, 0x1 ;  /* 0x0000000600127211 */ /* 0x000fca00078e08ff */
[C---:B------:R-:W-:Y:S01]  /*2570*/  IMAD R20, R0.reuse, 0x2, R18 ;  /* 0x0000000200147824 */ /* 0x040fe200078e0212 */
[----:B-----5:R0:W-:Y:S03]  /*2580*/  STL [R1+0x3a8], R24 ;  /* 0x0003a81801007387 */ /* 0x0201e60000100800 */
[C---:B------:R-:W-:Y:S01]  /*2590*/  IMAD R6, R0.reuse, 0x2, R20 ;  /* 0x0000000200067824 */ /* 0x040fe200078e0214 */
[----:B0-----:R-:W5:Y:S04]  /*25a0*/  LDL.LU R24, [R1+0x10] ;  /* 0x0000100001187983 */ /* 0x001f680000300800 */
[----:B------:R0:W-:Y:S04]  /*25b0*/  STL [R1+0x54], R6 ;  /* 0x0000540601007387 */ /* 0x0001e80000100800 */
[----:B---3--:R3:W-:Y:S01]  /*25c0*/  STL [R1+0x3a4], R9 ;  /* 0x0003a40901007387 */ /* 0x0087e20000100800 */
[----:B0-----:R-:W-:-:S03]  /*25d0*/  LEA R6, R0, R6, 0x1 ;  /* 0x0000000600067211 */ /* 0x001fc600078e08ff */
[----:B---3--:R-:W3:Y:S04]  /*25e0*/  LDL.LU R9, [R1+0xc] ;  /* 0x00000c0001097983 */ /* 0x008ee80000300800 */
[----:B------:R-:W-:Y:S04]  /*25f0*/  STL [R1+0x74], R6 ;  /* 0x0000740601007387 */ /* 0x000fe80000100800 */
[----:B--2---:R0:W-:Y:S04]  /*2600*/  STL [R1+0x3a0], R17 ;  /* 0x0003a01101007387 */ /* 0x0041e80000100800 */
[----:B------:R2:W-:Y:S01]  /*2610*/  STL [R1+0x39c], R29 ;  /* 0x00039c1d01007387 */ /* 0x0005e20000100800 */
[----:B0-----:R-:W-:-:S03]  /*2620*/  IMAD R17, R0, 0x2, R6 ;  /* 0x0000000200117824 */ /* 0x001fc600078e0206 */
[----:B--2---:R-:W2:Y:S01]  /*2630*/  LDL.LU R29, [R1+0x34] ;  /* 0x00003400011d7983 */ /* 0x004ea20000300800 */
[----:B------:R-:W-:-:S03]  /*2640*/  IMAD R6, R0, 0x2, R17 ;  /* 0x0000000200067824 */ /* 0x000fc600078e0211 */
[----:B------:R-:W2:Y:S01]  /*2650*/  LDL.LU R28, [R1+0x4] ;  /* 0x00000400011c7983 */ /* 0x000ea20000300800 */
[----:B------:R-:W-:-:S03]  /*2660*/  IMAD R3, R0, 0x2, R6 ;  /* 0x0000000200037824 */ /* 0x000fc600078e0206 */
[----:B------:R-:W2:Y:S04]  /*2670*/  LDL.LU R25, [R1] ;  /* 0x0000000001197983 */ /* 0x000ea80000300800 */
[----:B----4-:R-:W-:Y:S04]  /*2680*/  STL [R1+0x394], R13 ;  /* 0x0003940d01007387 */ /* 0x010fe80000100800 */
[----:B------:R0:W-:Y:S01]  /*2690*/  STL [R1+0x398], R12 ;  /* 0x0003980c01007387 */ /* 0x0001e20000100800 */
[----:B-1----:R-:W-:-:S03]  /*26a0*/  LEA R14, P0, R23, R26, 0x1 ;  /* 0x0000001a170e7211 */ /* 0x002fc600078008ff */
[----:B------:R1:W-:Y:S01]  /*26b0*/  STL [R1+0x50], R3 ;  /* 0x0000500301007387 */ /* 0x0003e20000100800 */
[----:B0-----:R-:W-:-:S04]  /*26c0*/  LEA R12, P1, R19, R26, 0x1 ;  /* 0x0000001a130c7211 */ /* 0x001fc800078208ff */
[-C--:B------:R-:W-:Y:S01]  /*26d0*/  LEA.HI.X.SX32 R13, R19, R27.reuse, 0x1, P1 ;  /* 0x0000001b130d7211 */ /* 0x080fe200008f0eff */
[----:B-1----:R-:W-:Y:S01]  /*26e0*/  IMAD R3, R0, 0x2, R3 ;  /* 0x0000000200037824 */ /* 0x002fe200078e0203 */
[----:B------:R-:W4:Y:S04]  /*26f0*/  LDL.LU R19, [R1+0x13bc] ;  /* 0x0013bc0001137983 */ /* 0x000f280000300800 */
[----:B------:R0:W-:Y:S04]  /*2700*/  STL [R1+0x390], R15 ;  /* 0x0003900f01007387 */ /* 0x0001e80000100800 */
[----:B------:R5:W2:Y:S04]  /*2710*/  LDG.E.U16 R13, [R12.64] ;  /* 0x000000040c0d7981 */ /* 0x000aa8000c1e1500 */
[----:B------:R-:W-:Y:S01]  /*2720*/  STL [R1+0x6c], R3 ;  /* 0x00006c0301007387 */ /* 0x000fe20000100800 */
[----:B0-----:R-:W-:-:S03]  /*2730*/  LEA.HI.X.SX32 R15, R23, R27, 0x1, P0 ;  /* 0x0000001b170f7211 */ /* 0x001fc600000f0eff */
[----:B------:R0:W-:Y:S01]  /*2740*/  STL [R1+0x38c], R11 ;  /* 0x00038c0b01007387 */ /* 0x0001e20000100800 */
[----:B------:R-:W-:-:S03]  /*2750*/  LEA R10, P0, R16, R26, 0x1 ;  /* 0x0000001a100a7211 */ /* 0x000fc600078008ff */
[----:B------:R3:W4:Y:S01]  /*2760*/  LDG.E.U16 R15, [R14.64] ;  /* 0x000000040e0f7981 */ /* 0x000722000c1e1500 */
[----:B0-----:R-:W-:-:S05]  /*2770*/  IMAD.MOV.U32 R11, RZ, RZ, R16 ;  /* 0x000000ffff0b7224 */ /* 0x001fca00078e0010 */
[----:B------:R-:W-:-:S06]  /*2780*/  LEA.HI.X.SX32 R11, R11, R27, 0x1, P0 ;  /* 0x0000001b0b0b7211 */ /* 0x000fcc00000f0eff */
[----:B------:R-:W4:Y:S01]  /*2790*/  LDG.E.U16 R11, [R10.64] ;  /* 0x000000040a0b7981 */ /* 0x000f22000c1e1500 */
[----:B------:R-:W-:-:S05]  /*27a0*/  LEA R3, R0, R3, 0x1 ;  /* 0x0000000300037211 */ /* 0x000fca00078e08ff */
[----:B------:R-:W-:Y:S01]  /*27b0*/  IMAD R23, R0, 0x2, R3 ;  /* 0x0000000200177824 */ /* 0x000fe200078e0203 */
[----:B-----5:R-:W-:-:S04]  /*27c0*/  LEA R12, P1, R24, R26, 0x1 ;  /* 0x0000001a180c7211 */ /* 0x020fc800078208ff */
[----:B------:R-:W-:Y:S02]  /*27d0*/  LEA R16, R0, R23, 0x1 ;  /* 0x0000001700107211 */ /* 0x000fe400078e08ff */
[----:B---3--:R-:W-:Y:S01]  /*27e0*/  LEA R14, P0, R9, R26, 0x1 ;  /* 0x0000001a090e7211 */ /* 0x008fe200078008ff */
[----:B--2---:R0:W-:Y:S04]  /*27f0*/  STL [R1+0x388], R13 ;  /* 0x0003880d01007387 */ /* 0x0041e80000100800 */
[----:B------:R1:W-:Y:S01]  /*2800*/  STL [R1+0x4c], R16 ;  /* 0x00004c1001007387 */ /* 0x0003e20000100800 */
[----:B0-----:R-:W-:-:S03]  /*2810*/  LEA.HI.X.SX32 R13, R24, R27, 0x1, P1 ;  /* 0x0000001b180d7211 */ /* 0x001fc600008f0eff */
[----:B------:R-:W2:Y:S01]  /*2820*/  LDL.LU R24, [R1+0x13b8] ;  /* 0x0013b80001187983 */ /* 0x000ea20000300800 */
[----:B-1----:R-:W-:-:S03]  /*2830*/  IMAD R16, R0, 0x2, R16 ;  /* 0x0000000200107824 */ /* 0x002fc600078e0210 */
[----:B----4-:R0:W-:Y:S04]  /*2840*/  STL [R1+0x384], R15 ;  /* 0x0003840f01007387 */ /* 0x0101e80000100800 */
[----:B------:R1:W-:Y:S01]  /*2850*/  STL [R1+0x1f8], R16 ;  /* 0x0001f81001007387 */ /* 0x0003e20000100800 */
[----:B0-----:R-:W-:-:S03]  /*2860*/  LEA.HI.X.SX32 R15, R9, R27, 0x1, P0 ;  /* 0x0000001b090f7211 */ /* 0x001fc600000f0eff */
[----:B------:R-:W3:Y:S01]  /*2870*/  LDL.LU R9, [R1+0x13b4] ;  /* 0x0013b40001097983 */ /* 0x000ee20000300800 */
[----:B-1----:R-:W-:-:S03]  /*2880*/  IMAD R16, R0, 0x2, R16 ;  /* 0x0000000200107824 */ /* 0x002fc600078e0210 */
[----:B------:R-:W4:Y:S04]  /*2890*/  LDG.E.U16 R15, [R14.64] ;  /* 0x000000040e0f7981 */ /* 0x000f28000c1e1500 */
[----:B------:R-:W-:Y:S04]  /*28a0*/  STL [R1+0x1c], R16 ;  /* 0x00001c1001007387 */ /* 0x000fe80000100800 */
[----:B------:R0:W-:Y:S04]  /*28b0*/  STL [R1+0x380], R11 ;  /* 0x0003800b01007387 */ /* 0x0001e80000100800 */
[----:B0-----:R0:W5:Y:S01]  /*28c0*/  LDG.E.U16 R11, [R12.64] ;  /* 0x000000040c0b7981 */ /* 0x001162000c1e1500 */
[----:B------:R-:W-:-:S05]  /*28d0*/  LEA R10, R0, R16, 0x1 ;  /* 0x00000010000a7211 */ /* 0x000fca00078e08ff */
[----:B------:R-:W-:Y:S01]  /*28e0*/  IMAD R16, R0, 0x2, R10 ;  /* 0x0000000200107824 */ /* 0x000fe200078e020a */
[----:B0-----:R-:W-:-:S04]  /*28f0*/  LEA R12, P0, R29, R26, 0x1 ;  /* 0x0000001a1d0c7211 */ /* 0x001fc800078008ff */
[----:B------:R-:W-:Y:S01]  /*2900*/  LEA.HI.X.SX32 R13, R29, R27, 0x1, P0 ;  /* 0x0000001b1d0d7211 */ /* 0x000fe200000f0eff */
[----:B-----5:R-:W-:Y:S04]  /*2910*/  STL [R1+0x37c], R11 ;  /* 0x00037c0b01007387 */ /* 0x020fe80000100800 */
[----:B------:R0:W-:Y:S04]  /*2920*/  STL [R1+0xc], R10 ;  /* 0x00000c0a01007387 */ /* 0x0001e80000100800 */
[----:B------:R-:W5:Y:S04]  /*2930*/  LDL.LU R29, [R1+0x13b0] ;  /* 0x0013b000011d7983 */ /* 0x000f680000300800 */
[----:B------:R1:W-:Y:S01]  /*2940*/  STL [R1+0x48], R16 ;  /* 0x0000481001007387 */ /* 0x0003e20000100800 */
[----:B0-----:R-:W-:-:S03]  /*2950*/  LEA R10, P1, R28, R26, 0x1 ;  /* 0x0000001a1c0a7211 */ /* 0x001fc600078208ff */
[----:B------:R0:W2:Y:S01]  /*2960*/  LDG.E.U16 R12, [R12.64] ;  /* 0x000000040c0c7981 */ /* 0x0000a2000c1e1500 */
[----:B------:R-:W-:-:S03]  /*2970*/  LEA.HI.X.SX32 R11, R28, R27, 0x1, P1 ;  /* 0x0000001b1c0b7211 */ /* 0x000fc600008f0eff */
[----:B------:R-:W2:Y:S01]  /*2980*/  LDL.LU R28, [R1+0x13ac] ;  /* 0x0013ac00011c7983 */ /* 0x000ea20000300800 */
[----:B-1----:R-:W-:-:S03]  /*2990*/  IMAD R16, R0, 0x2, R16 ;  /* 0x0000000200107824 */ /* 0x002fc600078e0210 */
[----:B----4-:R1:W-:Y:S04]  /*29a0*/  STL [R1+0x378], R15 ;  /* 0x0003780f01007387 */ /* 0x0103e80000100800 */
[----:B------:R4:W-:Y:S01]  /*29b0*/  STL [R1+0x5c], R16 ;  /* 0x00005c1001007387 */ /* 0x0009e20000100800 */
[----:B------:R-:W-:-:S03]  /*29c0*/  LEA R14, P0, R25, R26, 0x1 ;  /* 0x0000001a190e7211 */ /* 0x000fc600078008ff */
[----:B------:R0:W2:Y:S04]  /*29d0*/  LDG.E.U16 R10, [R10.64] ;  /* 0x000000040a0a7981 */ /* 0x0000a8000c1e1500 */
[----:B-1----:R-:W0:Y:S01]  /*29e0*/  LDL.LU R15, [R1+0x8] ;  /* 0x00000800010f7983 */ /* 0x002e220000300800 */
[----:B----4-:R-:W-:Y:S01]  /*29f0*/  LEA R16, R0, R16, 0x1 ;  /* 0x0000001000107211 */ /* 0x010fe200078e08ff */
[----:B0-----:R-:W-:Y:S01]  /*2a00*/  IMAD.MOV.U32 R13, RZ, RZ, R15 ;  /* 0x000000ffff0d7224 */ /* 0x001fe200078e000f */
[----:B------:R-:W-:Y:S02]  /*2a10*/  LEA.HI.X.SX32 R15, R25, R27, 0x1, P0 ;  /* 0x0000001b190f7211 */ /* 0x000fe400000f0eff */
[----:B------:R-:W4:Y:S04]  /*2a20*/  LDL.LU R25, [R1+0x13a8] ;  /* 0x0013a80001197983 */ /* 0x000f280000300800 */
[----:B------:R-:W3:Y:S01]  /*2a30*/  LDG.E.U16 R15, [R14.64] ;  /* 0x000000040e0f7981 */ /* 0x000ee2000c1e1500 */
[----:B------:R-:W-:-:S03]  /*2a40*/  MOV R11, R13 ;  /* 0x0000000d000b7202 */ /* 0x000fc60000000f00 */
[----:B------:R0:W-:Y:S02]  /*2a50*/  STL [R1+0x30], R16 ;  /* 0x0000301001007387 */ /* 0x0001e40000100800 */
[----:B------:R-:W-:Y:S02]  /*2a60*/  IMAD.MOV.U32 R13, RZ, RZ, R11 ;  /* 0x000000ffff0d7224 */ /* 0x000fe400078e000b */
[----:B--2---:R1:W-:Y:S01]  /*2a70*/  STL [R1+0x374], R12 ;  /* 0x0003740c01007387 */ /* 0x0043e20000100800 */
[----:B0-----:R-:W-:Y:S01]  /*2a80*/  IMAD R16, R0, 0x2, R16 ;  /* 0x0000000200107824 */ /* 0x001fe200078e0210 */
[----:B-1----:R-:W-:-:S04]  /*2a90*/  LEA R12, P0, R11, R26, 0x1 ;  /* 0x0000001a0b0c7211 */ /* 0x002fc800078008ff */
[----:B------:R0:W-:Y:S04]  /*2aa0*/  STL [R1+0x2c], R16 ;  /* 0x00002c1001007387 */ /* 0x0001e80000100800 */
[----:B------:R1:W-:Y:S01]  /*2ab0*/  STL [R1+0x370], R10 ;  /* 0x0003700a01007387 */ /* 0x0003e20000100800 */
[----:B------:R-:W-:Y:S01]  /*2ac0*/  LEA.HI.X.SX32 R13, R13, R27, 0x1, P0 ;  /* 0x0000001b0d0d7211 */ /* 0x000fe200000f0eff */
[----:B0-----:R-:W-:-:S04]  /*2ad0*/  IMAD R16, R0, 0x2, R16 ;  /* 0x0000000200107824 */ /* 0x001fc800078e0210 */
[----:B------:R0:W2:Y:S01]  /*2ae0*/  LDG.E.U16 R12, [R12.64] ;  /* 0x000000040c0c7981 */ /* 0x0000a2000c1e1500 */
[----:B-1----:R-:W-:-:S03]  /*2af0*/  LEA R10, P1, R28, R26, 0x1 ;  /* 0x0000001a1c0a7211 */ /* 0x002fc600078208ff */
[----:B------:R1:W-:Y:S01]  /*2b00*/  STL [R1+0x44], R16 ;  /* 0x0000441001007387 */ /* 0x0003e20000100800 */
[----:B------:R-:W-:-:S05]  /*2b10*/  LEA.HI.X.SX32 R11, R28, R27, 0x1, P1 ;  /* 0x0000001b1c0b7211 */ /* 0x000fca00008f0eff */
[----:B0-----:R5:W2:Y:S01]  /*2b20*/  LDG.E.U16 R13, [R10.64] ;  /* 0x000000040a0d7981 */ /* 0x001aa2000c1e1500 */
[----:B-1----:R-:W-:-:S05]  /*2b30*/  LEA R16, R0, R16, 0x1 ;  /* 0x0000001000107211 */ /* 0x002fca00078e08ff */
[----:B------:R-:W-:Y:S01]  /*2b40*/  IMAD R28, R0, 0x2, R16 ;  /* 0x00000002001c7824 */ /* 0x000fe200078e0210 */
[----:B---3--:R-:W-:Y:S04]  /*2b50*/  STL [R1+0x36c], R15 ;  /* 0x00036c0f01007387 */ /* 0x008fe80000100800 */
[----:B------:R0:W-:Y:S04]  /*2b60*/  STL [R1+0x1f0], R16 ;  /* 0x0001f01001007387 */ /* 0x0001e80000100800 */
[----:B0-----:R-:W3:Y:S01]  /*2b70*/  LDL.LU R16, [R1+0x13a4] ;  /* 0x0013a40001107983 */ /* 0x001ee20000300800 */
[----:B----4-:R-:W-:-:S03]  /*2b80*/  LEA R14, P0, R25, R26, 0x1 ;  /* 0x0000001a190e7211 */ /* 0x010fc600078008ff */
[----:B------:R0:W-:Y:S01]  /*2b90*/  STL [R1+0x28], R28 ;  /* 0x0000281c01007387 */ /* 0x0001e20000100800 */
[----:B------:R-:W-:Y:S01]  /*2ba0*/  LEA.HI.X.SX32 R15, R25, R27, 0x1, P0 ;  /* 0x0000001b190f7211 */ /* 0x000fe200000f0eff */
[----:B0-----:R-:W-:-:S05]  /*2bb0*/  IMAD R28, R0, 0x2, R28 ;  /* 0x00000002001c7824 */ /* 0x001fca00078e021c */
[----:B------:R0:W-:Y:S01]  /*2bc0*/  STL [R1+0x24], R28 ;  /* 0x0000241c01007387 */ /* 0x0001e20000100800 */
[----:B------:R-:W-:-:S03]  /*2bd0*/  LEA R25, R0, R28, 0x1 ;  /* 0x0000001c00197211 */ /* 0x000fc600078e08ff */
[----:B0-----:R0:W4:Y:S01]  /*2be0*/  LDG.E.U16 R28, [R14.64] ;  /* 0x000000040e1c7981 */ /* 0x001122000c1e1500 */
[----:B-----5:R-:W-:-:S03]  /*2bf0*/  LEA R10, P0, R29, R26, 0x1 ;  /* 0x0000001a1d0a7211 */ /* 0x020fc600078008ff */
[----:B--2---:R-:W-:Y:S01]  /*2c00*/  STL [R1+0x364], R13 ;  /* 0x0003640d01007387 */ /* 0x004fe20000100800 */
[----:B------:R-:W-:-:S03]  /*2c10*/  LEA.HI.X.SX32 R11, R29, R27, 0x1, P0 ;  /* 0x0000001b1d0b7211 */ /* 0x000fc600000f0eff */
[----:B------:R-:W-:Y:S04]  /*2c20*/  STL [R1+0x368], R12 ;  /* 0x0003680c01007387 */ /* 0x000fe80000100800 */
[----:B------:R1:W2:Y:S04]  /*2c30*/  LDG.E.U16 R29, [R10.64] ;  /* 0x000000040a1d7981 */ /* 0x0002a8000c1e1500 */
[----:B------:R5:W-:Y:S01]  /*2c40*/  STL [R1+0x40], R25 ;  /* 0x0000401901007387 */ /* 0x000be20000100800 */
[----:B0-----:R-:W-:Y:S01]  /*2c50*/  LEA R14, P0, R9, R26, 0x1 ;  /* 0x0000001a090e7211 */ /* 0x001fe200078008ff */
[----:B-----5:R-:W-:-:S03]  /*2c60*/  IMAD R25, R0, 0x2, R25 ;  /* 0x0000000200197824 */ /* 0x020fc600078e0219 */
[----:B------:R-:W-:Y:S02]  /*2c70*/  LEA.HI.X.SX32 R15, R9, R27, 0x1, P0 ;  /* 0x0000001b090f7211 */ /* 0x000fe400000f0eff */
[----:B------:R0:W-:Y:S02]  /*2c80*/  STL [R1+0x1e8], R25 ;  /* 0x0001e81901007387 */ /* 0x0001e40000100800 */
[----:B0-----:R-:W-:-:S05]  /*2c90*/  IMAD R25, R0, 0x2, R25 ;  /* 0x0000000200197824 */ /* 0x001fca00078e0219 */
[----:B------:R-:W-:Y:S01]  /*2ca0*/  STL [R1+0x20], R25 ;  /* 0x0000201901007387 */ /* 0x000fe20000100800 */
[----:B---3--:R-:W-:-:S04]  /*2cb0*/  LEA R12, P1, R16, R26, 0x1 ;  /* 0x0000001a100c7211 */ /* 0x008fc800078208ff */
[----:B------:R-:W-:-:S05]  /*2cc0*/  LEA.HI.X.SX32 R13, R16, R27, 0x1, P1 ;  /* 0x0000001b100d7211 */ /* 0x000fca00008f0eff */
[----:B------:R0:W3:Y:S04]  /*2cd0*/  LDG.E.U16 R16, [R12.64] ;  /* 0x000000040c107981 */ /* 0x0000e8000c1e1500 */
[----:B----4-:R4:W-:Y:S04]  /*2ce0*/  STL [R1+0x360], R28 ;  /* 0x0003601c01007387 */ /* 0x0109e80000100800 */
[----:B----4-:R4:W5:Y:S01]  /*2cf0*/  LDG.E.U16 R28, [R14.64] ;  /* 0x000000040e1c7981 */ /* 0x010962000c1e1500 */
[----:B------:R-:W-:Y:S02]  /*2d00*/  LEA R25, R0, R25, 0x1 ;  /* 0x0000001900197211 */ /* 0x000fe400078e08ff */
[----:B-1----:R-:W-:-:S02]  /*2d10*/  LEA R10, P0, R24, R26, 0x1 ;  /* 0x0000001a180a7211 */ /* 0x002fc400078008ff */
[C---:B0-----:R-:W-:Y:S01]  /*2d20*/  LEA R12, P1, R19.reuse, R26, 0x1 ;  /* 0x0000001a130c7211 */ /* 0x041fe200078208ff */
[----:B------:R-:W-:Y:S01]  /*2d30*/  IMAD R9, R0, 0x2, R25 ;  /* 0x0000000200097824 */ /* 0x000fe200078e0219 */
[-C--:B------:R-:W-:Y:S02]  /*2d40*/  LEA.HI.X.SX32 R11, R24, R27.reuse, 0x1, P0 ;  /* 0x0000001b180b7211 */ /* 0x080fe400000f0eff */
[----:B------:R-:W-:Y:S01]  /*2d50*/  LEA.HI.X.SX32 R13, R19, R27, 0x1, P1 ;  /* 0x0000001b130d7211 */ /* 0x000fe200008f0eff */
[C---:B------:R-:W-:Y:S02]  /*2d60*/  IMAD R9, R0.reuse, 0x2, R9 ;  /* 0x0000000200097824 */ /* 0x040fe400078e0209 */
[----:B------:R0:W5:Y:S04]  /*2d70*/  LDG.E.U16 R24, [R10.64] ;  /* 0x000000040a187981 */ /* 0x000168000c1e1500 */
[----:B------:R1:W-:Y:S04]  /*2d80*/  STL [R1+0x1dc], R9 ;  /* 0x0001dc0901007387 */ /* 0x0003e80000100800 */
[----:B------:R0:W5:Y:S01]  /*2d90*/  LDG.E.U16 R19, [R12.64] ;  /* 0x000000040c137981 */ /* 0x000162000c1e1500 */
[----:B-1----:R-:W-:-:S03]  /*2da0*/  LEA R9, R0, R9, 0x1 ;  /* 0x0000000900097211 */ /* 0x002fc600078e08ff */
[----:B--2---:R1:W-:Y:S01]  /*2db0*/  STL [R1+0x35c], R29 ;  /* 0x00035c1d01007387 */ /* 0x0043e20000100800 */
[----:B----4-:R-:W-:-:S03]  /*2dc0*/  LEA R14, P0, R8, R26, 0x1 ;  /* 0x0000001a080e7211 */ /* 0x010fc600078008ff */
[----:B-1----:R-:W2:Y:S04]  /*2dd0*/  LDL.LU R29, [R1+0x58] ;  /* 0x00005800011d7983 */ /* 0x002ea80000300800 */
[----:B------:R-:W-:Y:S01]  /*2de0*/  STL [R1+0x14], R9 ;  /* 0x0000140901007387 */ /* 0x000fe20000100800 */
[----:B------:R-:W-:Y:S02]  /*2df0*/  LEA.HI.X.SX32 R15, R8, R27, 0x1, P0 ;  /* 0x0000001b080f7211 */ /* 0x000fe400000f0eff */
[----:B------:R-:W-:Y:S01]  /*2e00*/  LEA R8, P0, R21, R26, 0x1 ;  /* 0x0000001a15087211 */ /* 0x000fe200078008ff */
[----:B---3--:R1:W-:Y:S02]  /*2e10*/  STL [R1+0x358], R16 ;  /* 0x0003581001007387 */ /* 0x0083e40000100800 */
[----:B-1----:R-:W-:-:S05]  /*2e20*/  IMAD R16, R0, 0x2, R9 ;  /* 0x0000000200107824 */ /* 0x002fca00078e0209 */
[----:B------:R1:W-:Y:S01]  /*2e30*/  STL [R1+0x18], R16 ;  /* 0x0000181001007387 */ /* 0x0003e20000100800 */
[----:B------:R-:W-:Y:S01]  /*2e40*/  LEA.HI.X.SX32 R9, R21, R27, 0x1, P0 ;  /* 0x0000001b15097211 */ /* 0x000fe200000f0eff */
[----:B-1----:R-:W-:-:S05]  /*2e50*/  IMAD R16, R0, 0x2, R16 ;  /* 0x0000000200107824 */ /* 0x002fca00078e0210 */
[----:B------:R-:W-:Y:S04]  /*2e60*/  STL [R1+0x38], R16 ;  /* 0x0000381001007387 */ /* 0x000fe80000100800 */
[----:B-----5:R1:W-:Y:S04]  /*2e70*/  STL [R1+0x354], R28 ;  /* 0x0003541c01007387 */ /* 0x0203e80000100800 */
[----:B-1----:R1:W3:Y:S04]  /*2e80*/  LDG.E.U16 R28, [R14.64] ;  /* 0x000000040e1c7981 */ /* 0x0022e8000c1e1500 */
[----:B-1----:R1:W4:Y:S01]  /*2e90*/  LDG.E.U16 R15, [R8.64] ;  /* 0x00000004080f7981 */ /* 0x002322000c1e1500 */
[----:B------:R-:W-:-:S02]  /*2ea0*/  LEA R16, R0, R16, 0x1 ;  /* 0x0000001000107211 */ /* 0x000fc400078e08ff */
[----:B0-----:R-:W-:-:S03]  /*2eb0*/  LEA R10, P1, R4, R26, 0x1 ;  /* 0x0000001a040a7211 */ /* 0x001fc600078208ff */
[----:B------:R0:W-:Y:S01]  /*2ec0*/  STL [R1+0x1d4], R16 ;  /* 0x0001d41001007387 */ /* 0x0001e20000100800 */
[----:B------:R-:W-:Y:S01]  /*2ed0*/  LEA.HI.X.SX32 R11, R4, R27, 0x1, P1 ;  /* 0x0000001b040b7211 */ /* 0x000fe200008f0eff */
[----:B0-----:R-:W-:-:S04]  /*2ee0*/  IMAD R16, R0, 0x2, R16 ;  /* 0x0000000200107824 */ /* 0x001fc800078e0210 */
[C---:B------:R-:W-:Y:S01]  /*2ef0*/  IMAD R4, R0.reuse, 0x2, R16 ;  /* 0x0000000200047824 */ /* 0x040fe200078e0210 */
[----:B------:R-:W-:Y:S04]  /*2f00*/  STL [R1+0x10], R16 ;  /* 0x0000101001007387 */ /* 0x000fe80000100800 */
[----:B------:R0:W-:Y:S01]  /*2f10*/  STL [R1+0x350], R24 ;  /* 0x0003501801007387 */ /* 0x0001e20000100800 */
[----:B------:R-:W-:Y:S02]  /*2f20*/  LEA R14, R0, R4, 0x1 ;  /* 0x00000004000e7211 */ /* 0x000fe400078e08ff */
[C---:B------:R-:W-:Y:S01]  /*2f30*/  LEA R12, P0, R22.reuse, R26, 0x1 ;  /* 0x0000001a160c7211 */ /* 0x040fe200078008ff */
[----:B0-----:R-:W5:Y:S04]  /*2f40*/  LDL.LU R24, [R1+0x54] ;  /* 0x0000540001187983 */ /* 0x001f680000300800 */
[----:B------:R0:W-:Y:S01]  /*2f50*/  STL [R1+0x34c], R19 ;  /* 0x00034c1301007387 */ /* 0x0001e20000100800 */
[----:B------:R-:W-:-:S03]  /*2f60*/  LEA.HI.X.SX32 R13, R22, R27, 0x1, P0 ;  /* 0x0000001b160d7211 */ /* 0x000fc600000f0eff */
[----:B------:R2:W-:Y:S04]  /*2f70*/  STL [R1+0x8], R4 ;  /* 0x0000080401007387 */ /* 0x0005e80000100800 */
[----:B0-----:R0:W5:Y:S01]  /*2f80*/  LDG.E.U16 R19, [R10.64] ;  /* 0x000000040a137981 */ /* 0x001162000c1e1500 */
[----:B-1----:R-:W-:-:S03]  /*2f90*/  LEA R8, P0, R5, R26, 0x1 ;  /* 0x0000001a05087211 */ /* 0x002fc600078008ff */
[----:B------:R1:W-:Y:S01]  /*2fa0*/  STL [R1+0x34], R14 ;  /* 0x0000340e01007387 */ /* 0x0003e20000100800 */
[-C--:B--2---:R-:W-:Y:S02]  /*2fb0*/  LEA R4, P1, R2, R26.reuse, 0x1 ;  /* 0x0000001a02047211 */ /* 0x084fe400078208ff */
[-C--:B------:R-:W-:Y:S01]  /*2fc0*/  LEA.HI.X.SX32 R9, R5, R27.reuse, 0x1, P0 ;  /* 0x0000001b05097211 */ /* 0x080fe200000f0eff */
[----:B------:R2:W5:Y:S01]  /*2fd0*/  LDG.E.U16 R22, [R12.64] ;  /* 0x000000040c167981 */ /* 0x000562000c1e1500 */
[----:B-1----:R-:W-:Y:S01]  /*2fe0*/  IMAD R14, R0, 0x2, R14 ;  /* 0x00000002000e7824 */ /* 0x002fe200078e020e */
[----:B------:R-:W-:Y:S02]  /*2ff0*/  LEA.HI.X.SX32 R5, R2, R27, 0x1, P1 ;  /* 0x0000001b02057211 */ /* 0x000fe400008f0eff */
[----:B------:R1:W5:Y:S04]  /*3000*/  LDG.E.U16 R21, [R8.64] ;  /* 0x0000000408157981 */ /* 0x000368000c1e1500 */
[----:B------:R1:W-:Y:S01]  /*3010*/  STL [R1+0x1d0], R14 ;  /* 0x0001d00e01007387 */ /* 0x0003e20000100800 */
[----:B0-----:R-:W-:Y:S01]  /*3020*/  LEA R10, P0, R7, R26, 0x1 ;  /* 0x0000001a070a7211 */ /* 0x001fe200078008ff */
[----:B-1----:R-:W-:-:S03]  /*3030*/  IMAD R14, R0, 0x2, R14 ;  /* 0x00000002000e7824 */ /* 0x002fc600078e020e */
[----:B------:R-:W-:Y:S02]  /*3040*/  LEA.HI.X.SX32 R11, R7, R27, 0x1, P0 ;  /* 0x0000001b070b7211 */ /* 0x000fe400000f0eff */
[----:B------:R0:W5:Y:S01]  /*3050*/  LDG.E.U16 R7, [R4.64] ;  /* 0x0000000404077981 */ /* 0x000162000c1e1500 */
[----:B------:R-:W-:-:S03]  /*3060*/  LEA R16, R0, R14, 0x1 ;  /* 0x0000000e00107211 */ /* 0x000fc600078e08ff */
[----:B------:R1:W-:Y:S01]  /*3070*/  STL [R1], R14 ;  /* 0x0000000e01007387 */ /* 0x0003e20000100800 */
[----:B--2---:R-:W-:-:S04]  /*3080*/  LEA R12, P0, R29, R26, 0x1 ;  /* 0x0000001a1d0c7211 */ /* 0x004fc800078008ff */
[----:B------:R-:W-:-:S05]  /*3090*/  LEA.HI.X.SX32 R13, R29, R27, 0x1, P0 ;  /* 0x0000001b1d0d7211 */ /* 0x000fca00000f0eff */
[----:B-1----:R1:W2:Y:S04]  /*30a0*/  LDG.E.U16 R14, [R12.64] ;  /* 0x000000040c0e7981 */ /* 0x0022a8000c1e1500 */
[----:B---3--:R3:W-:Y:S04]  /*30b0*/  STL [R1+0x348], R28 ;  /* 0x0003481c01007387 */ /* 0x0087e80000100800 */
[----:B---3--:R-:W3:Y:S04]  /*30c0*/  LDL.LU R28, [R1+0x50] ;  /* 0x00005000011c7983 */ /* 0x008ee80000300800 */
[----:B------:R-:W-:Y:S04]  /*30d0*/  STL [R1+0x1390], R16 ;  /* 0x0013901001007387 */ /* 0x000fe80000100800 */
[----:B----4-:R4:W-:Y:S04]  /*30e0*/  STL [R1+0x344], R15 ;  /* 0x0003440f01007387 */ /* 0x0109e80000100800 */
[----:B----4-:R5:W4:Y:S01]  /*30f0*/  LDG.E.U16 R15, [R10.64] ;  /* 0x000000040a0f7981 */ /* 0x010b22000c1e1500 */
[----:B------:R-:W-:Y:S01]  /*3100*/  IMAD R2, R0, 0x2, R16 ;  /* 0x0000000200027824 */ /* 0x000fe200078e0210 */
[----:B0-----:R-:W-:-:S03]  /*3110*/  LEA R4, P1, R18, R26, 0x1 ;  /* 0x0000001a12047211 */ /* 0x001fc600078208ff */
[----:B------:R-:W-:Y:S01]  /*3120*/  IMAD R2, R0, 0x2, R2 ;  /* 0x0000000200027824 */ /* 0x000fe200078e0202 */
[----:B------:R-:W-:-:S04]  /*3130*/  LEA.HI.X.SX32 R5, R18, R27, 0x1, P1 ;  /* 0x0000001b12057211 */ /* 0x000fc800008f0eff */
[----:B------:R-:W-:Y:S01]  /*3140*/  LEA R18, R0, R2, 0x1 ;  /* 0x0000000200127211 */ /* 0x000fe200078e08ff */
[----:B------:R-:W-:Y:S01]  /*3150*/  STL [R1+0x1c8], R2 ;  /* 0x0001c80201007387 */ /* 0x000fe20000100800 */
[----:B------:R-:W-:-:S03]  /*3160*/  LEA R8, P0, R20, R26, 0x1 ;  /* 0x0000001a14087211 */ /* 0x000fc600078008ff */
[----:B-1----:R0:W2:Y:S01]  /*3170*/  LDG.E.U16 R13, [R4.64] ;  /* 0x00000004040d7981 */ /* 0x0020a2000c1e1500 */
[----:B------:R-:W-:Y:S02]  /*3180*/  LEA.HI.X.SX32 R9, R20, R27, 0x1, P0 ;  /* 0x0000001b14097211 */ /* 0x000fe400000f0eff */
[----:B-----5:R-:W-:-:S03]  /*3190*/  LEA R10, P0, R24, R26, 0x1 ;  /* 0x0000001a180a7211 */ /* 0x020fc600078008ff */
[----:B------:R1:W5:Y:S04]  /*31a0*/  LDG.E.U16 R12, [R8.64] ;  /* 0x00000004080c7981 */ /* 0x000368000c1e1500 */
[----:B------:R1:W-:Y:S01]  /*31b0*/  STL [R1+0x340], R19 ;  /* 0x0003401301007387 */ /* 0x0003e20000100800 */
[----:B0-----:R-:W-:Y:S01]  /*31c0*/  LEA R4, P1, R17, R26, 0x1 ;  /* 0x0000001a11047211 */ /* 0x001fe200078208ff */
[----:B-1----:R-:W-:-:S04]  /*31d0*/  IMAD R19, R0, 0x2, R18 ;  /* 0x0000000200137824 */ /* 0x002fc800078e0212 */
[----:B------:R-:W-:Y:S01]  /*31e0*/  IMAD R29, R0, 0x2, R19 ;  /* 0x00000002001d7824 */ /* 0x000fe200078e0213 */
[----:B------:R-:W-:Y:S01]  /*31f0*/  STL [R1+0x1388], R18 ;  /* 0x0013881201007387 */ /* 0x000fe20000100800 */
[----:B------:R-:W-:-:S03]  /*3200*/  LEA.HI.X.SX32 R11, R24, R27, 0x1, P0 ;  /* 0x0000001b180b7211 */ /* 0x000fc600000f0eff */
[----:B------:R-:W-:Y:S01]  /*3210*/  LEA R2, R0, R29, 0x1 ;  /* 0x0000001d00027211 */ /* 0x000fe200078e08ff */
[----:B------:R-:W-:Y:S01]  /*3220*/  STL [R1+0x138c], R19 ;  /* 0x00138c1301007387 */ /* 0x000fe20000100800 */
[----:B------:R-:W-:-:S03]  /*3230*/  LEA.HI.X.SX32 R5, R17, R27, 0x1, P1 ;  /* 0x0000001b11057211 */ /* 0x000fc600008f0eff */
[----:B------:R0:W-:Y:S01]  /*3240*/  STL [R1+0x33c], R22 ;  /* 0x00033c1601007387 */ /* 0x0001e20000100800 */
[----:B------:R-:W-:-:S03]  /*3250*/  IMAD R17, R0, 0x2, R2 ;  /* 0x0000000200117824 */ /* 0x000fc600078e0202 */
[----:B------:R-:W-:Y:S01]  /*3260*/  STL [R1+0x1394], R29 ;  /* 0x0013941d01007387 */ /* 0x000fe20000100800 */
[----:B------:R-:W-:-:S03]  /*3270*/  LEA R8, P0, R6, R26, 0x1 ;  /* 0x0000001a06087211 */ /* 0x000fc600078008ff */
[----:B------:R-:W5:Y:S04]  /*3280*/  LDL.LU R16, [R1+0x4c] ;  /* 0x00004c0001107983 */ /* 0x000f680000300800 */
[----:B------:R1:W-:Y:S04]  /*3290*/  STL [R1+0x338], R21 ;  /* 0x0003381501007387 */ /* 0x0003e80000100800 */
[----:B------:R1:W-:Y:S04]  /*32a0*/  STL [R1+0x1c0], R2 ;  /* 0x0001c00201007387 */ /* 0x0003e80000100800 */
[----:B0-----:R-:W5:Y:S04]  /*32b0*/  LDL.LU R22, [R1+0x1c] ;  /* 0x00001c0001167983 */ /* 0x001f680000300800 */
[----:B-1----:R0:W5:Y:S01]  /*32c0*/  LDG.E.U16 R21, [R10.64] ;  /* 0x000000040a157981 */ /* 0x002162000c1e1500 */
[----:B------:R-:W-:-:S03]  /*32d0*/  IMAD R2, R0, 0x2, R17 ;  /* 0x0000000200027824 */ /* 0x000fc600078e0211 */
[----:B------:R1:W-:Y:S01]  /*32e0*/  STL [R1+0x334], R7 ;  /* 0x0003340701007387 */ /* 0x0003e20000100800 */
[----:B------:R-:W-:-:S03]  /*32f0*/  LEA.HI.X.SX32 R9, R6, R27, 0x1, P0 ;  /* 0x0000001b06097211 */ /* 0x000fc600000f0eff */
[----:B------:R-:W5:Y:S04]  /*3300*/  LDL.LU R24, [R1+0xc] ;  /* 0x00000c0001187983 */ /* 0x000f680000300800 */
[----:B------:R-:W-:Y:S04]  /*3310*/  STL [R1+0x1384], R17 ;  /* 0x0013841101007387 */ /* 0x000fe80000100800 */
[----:B------:R0:W5:Y:S04]  /*3320*/  LDG.E.U16 R20, [R4.64] ;  /* 0x0000000404147981 */ /* 0x000168000c1e1500 */
[----:B------:R1:W5:Y:S01]  /*3330*/  LDG.E.U16 R18, [R8.64] ;  /* 0x0000000408127981 */ /* 0x000362000c1e1500 */
[----:B0-----:R-:W-:-:S02]  /*3340*/  LEA R4, R0, R2, 0x1 ;  /* 0x0000000200047211 */ /* 0x001fc400078e08ff */
[----:B---3--:R-:W-:-:S04]  /*3350*/  LEA R6, P0, R28, R26, 0x1 ;  /* 0x0000001a1c067211 */ /* 0x008fc800078008ff */
[----:B-1----:R-:W-:-:S05]  /*3360*/  LEA.HI.X.SX32 R7, R28, R27, 0x1, P0 ;  /* 0x0000001b1c077211 */ /* 0x002fca00000f0eff */
[----:B------:R0:W3:Y:S04]  /*3370*/  LDG.E.U16 R9, [R6.64] ;  /* 0x0000000406097981 */ /* 0x0000e8000c1e1500 */
[----:B----4-:R-:W-:Y:S04]  /*3380*/  STL [R1+0x330], R15 ;  /* 0x0003300f01007387 */ /* 0x010fe80000100800 */
[----:B------:R1:W-:Y:S04]  /*3390*/  STL [R1+0x1398], R2 ;  /* 0x0013980201007387 */ /* 0x0003e80000100800 */
[----:B-1----:R-:W4:Y:S04]  /*33a0*/  LDL.LU R2, [R1+0x48] ;  /* 0x0000480001027983 */ /* 0x002f280000300800 */
[----:B--2---:R1:W-:Y:S04]  /*33b0*/  STL [R1+0x32c], R14 ;  /* 0x00032c0e01007387 */ /* 0x0043e80000100800 */
[----:B------:R-:W2:Y:S01]  /*33c0*/  LDL.LU R17, [R1+0x30] ;  /* 0x0000300001117983 */ /* 0x000ea20000300800 */
[----:B------:R-:W-:Y:S01]  /*33d0*/  LEA R10, P1, R3, R26, 0x1 ;  /* 0x0000001a030a7211 */ /* 0x000fe200078208ff */
[----:B------:R-:W-:-:S03]  /*33e0*/  IMAD R5, R0, 0x2, R4 ;  /* 0x0000000200057824 */ /* 0x000fc600078e0204 */
[----:B------:R-:W-:Y:S01]  /*33f0*/  LEA.HI.X.SX32 R11, R3, R27, 0x1, P1 ;  /* 0x0000001b030b7211 */ /* 0x000fe200008f0eff */
[----:B------:R-:W-:Y:S01]  /*3400*/  IMAD R8, R0, 0x2, R5 ;  /* 0x0000000200087824 */ /* 0x000fe200078e0205 */
[----:B------:R-:W-:Y:S01]  /*3410*/  STL [R1+0x139c], R4 ;  /* 0x00139c0401007387 */ /* 0x000fe20000100800 */
[----:B-1----:R-:W-:-:S03]  /*3420*/  LEA R14, P0, R23, R26, 0x1 ;  /* 0x0000001a170e7211 */ /* 0x002fc600078008ff */
[----:B------:R-:W-:Y:S01]  /*3430*/  STL [R1+0x328], R13 ;  /* 0x0003280d01007387 */ /* 0x000fe20000100800 */
[----:B------:R-:W-:-:S03]  /*3440*/  LEA.HI.X.SX32 R15, R23, R27, 0x1, P0 ;  /* 0x0000001b170f7211 */ /* 0x000fc600000f0eff */
[----:B------:R-:W-:Y:S01]  /*3450*/  STL [R1+0x130], R5 ;  /* 0x0001300501007387 */ /* 0x000fe20000100800 */
[----:B0-----:R-:W-:-:S03]  /*3460*/  LEA R6, R0, R8, 0x1 ;  /* 0x0000000800067211 */ /* 0x001fc600078e08ff */
[----:B------:R0:W2:Y:S04]  /*3470*/  LDG.E.U16 R7, [R10.64] ;  /* 0x000000040a077981 */ /* 0x0000a8000c1e1500 */
[----:B------:R-:W2:Y:S04]  /*3480*/  LDL.LU R28, [R1+0x2c] ;  /* 0x00002c00011c7983 */ /* 0x000ea80000300800 */
[----:B-----5:R1:W-:Y:S04]  /*3490*/  STL [R1+0x324], R12 ;  /* 0x0003240c01007387 */ /* 0x0203e80000100800 */
[----:B------:R5:W-:Y:S04]  /*34a0*/  STL [R1+0x13a0], R8 ;  /* 0x0013a00801007387 */ /* 0x000be80000100800 */
[----:B------:R-:W2:Y:S04]  /*34b0*/  LDL.LU R29, [R1+0x44] ;  /* 0x00004400011d7983 */ /* 0x000ea80000300800 */
[----:B------:R-:W2:Y:S01]  /*34c0*/  LDL.LU R19, [R1+0x28] ;  /* 0x0000280001137983 */ /* 0x000ea20000300800 */
[----:B-1----:R-:W-:-:S03]  /*34d0*/  LEA R12, P0, R16, R26, 0x1 ;  /* 0x0000001a100c7211 */ /* 0x002fc600078008ff */
[----:B------:R1:W2:Y:S01]  /*34e0*/  LDG.E.U16 R23, [R14.64] ;  /* 0x000000040e177981 */ /* 0x0002a2000c1e1500 */
[----:B------:R-:W-:-:S05]  /*34f0*/  LEA.HI.X.SX32 R13, R16, R27, 0x1, P0 ;  /* 0x0000001b100d7211 */ /* 0x000fca00000f0eff */
[----:B-----5:R4:W5:Y:S01]  /*3500*/  LDG.E.U16 R8, [R12.64] ;  /* 0x000000040c087981 */ /* 0x020962000c1e1500 */
[----:B0-----:R-:W-:-:S03]  /*3510*/  LEA R10, P1, R22, R26, 0x1 ;  /* 0x0000001a160a7211 */ /* 0x001fc600078208ff */
[----:B------:R0:W-:Y:S01]  /*3520*/  STL [R1+0x320], R21 ;  /* 0x0003201501007387 */ /* 0x0001e20000100800 */
[----:B------:R-:W-:-:S03]  /*3530*/  LEA.HI.X.SX32 R11, R22, R27, 0x1, P1 ;  /* 0x0000001b160b7211 */ /* 0x000fc600008f0eff */
[----:B------:R-:W5:Y:S01]  /*3540*/  LDL.LU R16, [R1+0x24] ;  /* 0x0000240001107983 */ /* 0x000f620000300800 */
[----:B-1----:R-:W-:-:S03]  /*3550*/  LEA R14, P0, R24, R26, 0x1 ;  /* 0x0000001a180e7211 */ /* 0x002fc600078008ff */
[----:B------:R2:W5:Y:S01]  /*3560*/  LDG.E.U16 R4, [R10.64] ;  /* 0x000000040a047981 */ /* 0x000562000c1e1500 */
[----:B0-----:R-:W-:Y:S01]  /*3570*/  IMAD R21, R0, 0x2, R6 ;  /* 0x0000000200157824 */ /* 0x001fe200078e0206 */
[----:B------:R-:W-:-:S03]  /*3580*/  LEA.HI.X.SX32 R15, R24, R27, 0x1, P0 ;  /* 0x0000001b180f7211 */ /* 0x000fc600000f0eff */
[----:B------:R-:W-:Y:S01]  /*3590*/  IMAD R3, R0, 0x2, R21 ;  /* 0x0000000200037824 */ /* 0x000fe200078e0215 */
[----:B------:R-:W-:Y:S04]  /*35a0*/  STL [R1+0x31c], R20 ;  /* 0x00031c1401007387 */ /* 0x000fe80000100800 */
[----:B------:R-:W-:Y:S04]  /*35b0*/  STL [R1+0x1b8], R3 ;  /* 0x0001b80301007387 */ /* 0x000fe80000100800 */
[----:B------:R0:W-:Y:S04]  /*35c0*/  STL [R1+0x318], R18 ;  /* 0x0003181201007387 */ /* 0x0001e80000100800 */
[----:B0-----:R-:W5:Y:S04]  /*35d0*/  LDL.LU R18, [R1+0x40] ;  /* 0x0000400001127983 */ /* 0x001f680000300800 */
[----:B------:R-:W5:Y:S04]  /*35e0*/  LDL.LU R22, [R1+0x20] ;  /* 0x0000200001167983 */ /* 0x000f680000300800 */
[----:B---3--:R0:W-:Y:S04]  /*35f0*/  STL [R1+0x314], R9 ;  /* 0x0003140901007387 */ /* 0x0081e80000100800 */
[----:B0-----:R0:W3:Y:S01]  /*3600*/  LDG.E.U16 R9, [R14.64] ;  /* 0x000000040e097981 */ /* 0x0010e2000c1e1500 */
[----:B----4-:R-:W-:-:S04]  /*3610*/  LEA R12, P0, R2, R26, 0x1 ;  /* 0x0000001a020c7211 */ /* 0x010fc800078008ff */
[----:B------:R-:W-:Y:S02]  /*3620*/  LEA.HI.X.SX32 R13, R2, R27, 0x1, P0 ;  /* 0x0000001b020d7211 */ /* 0x000fe400000f0eff */
[----:B--2---:R-:W-:-:S04]  /*3630*/  LEA R10, P1, R17, R26, 0x1 ;  /* 0x0000001a110a7211 */ /* 0x004fc800078208ff */
[----:B------:R-:W-:Y:S02]  /*3640*/  LEA.HI.X.SX32 R11, R17, R27, 0x1, P1 ;  /* 0x0000001b110b7211 */ /* 0x000fe400008f0eff */
[----:B------:R1:W2:Y:S01]  /*3650*/  LDG.E.U16 R17, [R12.64] ;  /* 0x000000040c117981 */ /* 0x0002a2000c1e1500 */
[----:B------:R-:W-:-:S05]  /*3660*/  LEA R20, R0, R3, 0x1 ;  /* 0x0000000300147211 */ /* 0x000fca00078e08ff */
[----:B------:R-:W-:-:S04]  /*3670*/  IMAD R5, R0, 0x2, R20 ;  /* 0x0000000200057824 */ /* 0x000fc800078e0214 */
[----:B------:R-:W-:-:S05]  /*3680*/  IMAD R24, R0, 0x2, R5 ;  /* 0x0000000200187824 */ /* 0x000fca00078e0205 */
[----:B------:R-:W-:-:S05]  /*3690*/  LEA R2, R0, R24, 0x1 ;  /* 0x0000001800027211 */ /* 0x000fca00078e08ff */
[----:B------:R-:W-:Y:S04]  /*36a0*/  STL [R1+0x140], R2 ;  /* 0x0001400201007387 */ /* 0x000fe80000100800 */
[----:B------:R4:W-:Y:S01]  /*36b0*/  STL [R1+0x310], R7 ;  /* 0x0003100701007387 */ /* 0x0009e20000100800 */
[----:B0-----:R-:W-:Y:S01]  /*36c0*/  LEA R14, P0, R28, R26, 0x1 ;  /* 0x0000001a1c0e7211 */ /* 0x001fe200078008ff */
[----:B----4-:R-:W-:-:S04]  /*36d0*/  IMAD R7, R0, 0x2, R2 ;  /* 0x0000000200077824 */ /* 0x010fc800078e0202 */
[----:B------:R-:W-:Y:S01]  /*36e0*/  IMAD R3, R0, 0x2, R7 ;  /* 0x0000000200037824 */ /* 0x000fe200078e0207 */
[----:B------:R-:W-:Y:S01]  /*36f0*/  LEA.HI.X.SX32 R15, R28, R27, 0x1, P0 ;  /* 0x0000001b1c0f7211 */ /* 0x000fe200000f0eff */
[----:B------:R0:W-:Y:S03]  /*3700*/  STL [R1+0x30c], R23 ;  /* 0x00030c1701007387 */ /* 0x0001e60000100800 */
[C---:B------:R-:W-:Y:S01]  /*3710*/  LEA R28, R0.reuse, R3, 0x1 ;  /* 0x00000003001c7211 */ /* 0x040fe200078e08ff */
[----:B-----5:R4:W-:Y:S04]  /*3720*/  STL [R1+0x308], R8 ;  /* 0x0003080801007387 */ /* 0x0209e80000100800 */
[----:B0-----:R0:W5:Y:S01]  /*3730*/  LDG.E.U16 R23, [R10.64] ;  /* 0x000000040a177981 */ /* 0x001162000c1e1500 */
[----:B------:R-:W-:-:S03]  /*3740*/  IMAD R2, R0, 0x2, R28 ;  /* 0x0000000200027824 */ /* 0x000fc600078e021c */
[----:B----4-:R-:W4:Y:S01]  /*3750*/  LDL.LU R8, [R1+0x14] ;  /* 0x0000140001087983 */ /* 0x010f220000300800 */
[----:B0-----:R-:W-:-:S03]  /*3760*/  LEA R10, P0, R29, R26, 0x1 ;  /* 0x0000001a1d0a7211 */ /* 0x001fc600078008ff */
[----:B------:R0:W-:Y:S01]  /*3770*/  STL [R1+0x304], R4 ;  /* 0x0003040401007387 */ /* 0x0001e20000100800 */
[----:B------:R-:W-:-:S03]  /*3780*/  LEA.HI.X.SX32 R11, R29, R27, 0x1, P0 ;  /* 0x0000001b1d0b7211 */ /* 0x000fc600000f0eff */
[----:B------:R0:W4:Y:S01]  /*3790*/  LDG.E.U16 R29, [R14.64] ;  /* 0x000000040e1d7981 */ /* 0x000122000c1e1500 */
[----:B-1----:R-:W-:-:S03]  /*37a0*/  LEA R12, P1, R19, R26, 0x1 ;  /* 0x0000001a130c7211 */ /* 0x002fc600078208ff */
[----:B0-----:R-:W4:Y:S04]  /*37b0*/  LDL.LU R4, [R1+0x18] ;  /* 0x0000180001047983 */ /* 0x001f280000300800 */
[----:B------:R-:W-:Y:S01]  /*37c0*/  STL [R1+0x138], R2 ;  /* 0x0001380201007387 */ /* 0x000fe20000100800 */
[C---:B------:R-:W-:Y:S02]  /*37d0*/  LEA R14, P0, R16.reuse, R26, 0x1 ;  /* 0x0000001a100e7211 */ /* 0x040fe400078008ff */
[-C--:B------:R-:W-:Y:S02]  /*37e0*/  LEA.HI.X.SX32 R13, R19, R27.reuse, 0x1, P1 ;  /* 0x0000001b130d7211 */ /* 0x080fe400008f0eff */
[----:B------:R-:W-:-:S03]  /*37f0*/  LEA.HI.X.SX32 R15, R16, R27, 0x1, P0 ;  /* 0x0000001b100f7211 */ /* 0x000fc600000f0eff */
[----:B------:R0:W4:Y:S04]  /*3800*/  LDG.E.U16 R19, [R12.64] ;  /* 0x000000040c137981 */ /* 0x000128000c1e1500 */
[----:B---3--:R-:W-:Y:S04]  /*3810*/  STL [R1+0x300], R9 ;  /* 0x0003000901007387 */ /* 0x008fe80000100800 */
[----:B--2---:R1:W-:Y:S04]  /*3820*/  STL [R1+0x2fc], R17 ;  /* 0x0002fc1101007387 */ /* 0x0043e80000100800 */
[----:B-1----:R1:W2:Y:S02]  /*3830*/  LDG.E.U16 R17, [R10.64] ;  /* 0x000000040a117981 */ /* 0x0022a4000c1e1500 */
[----:B-1----:R-:W-:-:S04]  /*3840*/  LEA R10, P0, R18, R26, 0x1 ;  /* 0x0000001a120a7211 */ /* 0x002fc800078008ff */
[----:B------:R-:W-:Y:S02]  /*3850*/  LEA.HI.X.SX32 R11, R18, R27, 0x1, P0 ;  /* 0x0000001b120b7211 */ /* 0x000fe400000f0eff */
[----:B------:R1:W3:Y:S04]  /*3860*/  LDG.E.U16 R18, [R14.64] ;  /* 0x000000040e127981 */ /* 0x0002e8000c1e1500 */
[----:B------:R-:W3:Y:S01]  /*3870*/  LDG.E.U16 R11, [R10.64] ;  /* 0x000000040a0b7981 */ /* 0x000ee2000c1e1500 */
[----:B------:R-:W-:Y:S01]  /*3880*/  IMAD R9, R0, 0x2, R2 ;  /* 0x0000000200097824 */ /* 0x000fe200078e0202 */
[----:B0-----:R-:W-:Y:S02]  /*3890*/  LEA R12, P1, R22, R26, 0x1 ;  /* 0x0000001a160c7211 */ /* 0x001fe400078208ff */
[----:B-----5:R0:W-:Y:S04]  /*38a0*/  STL [R1+0x2f8], R23 ;  /* 0x0002f81701007387 */ /* 0x0201e80000100800 */
[----:B------:R-:W5:Y:S01]  /*38b0*/  LDL.LU R2, [R1+0x38] ;  /* 0x0000380001027983 */ /* 0x000f620000300800 */
[----:B0-----:R-:W-:-:S05]  /*38c0*/  LEA R23, R0, R9, 0x1 ;  /* 0x0000000900177211 */ /* 0x001fca00078e08ff */
[----:B------:R-:W-:Y:S01]  /*38d0*/  IMAD R16, R0, 0x2, R23 ;  /* 0x0000000200107824 */ /* 0x000fe200078e0217 */
[----:B----4-:R0:W-:Y:S01]  /*38e0*/  STL [R1+0x2f4], R29 ;  /* 0x0002f41d01007387 */ /* 0x0101e20000100800 */
[-C--:B------:R-:W-:Y:S02]  /*38f0*/  LEA.HI.X.SX32 R13, R22, R27.reuse, 0x1, P1 ;  /* 0x0000001b160d7211 */ /* 0x080fe400008f0eff */
[C---:B-1----:R-:W-:Y:S01]  /*3900*/  LEA R14, P0, R25.reuse, R26, 0x1 ;  /* 0x0000001a190e7211 */ /* 0x042fe200078008ff */
[----:B0-----:R-:W4:Y:S04]  /*3910*/  LDL.LU R29, [R1+0x10] ;  /* 0x00001000011d7983 */ /* 0x001f280000300800 */
[----:B------:R-:W-:Y:S01]  /*3920*/  STL [R1+0xc], R16 ;  /* 0x00000c1001007387 */ /* 0x000fe20000100800 */
[----:B------:R-:W-:-:S03]  /*3930*/  LEA.HI.X.SX32 R15, R25, R27, 0x1, P0 ;  /* 0x0000001b190f7211 */ /* 0x000fc600000f0eff */
[----:B------:R0:W4:Y:S04]  /*3940*/  LDG.E.U16 R13, [R12.64] ;  /* 0x000000040c0d7981 */ /* 0x000128000c1e1500 */
[----:B------:R1:W5:Y:S04]  /*3950*/  LDG.E.U16 R15, [R14.64] ;  /* 0x000000040e0f7981 */ /* 0x000368000c1e1500 */
[----:B--2---:R2:W-:Y:S02]  /*3960*/  STL [R1+0x2f0], R17 ;  /* 0x0002f01101007387 */ /* 0x0045e40000100800 */
[----:B--2---:R-:W-:-:S02]  /*3970*/  IMAD R17, R0, 0x2, R16 ;  /* 0x0000000200117824 */ /* 0x004fc400078e0210 */
[----:B------:R-:W2:Y:S04]  /*3980*/  LDL.LU R16, [R1+0x8] ;  /* 0x0000080001107983 */ /* 0x000ea80000300800 */
[----:B------:R-:W-:Y:S01]  /*3990*/  STL [R1+0x134], R17 ;  /* 0x0001341101007387 */ /* 0x000fe20000100800 */
[----:B------:R-:W-:-:S03]  /*39a0*/  LEA R22, R0, R17, 0x1 ;  /* 0x0000001100167211 */ /* 0x000fc600078e08ff */
[----:B------:R0:W-:Y:S04]  /*39b0*/  STL [R1+0x2ec], R19 ;  /* 0x0002ec1301007387 */ /* 0x0001e80000100800 */
[----:B0-----:R-:W2:Y:S04]  /*39c0*/  LDL.LU R19, [R1+0x34] ;  /* 0x0000340001137983 */ /* 0x001ea80000300800 */
[----:B------:R-:W2:Y:S04]  /*39d0*/  LDL.LU R17, [R1] ;  /* 0x0000000001117983 */ /* 0x000ea80000300800 */
[----:B---3--:R0:W-:Y:S04]  /*39e0*/  STL [R1+0x2e8], R18 ;  /* 0x0002e81201007387 */ /* 0x0081e80000100800 */
[----:B------:R3:W-:Y:S01]  /*39f0*/  STL [R1+0x2e4], R11 ;  /* 0x0002e40b01007387 */ /* 0x0007e20000100800 */
[----:B0-----:R-:W-:-:S05]  /*3a00*/  IMAD R18, R0, 0x2, R25 ;  /* 0x0000000200127824 */ /* 0x001fca00078e0219 */
[----:B------:R-:W-:Y:S02]  /*3a10*/  LEA R10, P0, R18, R26, 0x1 ;  /* 0x0000001a120a7211 */ /* 0x000fe400078008ff */
[----:B---3--:R-:W-:-:S04]  /*3a20*/  MOV R11, R18 ;  /* 0x00000012000b7202 */ /* 0x008fc80000000f00 */
[----:B------:R-:W-:-:S06]  /*3a30*/  LEA.HI.X.SX32 R11, R11, R27, 0x1, P0 ;  /* 0x0000001b0b0b7211 */ /* 0x000fcc00000f0eff */
[----:B------:R-:W3:Y:S01]  /*3a40*/  LDG.E.U16 R11, [R10.64] ;  /* 0x000000040a0b7981 */ /* 0x000ee2000c1e1500 */
[----:B------:R-:W-:-:S04]  /*3a50*/  IMAD R25, R0, 0x2, R22 ;  /* 0x0000000200197824 */ /* 0x000fc800078e0216 */
[----:B------:R-:W-:Y:S01]  /*3a60*/  IMAD R18, R0, 0x2, R25 ;  /* 0x0000000200127824 */ /* 0x000fe200078e0219 */
[-C--:B------:R-:W-:Y:S01]  /*3a70*/  LEA R12, P1, R8, R26.reuse, 0x1 ;  /* 0x0000001a080c7211 */ /* 0x080fe200078208ff */
[----:B----4-:R0:W-:Y:S04]  /*3a80*/  STL [R1+0x2e0], R13 ;  /* 0x0002e00d01007387 */ /* 0x0101e80000100800 */
[----:B------:R4:W-:Y:S01]  /*3a90*/  STL [R1+0x1c], R18 ;  /* 0x00001c1201007387 */ /* 0x0009e20000100800 */
[----:B-1----:R-:W-:Y:S02]  /*3aa0*/  LEA R14, P0, R4, R26, 0x1 ;  /* 0x0000001a040e7211 */ /* 0x002fe400078008ff */
[----:B0-----:R-:W-:Y:S02]  /*3ab0*/  LEA.HI.X.SX32 R13, R8, R27, 0x1, P1 ;  /* 0x0000001b080d7211 */ /* 0x001fe400008f0eff */
[----:B------:R-:W2:Y:S01]  /*3ac0*/  LDL.LU R8, [R1+0x13a0] ;  /* 0x0013a00001087983 */ /* 0x000ea20000300800 */
[----:B----4-:R-:W-:-:S03]  /*3ad0*/  IMAD R18, R0, 0x2, R18 ;  /* 0x0000000200127824 */ /* 0x010fc600078e0212 */
[----:B-----5:R0:W-:Y:S04]  /*3ae0*/  STL [R1+0x2dc], R15 ;  /* 0x0002dc0f01007387 */ /* 0x0201e80000100800 */
[----:B------:R1:W-:Y:S01]  /*3af0*/  STL [R1+0x1a4], R18 ;  /* 0x0001a41201007387 */ /* 0x0003e20000100800 */
[----:B0-----:R-:W-:-:S03]  /*3b00*/  LEA.HI.X.SX32 R15, R4, R27, 0x1, P0 ;  /* 0x0000001b040f7211 */ /* 0x001fc600000f0eff */
[----:B------:R-:W4:Y:S01]  /*3b10*/  LDL.LU R4, [R1+0x139c] ;  /* 0x00139c0001047983 */ /* 0x000f220000300800 */
[----:B-1----:R-:W-:-:S03]  /*3b20*/  LEA R18, R0, R18, 0x1 ;  /* 0x0000001200127211 */ /* 0x002fc600078e08ff */
[----:B------:R2:W5:Y:S04]  /*3b30*/  LDG.E.U16 R15, [R14.64] ;  /* 0x000000040e0f7981 */ /* 0x000568000c1e1500 */
[----:B------:R-:W-:Y:S04]  /*3b40*/  STL [R1+0x14], R18 ;  /* 0x0000141201007387 */ /* 0x000fe80000100800 */
[----:B---3--:R0:W-:Y:S04]  /*3b50*/  STL [R1+0x2d8], R11 ;  /* 0x0002d80b01007387 */ /* 0x0081e80000100800 */
[----:B0-----:R0:W3:Y:S02]  /*3b60*/  LDG.E.U16 R11, [R12.64] ;  /* 0x000000040c0b7981 */ /* 0x0010e4000c1e1500 */
[----:B0-----:R-:W-:-:S04]  /*3b70*/  LEA R12, P0, R2, R26, 0x1 ;  /* 0x0000001a020c7211 */ /* 0x001fc800078008ff */
[----:B------:R-:W-:-:S06]  /*3b80*/  LEA.HI.X.SX32 R13, R2, R27, 0x1, P0 ;  /* 0x0000001b020d7211 */ /* 0x000fcc00000f0eff */
[----:B------:R0:W4:Y:S01]  /*3b90*/  LDG.E.U16 R13, [R12.64] ;  /* 0x000000040c0d7981 */ /* 0x000122000c1e1500 */
[----:B------:R-:W-:-:S04]  /*3ba0*/  IMAD R10, R0, 0x2, R18 ;  /* 0x00000002000a7824 */ /* 0x000fc800078e0212 */
[----:B------:R-:W-:Y:S01]  /*3bb0*/  IMAD R18, R0, 0x2, R10 ;  /* 0x0000000200127824 */ /* 0x000fe200078e020a */
[----:B------:R1:W-:Y:S01]  /*3bc0*/  STL [R1+0x18], R10 ;  /* 0x0000180a01007387 */ /* 0x0003e20000100800 */
[-C--:B--2---:R-:W-:Y:S02]  /*3bd0*/  LEA R14, P0, R16, R26.reuse, 0x1 ;  /* 0x0000001a100e7211 */ /* 0x084fe400078008ff */
[C---:B-1----:R-:W-:Y:S01]  /*3be0*/  LEA R10, P1, R29.reuse, R26, 0x1 ;  /* 0x0000001a1d0a7211 */ /* 0x042fe200078208ff */
[----:B---3--:R1:W-:Y:S04]  /*3bf0*/  STL [R1+0x2d4], R11 ;  /* 0x0002d40b01007387 */ /* 0x0083e80000100800 */
[----:B------:R-:W2:Y:S04]  /*3c00*/  LDL.LU R2, [R1+0x1398] ;  /* 0x0013980001027983 */ /* 0x000ea80000300800 */
[----:B------:R3:W-:Y:S01]  /*3c10*/  STL [R1+0x20], R18 ;  /* 0x0000201201007387 */ /* 0x0007e20000100800 */
[----:B-1----:R-:W-:-:S03]  /*3c20*/  LEA.HI.X.SX32 R11, R29, R27, 0x1, P1 ;  /* 0x0000001b1d0b7211 */ /* 0x002fc600008f0eff */
[----:B------:R-:W2:Y:S01]  /*3c30*/  LDL.LU R29, [R1+0x1394] ;  /* 0x00139400011d7983 */ /* 0x000ea20000300800 */
[----:B---3--:R-:W-:-:S03]  /*3c40*/  LEA R18, R0, R18, 0x1 ;  /* 0x0000001200127211 */ /* 0x008fc600078e08ff */
[----:B-----5:R1:W-:Y:S04]  /*3c50*/  STL [R1+0x2d0], R15 ;  /* 0x0002d00f01007387 */ /* 0x0203e80000100800 */
[----:B------:R3:W-:Y:S04]  /*3c60*/  STL [R1+0x13c], R18 ;  /* 0x00013c1201007387 */ /* 0x0007e80000100800 */
[----:B------:R5:W2:Y:S01]  /*3c70*/  LDG.E.U16 R11, [R10.64] ;  /* 0x000000040a0b7981 */ /* 0x000aa2000c1e1500 */
[-C--:B-1----:R-:W-:Y:S01]  /*3c80*/  LEA.HI.X.SX32 R15, R16, R27.reuse, 0x1, P0 ;  /* 0x0000001b100f7211 */ /* 0x082fe200000f0eff */
[----:B---3--:R-:W-:Y:S01]  /*3c90*/  IMAD R18, R0, 0x2, R18 ;  /* 0x0000000200127824 */ /* 0x008fe200078e0212 */
[C---:B0-----:R-:W-:Y:S01]  /*3ca0*/  LEA R12, P0, R19.reuse, R26, 0x1 ;  /* 0x0000001a130c7211 */ /* 0x041fe200078008ff */
[----:B------:R-:W3:Y:S04]  /*3cb0*/  LDL.LU R16, [R1+0x1390] ;  /* 0x0013900001107983 */ /* 0x000ee80000300800 */
[----:B------:R-:W-:Y:S04]  /*3cc0*/  STL [R1+0x10], R18 ;  /* 0x0000101201007387 */ /* 0x000fe80000100800 */
[----:B----4-:R0:W-:Y:S04]  /*3cd0*/  STL [R1+0x2cc], R13 ;  /* 0x0002cc0d01007387 */ /* 0x0101e80000100800 */
[----:B------:R1:W4:Y:S01]  /*3ce0*/  LDG.E.U16 R15, [R14.64] ;  /* 0x000000040e0f7981 */ /* 0x000322000c1e1500 */
[----:B0-----:R-:W-:-:S05]  /*3cf0*/  LEA.HI.X.SX32 R13, R19, R27, 0x1, P0 ;  /* 0x0000001b130d7211 */ /* 0x001fca00000f0eff */
[----:B------:R0:W4:Y:S01]  /*3d00*/  LDG.E.U16 R12, [R12.64] ;  /* 0x000000040c0c7981 */ /* 0x000122000c1e1500 */
[----:B------:R-:W-:-:S05]  /*3d10*/  IMAD R18, R0, 0x2, R18 ;  /* 0x0000000200127824 */ /* 0x000fca00078e0212 */
[----:B------:R0:W-:Y:S01]  /*3d20*/  STL [R1+0x38], R18 ;  /* 0x0000381201007387 */ /* 0x0001e20000100800 */
[C---:B-----5:R-:W-:Y:S02]  /*3d30*/  LEA R10, P1, R17.reuse, R26, 0x1 ;  /* 0x0000001a110a7211 */ /* 0x060fe400078208ff */
[C---:B0-----:R-:W-:Y:S01]  /*3d40*/  LEA R18, R0.reuse, R18, 0x1 ;  /* 0x0000001200127211 */ /* 0x041fe200078e08ff */
[----:B--2---:R0:W-:Y:S04]  /*3d50*/  STL [R1+0x2c8], R11 ;  /* 0x0002c80b01007387 */ /* 0x0041e80000100800 */
[----:B------:R-:W2:Y:S04]  /*3d60*/  LDL.LU R19, [R1+0x138c] ;  /* 0x00138c0001137983 */ /* 0x000ea80000300800 */
[----:B------:R5:W-:Y:S01]  /*3d70*/  STL [R1+0x3c], R18 ;  /* 0x00003c1201007387 */ /* 0x000be20000100800 */
[----:B0-----:R-:W-:Y:S01]  /*3d80*/  LEA.HI.X.SX32 R11, R17, R27, 0x1, P1 ;  /* 0x0000001b110b7211 */ /* 0x001fe200008f0eff */
[----:B---3--:R-:W-:-:S02]  /*3d90*/  IMAD R17, R0, 0x2, R16 ;  /* 0x0000000200117824 */ /* 0x008fc400078e0210 */
[----:B-----5:R-:W-:Y:S01]  /*3da0*/  IMAD R18, R0, 0x2, R18 ;  /* 0x0000000200127824 */ /* 0x020fe200078e0212 */
[----:B-1----:R-:W-:-:S04]  /*3db0*/  LEA R14, P0, R16, R26, 0x1 ;  /* 0x0000001a100e7211 */ /* 0x002fc800078008ff */
[----:B------:R0:W-:Y:S01]  /*3dc0*/  STL [R1+0x148], R18 ;  /* 0x0001481201007387 */ /* 0x0001e20000100800 */
[----:B------:R-:W-:-:S03]  /*3dd0*/  LEA R0, R0, R18, 0x1 ;  /* 0x0000001200007211 */ /* 0x000fc600078e08ff */
[----:B----4-:R1:W-:Y:S01]  /*3de0*/  STL [R1+0x2c4], R15 ;  /* 0x0002c40f01007387 */ /* 0x0103e20000100800 */
[----:B------:R-:W-:-:S03]  /*3df0*/  IMAD.MOV.U32 R13, RZ, RZ, R17 ;  /* 0x000000ffff0d7224 */ /* 0x000fc600078e0011 */
[----:B0-----:R-:W3:Y:S04]  /*3e00*/  LDL.LU R18, [R1+0x1388] ;  /* 0x0013880001127983 */ /* 0x001ee80000300800 */
[----:B------:R0:W-:Y:S01]  /*3e10*/  STL [R1+0x2c0], R12 ;  /* 0x0002c00c01007387 */ /* 0x0001e20000100800 */
[----:B-1----:R-:W-:-:S06]  /*3e20*/  LEA.HI.X.SX32 R15, R16, R27, 0x1, P0 ;  /* 0x0000001b100f7211 */ /* 0x002fcc00000f0eff */
[----:B------:R2:W4:Y:S04]  /*3e30*/  LDG.E.U16 R15, [R14.64] ;  /* 0x000000040e0f7981 */ /* 0x000528000c1e1500 */
[----:B0-----:R0:W5:Y:S02]  /*3e40*/  LDG.E.U16 R12, [R10.64] ;  /* 0x000000040a0c7981 */ /* 0x001164000c1e1500 */
[----:B0-----:R-:W-:Y:S01]  /*3e50*/  IMAD.MOV.U32 R11, RZ, RZ, R13 ;  /* 0x000000ffff0b7224 */ /* 0x001fe200078e000d */
[----:B------:R-:W-:-:S04]  /*3e60*/  LEA R10, P0, R13, R26, 0x1 ;  /* 0x0000001a0d0a7211 */ /* 0x000fc800078008ff */
[----:B------:R-:W-:-:S06]  /*3e70*/  LEA.HI.X.SX32 R11, R11, R27, 0x1, P0 ;  /* 0x0000001b0b0b7211 */ /* 0x000fcc00000f0eff */
[----:B------:R0:W4:Y:S01]  /*3e80*/  LDG.E.U16 R11, [R10.64] ;  /* 0x000000040a0b7981 */ /* 0x000122000c1e1500 */
[----:B------:R-:W-:-:S05]  /*3e90*/  IMAD.MOV.U32 R16, RZ, RZ, c[0x0][0x198] ;  /* 0x00006600ff107624 */ /* 0x000fca00078e00ff */
[----:B------:R-:W-:-:S05]  /*3ea0*/  LEA R17, R16, R0, 0x1 ;  /* 0x0000000010117211 */ /* 0x000fca00078e08ff */
[----:B------:R1:W-:Y:S02]  /*3eb0*/  STL [R1+0x30], R17 ;  /* 0x0000301101007387 */ /* 0x0003e40000100800 */
[----:B-1----:R-:W-:Y:S01]  /*3ec0*/  IMAD R17, R16, 0x2, R17 ;  /* 0x0000000210117824 */ /* 0x002fe200078e0211 */
[-C--:B--2---:R-:W-:Y:S01]  /*3ed0*/  LEA R14, P0, R19, R26.reuse, 0x1 ;  /* 0x0000001a130e7211 */ /* 0x084fe200078008ff */
[----:B-----5:R3:W-:Y:S04]  /*3ee0*/  STL [R1+0x2bc], R12 ;  /* 0x0002bc0c01007387 */ /* 0x0207e80000100800 */
[----:B------:R1:W-:Y:S01]  /*3ef0*/  STL [R1+0x48], R17 ;  /* 0x0000481101007387 */ /* 0x0003e20000100800 */
[----:B---3--:R-:W-:Y:S02]  /*3f00*/  LEA R12, P1, R18, R26, 0x1 ;  /* 0x0000001a120c7211 */ /* 0x008fe400078208ff */
[----:B-1----:R-:W-:-:S02]  /*3f10*/  LEA R17, R16, R17, 0x1 ;  /* 0x0000001110117211 */ /* 0x002fc400078e08ff */
[-C--:B------:R-:W-:Y:S01]  /*3f20*/  LEA.HI.X.SX32 R13, R18, R27.reuse, 0x1, P1 ;  /* 0x0000001b120d7211 */ /* 0x080fe200008f0eff */
[----:B----4-:R1:W-:Y:S02]  /*3f30*/  STL [R1+0x2b8], R15 ;  /* 0x0002b80f01007387 */ /* 0x0103e40000100800 */
[----:B------:R-:W-:Y:S02]  /*3f40*/  IMAD R16, R16, 0x2, R17 ;  /* 0x0000000210107824 */ /* 0x000fe400078e0211 */
[----:B------:R2:W-:Y:S04]  /*3f50*/  STL [R1+0x144], R17 ;  /* 0x0001441101007387 */ /* 0x0005e80000100800 */
[----:B------:R-:W3:Y:S01]  /*3f60*/  LDG.E.U16 R13, [R12.64] ;  /* 0x000000040c0d7981 */ /* 0x000ee2000c1e1500 */
[----:B-1----:R-:W-:-:S03]  /*3f70*/  LEA.HI.X.SX32 R15, R19, R27, 0x1, P0 ;  /* 0x0000001b130f7211 */ /* 0x002fc600000f0eff */
[----:B--2---:R-:W2:Y:S01]  /*3f80*/  LDL.LU R17, [R1+0x1384] ;  /* 0x0013840001117983 */ /* 0x004ea20000300800 */
[----:B0-----:R-:W-:-:S03]  /*3f90*/  LEA R10, P0, R29, R26, 0x1 ;  /* 0x0000001a1d0a7211 */ /* 0x001fc600078008ff */
[----:B------:R0:W-:Y:S02]  /*3fa0*/  STL [R1+0x2b4], R11 ;  /* 0x0002b40b01007387 */ /* 0x0001e40000100800 */
[----:B0-----:R-:W-:Y:S02]  /*3fb0*/  LEA.HI.X.SX32 R11, R29, R27, 0x1, P0 ;  /* 0x0000001b1d0b7211 */ /* 0x001fe400000f0eff */
[----:B------:R0:W4:Y:S04]  /*3fc0*/  LDG.E.U16 R29, [R14.64] ;  /* 0x000000040e1d7981 */ /* 0x000128000c1e1500 */
[----:B------:R-:W5:Y:S01]  /*3fd0*/  LDG.E.U16 R11, [R10.64] ;  /* 0x000000040a0b7981 */ /* 0x000f62000c1e1500 */
[----:B------:R-:W-:-:S05]  /*3fe0*/  IMAD.MOV.U32 R19, RZ, RZ, c[0x0][0x198] ;  /* 0x00006600ff137624 */ /* 0x000fca00078e00ff */
[----:B------:R-:W-:-:S05]  /*3ff0*/  LEA R18, R19, R16, 0x1 ;  /* 0x0000001013127211 */ /* 0x000fca00078e08ff */
[----:B------:R1:W-:Y:S02]  /*4000*/  STL [R1+0x28], R18 ;  /* 0x0000281201007387 */ /* 0x0003e40000100800 */
[----:B-1----:R-:W-:Y:S01]  /*4010*/  IMAD R18, R19, 0x2, R18 ;  /* 0x0000000213127824 */ /* 0x002fe200078e0212 */
[----:B0-----:R-:W-:-:S04]  /*4020*/  LEA R14, P0, R2, R26, 0x1 ;  /* 0x0000001a020e7211 */ /* 0x001fc800078008ff */
[----:B------:R-:W-:Y:S01]  /*4030*/  LEA.HI.X.SX32 R15, R2, R27, 0x1, P0 ;  /* 0x0000001b020f7211 */ /* 0x000fe200000f0eff */
[----:B---3--:R0:W-:Y:S04]  /*4040*/  STL [R1+0x2b0], R13 ;  /* 0x0002b00d01007387 */ /* 0x0081e80000100800 */
[----:B------:R1:W-:Y:S01]  /*4050*/  STL [R1+0x44], R18 ;  /* 0x0000441201007387 */ /* 0x0003e20000100800 */
[----:B--2---:R-:W-:-:S04]  /*4060*/  LEA R12, P1, R17, R26, 0x1 ;  /* 0x0000001a110c7211 */ /* 0x004fc800078208ff */
[----:B0-----:R-:W-:Y:S01]  /*4070*/  LEA.HI.X.SX32 R13, R17, R27, 0x1, P1 ;  /* 0x0000001b110d7211 */ /* 0x001fe200008f0eff */
[----:B-1----:R-:W-:-:S05]  /*4080*/  IMAD R18, R19, 0x2, R18 ;  /* 0x0000000213127824 */ /* 0x002fca00078e0212 */
[----:B------:R-:W-:Y:S01]  /*4090*/  STL [R1+0x190], R18 ;  /* 0x0001901201007387 */ /* 0x000fe20000100800 */
[----:B------:R-:W-:-:S03]  /*40a0*/  LEA R17, R19, R18, 0x1 ;  /* 0x0000001213117211 */ /* 0x000fc600078e08ff */
[----:B----4-:R0:W-:Y:S04]  /*40b0*/  STL [R1+0x2ac], R29 ;  /* 0x0002ac1d01007387 */ /* 0x0101e80000100800 */
[----:B0-----:R0:W2:Y:S01]  /*40c0*/  LDG.E.U16 R29, [R12.64] ;  /* 0x000000040c1d7981 */ /* 0x0010a2000c1e1500 */
[----:B------:R-:W-:-:S03]  /*40d0*/  IMAD R18, R19, 0x2, R17 ;  /* 0x0000000213127824 */ /* 0x000fc600078e0211 */
[----:B-----5:R-:W-:Y:S01]  /*40e0*/  STL [R1+0x2a8], R11 ;  /* 0x0002a80b01007387 */ /* 0x020fe20000100800 */
[----:B------:R-:W-:-:S03]  /*40f0*/  IMAD R2, R19, 0x2, R18 ;  /* 0x0000000213027824 */ /* 0x000fc600078e0212 */
[----:B------:R1:W-:Y:S04]  /*4100*/  STL [R1+0x8], R18 ;  /* 0x0000081201007387 */ /* 0x0003e80000100800 */
[----:B-1----:R1:W3:Y:S01]  /*4110*/  LDG.E.U16 R18, [R14.64] ;  /* 0x000000040e127981 */ /* 0x0022e2000c1e1500 */
[----:B------:R-:W-:-:S03]  /*4120*/  LEA R10, P0, R4, R26, 0x1 ;  /* 0x0000001a040a7211 */ /* 0x000fc600078008ff */
[----:B------:R4:W-:Y:S01]  /*4130*/  STL [R1+0x40], R2 ;  /* 0x0000400201007387 */ /* 0x0009e20000100800 */
[----:B------:R-:W-:Y:S02]  /*4140*/  LEA.HI.X.SX32 R11, R4, R27, 0x1, P0 ;  /* 0x0000001b040b7211 */ /* 0x000fe400000f0eff */
[----:B----4-:R-:W-:-:S05]  /*4150*/  LEA R2, R19, R2, 0x1 ;  /* 0x0000000213027211 */ /* 0x010fca00078e08ff */
[----:B------:R4:W-:Y:S01]  /*4160*/  STL [R1+0x14c], R2 ;  /* 0x00014c0201007387 */ /* 0x0009e20000100800 */
[----:B0-----:R-:W-:Y:S01]  /*4170*/  LEA R12, P1, R8, R26, 0x1 ;  /* 0x0000001a080c7211 */ /* 0x001fe200078208ff */
[----:B----4-:R-:W-:-:S04]  /*4180*/  IMAD R2, R19, 0x2, R2 ;  /* 0x0000000213027824 */ /* 0x010fc800078e0202 */
[----:B------:R-:W-:Y:S01]  /*4190*/  IMAD R4, R19, 0x2, R2 ;  /* 0x0000000213047824 */ /* 0x000fe200078e0202 */
[----:B-1----:R-:W-:Y:S02]  /*41a0*/  LEA R14, P0, R6, R26, 0x1 ;  /* 0x0000001a060e7211 */ /* 0x002fe400078008ff */
[-C--:B------:R-:W-:Y:S02]  /*41b0*/  LEA.HI.X.SX32 R13, R8, R27.reuse, 0x1, P1 ;  /* 0x0000001b080d7211 */ /* 0x080fe400008f0eff */
[----:B------:R-:W-:-:S03]  /*41c0*/  LEA.HI.X.SX32 R15, R6, R27, 0x1, P0 ;  /* 0x0000001b060f7211 */ /* 0x000fc600000f0eff */
[----:B------:R0:W4:Y:S04]  /*41d0*/  LDG.E.U16 R6, [R12.64] ;  /* 0x000000040c067981 */ /* 0x000128000c1e1500 */
[----:B--2---:R1:W-:Y:S04]  /*41e0*/  STL [R1+0x2a4], R29 ;  /* 0x0002a41d01007387 */ /* 0x0043e80000100800 */
[----:B------:R2:W-:Y:S04]  /*41f0*/  STL [R1+0x4], R4 ;  /* 0x0000040401007387 */ /* 0x0005e80000100800 */
[----:B-1----:R1:W5:Y:S01]  /*4200*/  LDG.E.U16 R29, [R10.64] ;  /* 0x000000040a1d7981 */ /* 0x002362000c1e1500 */
[----:B--2---:R-:W-:-:S05]  /*4210*/  LEA R4, R19, R4, 0x1 ;  /* 0x0000000413047211 */ /* 0x004fca00078e08ff */
[----:B------:R-:W-:Y:S04]  /*4220*/  STL [R1+0x34], R4 ;  /* 0x0000340401007387 */ /* 0x000fe80000100800 */
[----:B---3--:R2:W-:Y:S04]  /*4230*/  STL [R1+0x2a0], R18 ;  /* 0x0002a01201007387 */ /* 0x0085e80000100800 */
[----:B--2---:R2:W3:Y:S01]  /*4240*/  LDG.E.U16 R18, [R14.64] ;  /* 0x000000040e127981 */ /* 0x0044e2000c1e1500 */
[----:B------:R-:W-:Y:S01]  /*4250*/  IMAD R4, R19, 0x2, R4 ;  /* 0x0000000213047824 */ /* 0x000fe200078e0204 */
[----:B-1----:R-:W-:-:S04]  /*4260*/  LEA R10, P0, R21, R26, 0x1 ;  /* 0x0000001a150a7211 */ /* 0x002fc800078008ff */
[----:B------:R1:W-:Y:S01]  /*4270*/  STL [R1+0x150], R4 ;  /* 0x0001500401007387 */ /* 0x0003e20000100800 */
[CC--:B0-----:R-:W-:Y:S02]  /*4280*/  LEA R12, P1, R20.reuse, R26.reuse, 0x1 ;  /* 0x0000001a140c7211 */ /* 0x0c1fe400078208ff */
[-C--:B------:R-:W-:Y:S02]  /*4290*/  LEA.HI.X.SX32 R11, R21, R27.reuse, 0x1, P0 ;  /* 0x0000001b150b7211 */ /* 0x080fe400000f0eff */
[----:B--2---:R-:W-:Y:S01]  /*42a0*/  LEA R14, P0, R5, R26, 0x1 ;  /* 0x0000001a050e7211 */ /* 0x004fe200078008ff */
[----:B-1----:R-:W-:Y:S01]  /*42b0*/  IMAD R4, R19, 0x2, R4 ;  /* 0x0000000213047824 */ /* 0x002fe200078e0204 */
[-C--:B------:R-:W-:Y:S01]  /*42c0*/  LEA.HI.X.SX32 R13, R20, R27.reuse, 0x1, P1 ;  /* 0x0000001b140d7211 */ /* 0x080fe200008f0eff */
[----:B------:R0:W2:Y:S01]  /*42d0*/  LDG.E.U16 R8, [R10.64] ;  /* 0x000000040a087981 */ /* 0x0000a2000c1e1500 */
[----:B------:R-:W-:-:S03]  /*42e0*/  LEA.HI.X.SX32 R15, R5, R27, 0x1, P0 ;  /* 0x0000001b050f7211 */ /* 0x000fc600000f0eff */
[----:B------:R1:W2:Y:S01]  /*42f0*/  LDG.E.U16 R21, [R12.64] ;  /* 0x000000040c157981 */ /* 0x0002a2000c1e1500 */
[----:B0-----:R-:W-:-:S04]  /*4300*/  LEA R10, P0, R24, R26, 0x1 ;  /* 0x0000001a180a7211 */ /* 0x001fc800078008ff */
[----:B------:R-:W-:Y:S02]  /*4310*/  LEA.HI.X.SX32 R11, R24, R27, 0x1, P0 ;  /* 0x0000001b180b7211 */ /* 0x000fe400000f0eff */
[----:B-1----:R-:W-:-:S04]  /*4320*/  LEA R12, P0, R3, R26, 0x1 ;  /* 0x0000001a030c7211 */ /* 0x002fc800078008ff */
[----:B------:R-:W-:-:S06]  /*4330*/  LEA.HI.X.SX32 R13, R3, R27, 0x1, P0 ;  /* 0x0000001b030d7211 */ /* 0x000fcc00000f0eff */
[----:B------:R-:W2:Y:S04]  /*4340*/  LDG.E.U16 R13, [R12.64] ;  /* 0x000000040c0d7981 */ /* 0x000ea8000c1e1500 */
[----:B-----5:R0:W-:Y:S02]  /*4350*/  STL [R1+0x29c], R29 ;  /* 0x00029c1d01007387 */ /* 0x0201e40000100800 */
[----:B0-----:R-:W-:-:S05]  /*4360*/  LEA R29, R19, R4, 0x1 ;  /* 0x00000004131d7211 */ /* 0x001fca00078e08ff */
[----:B------:R-:W-:Y:S01]  /*4370*/  IMAD R5, R19, 0x2, R29 ;  /* 0x0000000213057824 */ /* 0x000fe200078e021d */
[----:B------:R-:W-:Y:S04]  /*4380*/  STL [R1+0x1378], R29 ;  /* 0x0013781d01007387 */ /* 0x000fe80000100800 */
[----:B----4-:R0:W-:Y:S04]  /*4390*/  STL [R1+0x298], R6 ;  /* 0x0002980601007387 */ /* 0x0101e80000100800 */
[----:B------:R1:W-:Y:S04]  /*43a0*/  STL [R1+0x2c], R5 ;  /* 0x00002c0501007387 */ /* 0x0003e80000100800 */
[----:B---3--:R3:W-:Y:S01]  /*43b0*/  STL [R1+0x294], R18 ;  /* 0x0002941201007387 */ /* 0x0087e20000100800 */
[----:B0-----:R-:W-:-:S03]  /*43c0*/  LEA R6, P1, R7, R26, 0x1 ;  /* 0x0000001a07067211 */ /* 0x001fc600078208ff */
[----:B------:R0:W4:Y:S01]  /*43d0*/  LDG.E.U16 R29, [R10.64] ;  /* 0x000000040a1d7981 */ /* 0x000122000c1e1500 */
[----:B-1----:R-:W-:Y:S01]  /*43e0*/  IMAD R5, R19, 0x2, R5 ;  /* 0x0000000213057824 */ /* 0x002fe200078e0205 */
[----:B------:R-:W-:Y:S02]  /*43f0*/  LEA.HI.X.SX32 R7, R7, R27, 0x1, P1 ;  /* 0x0000001b07077211 */ /* 0x000fe400008f0eff */
[----:B---3--:R1:W3:Y:S04]  /*4400*/  LDG.E.U16 R18, [R14.64] ;  /* 0x000000040e127981 */ /* 0x0082e8000c1e1500 */
[----:B------:R5:W-:Y:S04]  /*4410*/  STL [R1+0x154], R5 ;  /* 0x0001540501007387 */ /* 0x000be80000100800 */
[----:B------:R-:W4:Y:S04]  /*4420*/  LDL.LU R3, [R1+0xc] ;  /* 0x00000c0001037983 */ /* 0x000f280000300800 */
[----:B------:R0:W4:Y:S01]  /*4430*/  LDG.E.U16 R20, [R6.64] ;  /* 0x0000000406147981 */ /* 0x000122000c1e1500 */
[----:B-----5:R-:W-:-:S03]  /*4440*/  LEA R5, R19, R5, 0x1 ;  /* 0x0000000513057211 */ /* 0x020fc600078e08ff */
[----:B-1----:R-:W5:Y:S02]  /*4450*/  LDL.LU R15, [R1+0x1c] ;  /* 0x00001c00010f7983 */ /* 0x002f640000300800 */
[----:B------:R-:W-:-:S04]  /*4460*/  IMAD R24, R19, 0x2, R5 ;  /* 0x0000000213187824 */ /* 0x000fc800078e0205 */
[C---:B0-----:R-:W-:Y:S01]  /*4470*/  IMAD R10, R19.reuse, 0x2, R24 ;  /* 0x00000002130a7824 */ /* 0x041fe200078e0218 */
[----:B------:R0:W-:Y:S04]  /*4480*/  STL [R1+0x1374], R24 ;  /* 0x0013741801007387 */ /* 0x0001e80000100800 */
[----:B------:R-:W-:Y:S02]  /*4490*/  LEA R14, R19, R10, 0x1 ;  /* 0x0000000a130e7211 */ /* 0x000fe400078e08ff */
[-C--:B------:R-:W-:Y:S01]  /*44a0*/  LEA R6, P0, R28, R26.reuse, 0x1 ;  /* 0x0000001a1c067211 */ /* 0x080fe200078008ff */
[----:B0-----:R-:W5:Y:S04]  /*44b0*/  LDL.LU R24, [R1+0x14] ;  /* 0x0000140001187983 */ /* 0x001f680000300800 */
[----:B--2---:R0:W-:Y:S04]  /*44c0*/  STL [R1+0x290], R8 ;  /* 0x0002900801007387 */ /* 0x0041e80000100800 */
[----:B------:R-:W-:Y:S04]  /*44d0*/  STL [R1+0x24], R10 ;  /* 0x0000240a01007387 */ /* 0x000fe80000100800 */
[----:B------:R1:W-:Y:S01]  /*44e0*/  STL [R1+0x28c], R21 ;  /* 0x00028c1501007387 */ /* 0x0003e20000100800 */
[----:B0-----:R-:W-:-:S02]  /*44f0*/  LEA R8, P1, R9, R26, 0x1 ;  /* 0x0000001a09087211 */ /* 0x001fc400078208ff */
[-C--:B------:R-:W-:Y:S01]  /*4500*/  LEA.HI.X.SX32 R7, R28, R27.reuse, 0x1, P0 ;  /* 0x0000001b1c077211 */ /* 0x080fe200000f0eff */
[----:B-1----:R-:W2:Y:S04]  /*4510*/  LDL.LU R21, [R1+0x18] ;  /* 0x0000180001157983 */ /* 0x002ea80000300800 */
[----:B------:R0:W-:Y:S01]  /*4520*/  STL [R1+0x180], R14 ;  /* 0x0001800e01007387 */ /* 0x0001e20000100800 */
[----:B------:R-:W-:Y:S02]  /*4530*/  LEA.HI.X.SX32 R9, R9, R27, 0x1, P1 ;  /* 0x0000001b09097211 */ /* 0x000fe400008f0eff */
[----:B------:R-:W-:Y:S01]  /*4540*/  LEA R10, P0, R23, R26, 0x1 ;  /* 0x0000001a170a7211 */ /* 0x000fe200078008ff */
[----:B------:R1:W2:Y:S01]  /*4550*/  LDG.E.U16 R7, [R6.64] ;  /* 0x0000000406077981 */ /* 0x0002a2000c1e1500 */
[----:B0-----:R-:W-:-:S02]  /*4560*/  IMAD R14, R19, 0x2, R14 ;  /* 0x00000002130e7824 */ /* 0x001fc400078e020e */
[----:B------:R-:W-:Y:S02]  /*4570*/  LEA.HI.X.SX32 R11, R23, R27, 0x1, P0 ;  /* 0x0000001b170b7211 */ /* 0x000fe400000f0eff */
[----:B------:R0:W5:Y:S04]  /*4580*/  LDG.E.U16 R23, [R8.64] ;  /* 0x0000000408177981 */ /* 0x000168000c1e1500 */
[----:B---3--:R3:W-:Y:S04]  /*4590*/  STL [R1+0x288], R18 ;  /* 0x0002881201007387 */ /* 0x0087e80000100800 */
[----:B----4-:R4:W-:Y:S01]  /*45a0*/  STL [R1+0x284], R29 ;  /* 0x0002841d01007387 */ /* 0x0109e20000100800 */
[----:B---3--:R-:W-:Y:S01]  /*45b0*/  IMAD R18, R19, 0x2, R14 ;  /* 0x0000000213127824 */ /* 0x008fe200078e020e */
[----:B0-----:R-:W-:-:S02]  /*45c0*/  LEA R8, P0, R3, R26, 0x1 ;  /* 0x0000001a03087211 */ /* 0x001fc400078008ff */
[----:B----4-:R-:W3:Y:S02]  /*45d0*/  LDL.LU R29, [R1+0x20] ;  /* 0x00002000011d7983 */ /* 0x010ee40000300800 */
[----:B------:R-:W-:Y:S02]  /*45e0*/  LEA R28, R19, R18, 0x1 ;  /* 0x00000012131c7211 */ /* 0x000fe400078e08ff */
[----:B------:R0:W-:Y:S01]  /*45f0*/  STL [R1+0x280], R20 ;  /* 0x0002801401007387 */ /* 0x0001e20000100800 */
[----:B------:R-:W-:Y:S02]  /*4600*/  LEA.HI.X.SX32 R9, R3, R27, 0x1, P0 ;  /* 0x0000001b03097211 */ /* 0x000fe400000f0eff */
[----:B------:R-:W-:Y:S01]  /*4610*/  IMAD R3, R19, 0x2, R28 ;  /* 0x0000000213037824 */ /* 0x000fe200078e021c */
[----:B0-----:R-:W4:Y:S04]  /*4620*/  LDL.LU R20, [R1+0x10] ;  /* 0x0000100001147983 */ /* 0x001f280000300800 */
[----:B------:R0:W-:Y:S04]  /*4630*/  STL [R1+0x1370], R18 ;  /* 0x0013701201007387 */ /* 0x0001e80000100800 */
[----:B------:R-:W-:Y:S04]  /*4640*/  STL [R1+0x27c], R13 ;  /* 0x00027c0d01007387 */ /* 0x000fe80000100800 */
[----:B------:R0:W-:Y:S01]  /*4650*/  STL [R1+0x137c], R28 ;  /* 0x00137c1c01007387 */ /* 0x0001e20000100800 */
[----:B------:R-:W-:-:S02]  /*4660*/  LEA R12, P1, R22, R26, 0x1 ;  /* 0x0000001a160c7211 */ /* 0x000fc400078208ff */
[----:B-1----:R-:W-:Y:S01]  /*4670*/  LEA R6, P0, R25, R26, 0x1 ;  /* 0x0000001a19067211 */ /* 0x002fe200078008ff */
[----:B0-----:R0:W3:Y:S04]  /*4680*/  LDG.E.U16 R18, [R8.64] ;  /* 0x0000000408127981 */ /* 0x0010e8000c1e1500 */
[----:B------:R-:W3:Y:S01]  /*4690*/  LDG.E.U16 R28, [R10.64] ;  /* 0x000000040a1c7981 */ /* 0x000ee2000c1e1500 */
[----:B------:R-:W-:-:S03]  /*46a0*/  LEA.HI.X.SX32 R13, R22, R27, 0x1, P1 ;  /* 0x0000001b160d7211 */ /* 0x000fc600008f0eff */
[----:B------:R-:W-:Y:S04]  /*46b0*/  STL [R1+0x178], R3 ;  /* 0x0001780301007387 */ /* 0x000fe80000100800 */
[----:B------:R1:W4:Y:S04]  /*46c0*/  LDG.E.U16 R22, [R12.64] ;  /* 0x000000040c167981 */ /* 0x000328000c1e1500 */
[----:B--2---:R2:W-:Y:S02]  /*46d0*/  STL [R1+0x278], R7 ;  /* 0x0002780701007387 */ /* 0x0045e40000100800 */
[----:B--2---:R-:W-:-:S02]  /*46e0*/  LEA.HI.X.SX32 R7, R25, R27, 0x1, P0 ;  /* 0x0000001b19077211 */ /* 0x004fc400000f0eff */
[----:B-----5:R-:W-:Y:S04]  /*46f0*/  STL [R1+0x274], R23 ;  /* 0x0002741701007387 */ /* 0x020fe80000100800 */
[----:B---3--:R2:W-:Y:S04]  /*4700*/  STL [R1+0x270], R28 ;  /* 0x0002701c01007387 */ /* 0x0085e80000100800 */
[----:B--2---:R2:W3:Y:S01]  /*4710*/  LDG.E.U16 R28, [R6.64] ;  /* 0x00000004061c7981 */ /* 0x0044e2000c1e1500 */
[----:B------:R-:W-:Y:S01]  /*4720*/  MOV R25, c[0x0][0x198] ;  /* 0x0000660000197a02 */ /* 0x000fe20000000f00 */
[----:B------:R-:W-:-:S04]  /*4730*/  IMAD R3, R19, 0x2, R3 ;  /* 0x0000000213037824 */ /* 0x000fc800078e0203 */
[----:B------:R-:W-:Y:S01]  /*4740*/  IMAD R19, R25, 0x2, R3 ;  /* 0x0000000219137824 */ /* 0x000fe200078e0203 */
[----:B-1----:R-:W-:-:S03]  /*4750*/  LEA R12, P0, R15, R26, 0x1 ;  /* 0x0000001a0f0c7211 */ /* 0x002fc600078008ff */
[----:B------:R-:W-:Y:S01]  /*4760*/  IMAD R23, R25, 0x2, R19 ;  /* 0x0000000219177824 */ /* 0x000fe200078e0213 */
[CC--:B------:R-:W-:Y:S02]  /*4770*/  LEA R10, P1, R24.reuse, R26.reuse, 0x1 ;  /* 0x0000001a180a7211 */ /* 0x0c0fe400078208ff */
[----:B------:R-:W-:Y:S02]  /*4780*/  LEA.HI.X.SX32 R13, R15, R27, 0x1, P0 ;  /* 0x0000001b0f0d7211 */ /* 0x000fe400000f0eff */
[----:B------:R-:W-:Y:S02]  /*4790*/  LEA R15, R25, R23, 0x1 ;  /* 0x00000017190f7211 */ /* 0x000fe400078e08ff */
[----:B------:R-:W-:Y:S02]  /*47a0*/  LEA.HI.X.SX32 R11, R24, R27, 0x1, P1 ;  /* 0x0000001b180b7211 */ /* 0x000fe400008f0eff */
[----:B0-----:R-:W-:Y:S01]  /*47b0*/  LEA R8, P0, R21, R26, 0x1 ;  /* 0x0000001a15087211 */ /* 0x001fe200078008ff */
[----:B------:R0:W-:Y:S01]  /*47c0*/  STL [R1+0x170], R15 ;  /* 0x0001700f01007387 */ /* 0x0001e20000100800 */
[----:B--2---:R-:W-:-:S02]  /*47d0*/  IMAD R7, R25, 0x2, R15 ;  /* 0x0000000219077824 */ /* 0x004fc400078e020f */
[----:B------:R-:W-:Y:S01]  /*47e0*/  LEA.HI.X.SX32 R9, R21, R27, 0x1, P0 ;  /* 0x0000001b15097211 */ /* 0x000fe200000f0eff */
[----:B------:R1:W-:Y:S04]  /*47f0*/  STL [R1+0x26c], R18 ;  /* 0x00026c1201007387 */ /* 0x0003e80000100800 */
[----:B0-----:R0:W2:Y:S04]  /*4800*/  LDG.E.U16 R15, [R12.64] ;  /* 0x000000040c0f7981 */ /* 0x0010a8000c1e1500 */
[----:B-1----:R1:W5:Y:S04]  /*4810*/  LDG.E.U16 R18, [R10.64] ;  /* 0x000000040a127981 */ /* 0x002368000c1e1500 */
[----:B----4-:R-:W-:Y:S01]  /*4820*/  STL [R1+0x268], R22 ;  /* 0x0002681601007387 */ /* 0x010fe20000100800 */
[----:B-1----:R-:W-:-:S02]  /*4830*/  LEA R10, P0, R29, R26, 0x1 ;  /* 0x0000001a1d0a7211 */ /* 0x002fc400078008ff */
[C---:B0-----:R-:W-:Y:S02]  /*4840*/  LEA R12, P1, R20.reuse, R26, 0x1 ;  /* 0x0000001a140c7211 */ /* 0x041fe400078208ff */
[-C--:B------:R-:W-:Y:S02]  /*4850*/  LEA.HI.X.SX32 R11, R29, R27.reuse, 0x1, P0 ;  /* 0x0000001b1d0b7211 */ /* 0x080fe400000f0eff */
[----:B------:R-:W-:-:S03]  /*4860*/  LEA.HI.X.SX32 R13, R20, R27, 0x1, P1 ;  /* 0x0000001b140d7211 */ /* 0x000fc600008f0eff */
[----:B------:R0:W4:Y:S04]  /*4870*/  LDG.E.U16 R29, [R10.64] ;  /* 0x000000040a1d7981 */ /* 0x000128000c1e1500 */
[----:B------:R1:W4:Y:S04]  /*4880*/  LDG.E.U16 R24, [R12.64] ;  /* 0x000000040c187981 */ /* 0x000328000c1e1500 */
[----:B---3--:R3:W-:Y:S04]  /*4890*/  STL [R1+0x264], R28 ;  /* 0x0002641c01007387 */ /* 0x0087e80000100800 */
[----:B---3--:R3:W4:Y:S01]  /*48a0*/  LDG.E.U16 R28, [R8.64] ;  /* 0x00000004081c7981 */ /* 0x008722000c1e1500 */
[----:B------:R-:W-:-:S05]  /*48b0*/  IMAD R21, R25, 0x2, R7 ;  /* 0x0000000219157824 */ /* 0x000fca00078e0207 */
[----:B------:R-:W-:-:S05]  /*48c0*/  LEA R22, R25, R21, 0x1 ;  /* 0x0000001519167211 */ /* 0x000fca00078e08ff */
[----:B------:R-:W-:Y:S01]  /*48d0*/  IMAD R6, R25, 0x2, R22 ;  /* 0x0000000219067824 */ /* 0x000fe200078e0216 */
[----:B---3--:R-:W-:-:S04]  /*48e0*/  LEA R8, P0, R0, R26, 0x1 ;  /* 0x0000001a00087211 */ /* 0x008fc800078008ff */
[----:B------:R3:W-:Y:S01]  /*48f0*/  STL [R1+0x168], R6 ;  /* 0x0001680601007387 */ /* 0x0007e20000100800 */
[----:B------:R-:W-:-:S03]  /*4900*/  LEA.HI.X.SX32 R9, R0, R27, 0x1, P0 ;  /* 0x0000001b00097211 */ /* 0x000fc600000f0eff */
[----:B------:R-:W4:Y:S01]  /*4910*/  LDL.LU R0, [R1+0x1380] ;  /* 0x0013800001007983 */ /* 0x000f220000300800 */
[----:B---3--:R-:W-:-:S03]  /*4920*/  IMAD R6, R25, 0x2, R6 ;  /* 0x0000000219067824 */ /* 0x008fc600078e0206 */
[----:B--2---:R2:W-:Y:S02]  /*4930*/  STL [R1+0x260], R15 ;  /* 0x0002600f01007387 */ /* 0x0045e40000100800 */
[C---:B------:R-:W-:Y:S02]  /*4940*/  LEA R20, R25.reuse, R6, 0x1 ;  /* 0x0000000619147211 */ /* 0x040fe400078e08ff */
[----:B-----5:R3:W-:Y:S01]  /*4950*/  STL [R1+0x25c], R18 ;  /* 0x00025c1201007387 */ /* 0x0207e20000100800 */
[CC--:B0-----:R-:W-:Y:S02]  /*4960*/  LEA R10, P0, R16.reuse, R26.reuse, 0x1 ;  /* 0x0000001a100a7211 */ /* 0x0c1fe400078008ff */
[C---:B--2---:R-:W-:Y:S02]  /*4970*/  IMAD R15, R25.reuse, 0x2, R20 ;  /* 0x00000002190f7824 */ /* 0x044fe400078e0214 */
[----:B------:R-:W-:Y:S02]  /*4980*/  LEA.HI.X.SX32 R11, R16, R27, 0x1, P0 ;  /* 0x0000001b100b7211 */ /* 0x000fe400000f0eff */
[----:B---3--:R-:W-:Y:S01]  /*4990*/  IMAD R18, R25, 0x2, R15 ;  /* 0x0000000219127824 */ /* 0x008fe200078e020f */
[----:B-1----:R-:W-:-:S04]  /*49a0*/  LEA R12, P1, R17, R26, 0x1 ;  /* 0x0000001a110c7211 */ /* 0x002fc800078208ff */
[----:B------:R-:W-:Y:S01]  /*49b0*/  LEA.HI.X.SX32 R13, R17, R27, 0x1, P1 ;  /* 0x0000001b110d7211 */ /* 0x000fe200008f0eff */
[----:B----4-:R0:W-:Y:S04]  /*49c0*/  STL [R1+0x258], R28 ;  /* 0x0002581c01007387 */ /* 0x0101e80000100800 */
[----:B------:R-:W-:Y:S04]  /*49d0*/  STL [R1+0x160], R18 ;  /* 0x0001601201007387 */ /* 0x000fe80000100800 */
[----:B0-----:R0:W2:Y:S04]  /*49e0*/  LDG.E.U16 R28, [R8.64] ;  /* 0x00000004081c7981 */ /* 0x0010a8000c1e1500 */
[----:B------:R1:W-:Y:S04]  /*49f0*/  STL [R1+0x254], R29 ;  /* 0x0002541d01007387 */ /* 0x0003e80000100800 */
[----:B------:R3:W-:Y:S04]  /*4a00*/  STL [R1+0x250], R24 ;  /* 0x0002501801007387 */ /* 0x0007e80000100800 */
[----:B-1----:R1:W4:Y:S04]  /*4a10*/  LDG.E.U16 R29, [R10.64] ;  /* 0x000000040a1d7981 */ /* 0x002328000c1e1500 */
[----:B---3--:R3:W5:Y:S01]  /*4a20*/  LDG.E.U16 R24, [R12.64] ;  /* 0x000000040c187981 */ /* 0x008762000c1e1500 */
[----:B------:R-:W-:-:S02]  /*4a30*/  LEA R16, P0, R2, R26, 0x1 ;  /* 0x0000001a02107211 */ /* 0x000fc400078008ff */
[----:B0-----:R-:W-:Y:S02]  /*4a40*/  LEA R8, R25, R18, 0x1 ;  /* 0x0000001219087211 */ /* 0x001fe400078e08ff */
[----:B------:R-:W-:-:S03]  /*4a50*/  LEA.HI.X.SX32 R17, R2, R27, 0x1, P0 ;  /* 0x0000001b02117211 */ /* 0x000fc600000f0eff */
[----:B------:R-:W-:Y:S01]  /*4a60*/  IMAD R2, R25, 0x2, R8 ;  /* 0x0000000219027824 */ /* 0x000fe200078e0208 */
[----:B-1----:R-:W-:-:S04]  /*4a70*/  LEA R10, P0, R4, R26, 0x1 ;  /* 0x0000001a040a7211 */ /* 0x002fc800078008ff */
[----:B------:R-:W-:Y:S01]  /*4a80*/  LEA R9, R25, R2, 0x1 ;  /* 0x0000000219097211 */ /* 0x000fe200078e08ff */
[----:B------:R-:W-:Y:S01]  /*4a90*/  IMAD.MOV.U32 R18, RZ, RZ, R0 ;  /* 0x000000ffff127224 */ /* 0x000fe200078e0000 */
[----:B------:R-:W-:-:S03]  /*4aa0*/  LEA.HI.X.SX32 R11, R4, R27, 0x1, P0 ;  /* 0x0000001b040b7211 */ /* 0x000fc600000f0eff */
[----:B------:R-:W-:Y:S01]  /*4ab0*/  IMAD R0, R25, 0x2, R9 ;  /* 0x0000000219007824 */ /* 0x000fe200078e0209 */
[----:B---3--:R-:W-:-:S04]  /*4ac0*/  LEA R12, P1, R5, R26, 0x1 ;  /* 0x0000001a050c7211 */ /* 0x008fc800078208ff */
[----:B------:R-:W-:Y:S01]  /*4ad0*/  LEA.HI.X.SX32 R13, R5, R27, 0x1, P1 ;  /* 0x0000001b050d7211 */ /* 0x000fe200008f0eff */
[----:B--2---:R0:W-:Y:S04]  /*4ae0*/  STL [R1+0x24c], R28 ;  /* 0x00024c1c01007387 */ /* 0x0041e80000100800 */
[----:B------:R-:W-:Y:S04]  /*4af0*/  STL [R1+0x15c], R0 ;  /* 0x00015c0001007387 */ /* 0x000fe80000100800 */
[----:B0-----:R0:W2:Y:S04]  /*4b00*/  LDG.E.U16 R28, [R16.64] ;  /* 0x00000004101c7981 */ /* 0x0010a8000c1e1500 */
[----:B----4-:R1:W-:Y:S01]  /*4b10*/  STL [R1+0x248], R29 ;  /* 0x0002481d01007387 */ /* 0x0103e20000100800 */
[----:B0-----:R-:W-:-:S03]  /*4b20*/  LEA R16, P0, R14, R26, 0x1 ;  /* 0x0000001a0e107211 */ /* 0x001fc600078008ff */
[----:B-1----:R0:W3:Y:S01]  /*4b30*/  LDG.E.U16 R29, [R10.64] ;  /* 0x000000040a1d7981 */ /* 0x0020e2000c1e1500 */
[----:B------:R-:W-:-:S03]  /*4b40*/  LEA.HI.X.SX32 R17, R14, R27, 0x1, P0 ;  /* 0x0000001b0e117211 */ /* 0x000fc600000f0eff */
[----:B-----5:R1:W-:Y:S01]  /*4b50*/  STL [R1+0x244], R24 ;  /* 0x0002441801007387 */ /* 0x0203e20000100800 */
[----:B0-----:R-:W-:-:S04]  /*4b60*/  LEA R10, P0, R3, R26, 0x1 ;  /* 0x0000001a030a7211 */ /* 0x001fc800078008ff */
[----:B------:R-:W-:Y:S01]  /*4b70*/  LEA.HI.X.SX32 R11, R3, R27, 0x1, P0 ;  /* 0x0000001b030b7211 */ /* 0x000fe200000f0eff */
[----:B-1----:R0:W4:Y:S04]  /*4b80*/  LDG.E.U16 R24, [R12.64] ;  /* 0x000000040c187981 */ /* 0x002128000c1e1500 */
[----:B------:R1:W5:Y:S04]  /*4b90*/  LDG.E.U16 R3, [R16.64] ;  /* 0x0000000410037981 */ /* 0x000368000c1e1500 */
[----:B------:R1:W5:Y:S01]  /*4ba0*/  LDG.E.U16 R10, [R10.64] ;  /* 0x000000040a0a7981 */ /* 0x000362000c1e1500 */
[----:B0-----:R-:W-:-:S04]  /*4bb0*/  LEA R12, P1, R7, R26, 0x1 ;  /* 0x0000001a070c7211 */ /* 0x001fc800078208ff */
[----:B------:R-:W-:Y:S02]  /*4bc0*/  LEA.HI.X.SX32 R13, R7, R27, 0x1, P1 ;  /* 0x0000001b070d7211 */ /* 0x000fe400008f0eff */
[----:B-1----:R-:W-:Y:S01]  /*4bd0*/  LEA R16, P0, R6, R26, 0x1 ;  /* 0x0000001a06107211 */ /* 0x002fe200078008ff */
[----:B------:R-:W-:-:S03]  /*4be0*/  IMAD.MOV.U32 R11, RZ, RZ, R18 ;  /* 0x000000ffff0b7224 */ /* 0x000fc600078e0012 */
[----:B------:R-:W-:-:S06]  /*4bf0*/  LEA.HI.X.SX32 R17, R6, R27, 0x1, P0 ;  /* 0x0000001b06117211 */ /* 0x000fcc00000f0eff */
[----:B------:R0:W5:Y:S04]  /*4c00*/  LDG.E.U16 R17, [R16.64] ;  /* 0x0000000410117981 */ /* 0x000168000c1e1500 */
[----:B--2---:R1:W-:Y:S04]  /*4c10*/  STL [R1+0x240], R28 ;  /* 0x0002401c01007387 */ /* 0x0043e80000100800 */
[----:B-1----:R-:W2:Y:S04]  /*4c20*/  LDL.LU R28, [R1+0x3c] ;  /* 0x00003c00011c7983 */ /* 0x002ea80000300800 */
[----:B---3--:R1:W-:Y:S04]  /*4c30*/  STL [R1+0x23c], R29 ;  /* 0x00023c1d01007387 */ /* 0x0083e80000100800 */
[----:B-1----:R-:W3:Y:S04]  /*4c40*/  LDL.LU R29, [R1+0x30] ;  /* 0x00003000011d7983 */ /* 0x002ee80000300800 */
[----:B----4-:R1:W-:Y:S04]  /*4c50*/  STL [R1+0x238], R24 ;  /* 0x0002381801007387 */ /* 0x0103e80000100800 */
[----:B-1----:R-:W4:Y:S04]  /*4c60*/  LDL.LU R24, [R1+0x28] ;  /* 0x0000280001187983 */ /* 0x002f280000300800 */
[----:B------:R-:W2:Y:S04]  /*4c70*/  LDL.LU R18, [R1+0x8] ;  /* 0x0000080001127983 */ /* 0x000ea80000300800 */
[----:B-----5:R-:W-:Y:S04]  /*4c80*/  STL [R1+0x234], R3 ;  /* 0x0002340301007387 */ /* 0x020fe80000100800 */
[----:B------:R1:W-:Y:S04]  /*4c90*/  STL [R1+0x230], R10 ;  /* 0x0002300a01007387 */ /* 0x0003e80000100800 */
[----:B-1----:R1:W5:Y:S02]  /*4ca0*/  LDG.E.U16 R10, [R12.64] ;  /* 0x000000040c0a7981 */ /* 0x002364000c1e1500 */
[----:B-1----:R-:W-:-:S02]  /*4cb0*/  MOV R13, R11 ;  /* 0x0000000b000d7202 */ /* 0x002fc40000000f00 */
[----:B------:R-:W-:-:S03]  /*4cc0*/  LEA R12, P0, R8, R26, 0x1 ;  /* 0x0000001a080c7211 */ /* 0x000fc600078008ff */
[----:B------:R-:W-:Y:S01]  /*4cd0*/  IMAD.MOV.U32 R11, RZ, RZ, R13 ;  /* 0x000000ffff0b7224 */ /* 0x000fe200078e000d */
[----:B------:R-:W-:-:S06]  /*4ce0*/  LEA.HI.X.SX32 R13, R8, R27, 0x1, P0 ;  /* 0x0000001b080d7211 */ /* 0x000fcc00000f0eff */
[----:B------:R-:W2:Y:S01]  /*4cf0*/  LDG.E.U16 R13, [R12.64] ;  /* 0x000000040c0d7981 */ /* 0x000ea2000c1e1500 */
[----:B------:R-:W-:-:S05]  /*4d00*/  IMAD R4, R25, 0x2, R0 ;  /* 0x0000000219047824 */ /* 0x000fca00078e0200 */
[----:B------:R-:W-:-:S05]  /*4d10*/  LEA R5, R25, R4, 0x1 ;  /* 0x0000000419057211 */ /* 0x000fca00078e08ff */
[----:B------:R-:W-:-:S04]  /*4d20*/  IMAD R14, R25, 0x2, R5 ;  /* 0x00000002190e7824 */ /* 0x000fc800078e0205 */
[----:B------:R-:W-:Y:S01]  /*4d30*/  IMAD R0, R25, 0x2, R14 ;  /* 0x0000000219007824 */ /* 0x000fe200078e020e */
[----:B------:R-:W-:-:S04]  /*4d40*/  MOV R8, R11 ;  /* 0x0000000b00087202 */ /* 0x000fc80000000f00 */
[----:B------:R-:W-:-:S04]  /*4d50*/  LEA R7, R25, R0, 0x1 ;  /* 0x0000000019077211 */ /* 0x000fc800078e08ff */
[-C--:B0-----:R-:W-:Y:S01]  /*4d60*/  LEA R16, P0, R7, R26.reuse, 0x1 ;  /* 0x0000001a07107211 */ /* 0x081fe200078008ff */
[----:B------:R-:W-:Y:S01]  /*4d70*/  IMAD R3, R25, 0x2, R7 ;  /* 0x0000000219037824 */ /* 0x000fe200078e0207 */
[----:B-----5:R0:W-:Y:S02]  /*4d80*/  STL [R1+0x22c], R10 ;  /* 0x00022c0a01007387 */ /* 0x0201e40000100800 */
[C---:B0-----:R-:W-:Y:S02]  /*4d90*/  LEA R10, P1, R4.reuse, R26, 0x1 ;  /* 0x0000001a040a7211 */ /* 0x041fe400078208ff */
[----:B------:R0:W-:Y:S02]  /*4da0*/  STL [R1+0x228], R17 ;  /* 0x0002281101007387 */ /* 0x0001e40000100800 */
[----:B------:R-:W-:-:S06]  /*4db0*/  LEA.HI.X.SX32 R11, R4, R27, 0x1, P1 ;  /* 0x0000001b040b7211 */ /* 0x000fcc00008f0eff */
[----:B------:R-:W5:Y:S01]  /*4dc0*/  LDG.E.U16 R11, [R10.64] ;  /* 0x000000040a0b7981 */ /* 0x000f62000c1e1500 */
[----:B0-----:R-:W-:-:S03]  /*4dd0*/  LEA.HI.X.SX32 R17, R7, R27, 0x1, P0 ;  /* 0x0000001b07117211 */ /* 0x001fc600000f0eff */
[----:B------:R-:W3:Y:S04]  /*4de0*/  LDL.LU R7, [R1+0x4] ;  /* 0x0000040001077983 */ /* 0x000ee80000300800 */
[----:B--2---:R0:W-:Y:S04]  /*4df0*/  STL [R1+0x224], R13 ;  /* 0x0002240d01007387 */ /* 0x0041e80000100800 */
[----:B------:R-:W2:Y:S04]  /*4e00*/  LDG.E.U16 R17, [R16.64] ;  /* 0x0000000410117981 */ /* 0x000ea8000c1e1500 */
[----:B0-----:R-:W3:Y:S01]  /*4e10*/  LDL.LU R13, [R1+0x38] ;  /* 0x00003800010d7983 */ /* 0x001ee20000300800 */
[----:B------:R-:W-:-:S02]  /*4e20*/  IMAD R6, R25, 0x2, R3 ;  /* 0x0000000219067824 */ /* 0x000fc400078e0203 */
[----:B------:R-:W-:Y:S02]  /*4e30*/  IMAD.MOV.U32 R4, RZ, RZ, c[0x0][0x198] ;  /* 0x00006600ff047624 */ /* 0x000fe400078e00ff */
[----:B------:R-:W-:-:S05]  /*4e40*/  IMAD R25, R25, 0x2, R6 ;  /* 0x0000000219197824 */ /* 0x000fca00078e0206 */
[----:B------:R-:W-:-:S04]  /*4e50*/  LEA R4, R4, R25, 0x1 ;  /* 0x0000001904047211 */ /* 0x000fc800078e08ff */
[CC--:B------:R-:W-:Y:S01]  /*4e60*/  LEA R12, P1, R4.reuse, R26.reuse, 0x1 ;  /* 0x0000001a040c7211 */ /* 0x0c0fe200078208ff */
[----:B-----5:R0:W-:Y:S04]  /*4e70*/  STL [R1+0x220], R11 ;  /* 0x0002200b01007387 */ /* 0x0201e80000100800 */
[----:B--2---:R1:W-:Y:S01]  /*4e80*/  STL [R1+0x21c], R17 ;  /* 0x00021c1101007387 */ /* 0x0043e20000100800 */
[----:B---3--:R-:W-:Y:S01]  /*4e90*/  LEA R10, P0, R13, R26, 0x1 ;  /* 0x0000001a0d0a7211 */ /* 0x008fe200078008ff */
[----:B0-----:R-:W-:Y:S01]  /*4ea0*/  IMAD.MOV.U32 R11, RZ, RZ, R13 ;  /* 0x000000ffff0b7224 */ /* 0x001fe200078e000d */
[----:B------:R-:W-:-:S04]  /*4eb0*/  LEA.HI.X.SX32 R13, R4, R27, 0x1, P1 ;  /* 0x0000001b040d7211 */ /* 0x000fc800008f0eff */
[----:B------:R-:W-:Y:S01]  /*4ec0*/  LEA.HI.X.SX32 R11, R11, R27, 0x1, P0 ;  /* 0x0000001b0b0b7211 */ /* 0x000fe200000f0eff */
[----:B-1----:R0:W2:Y:S05]  /*4ed0*/  LDG.E.U16 R17, [R12.64] ;  /* 0x000000040c117981 */ /* 0x0020aa000c1e1500 */
[----:B------:R-:W3:Y:S01]  /*4ee0*/  LDG.E.U16 R11, [R10.64] ;  /* 0x000000040a0b7981 */ /* 0x000ee2000c1e1500 */
[-C--:B------:R-:W-:Y:S02]  /*4ef0*/  LEA R16, P0, R28, R26.reuse, 0x1 ;  /* 0x0000001a1c107211 */ /* 0x080fe400078008ff */
[----:B0-----:R-:W-:-:S04]  /*4f00*/  LEA R12, P1, R29, R26, 0x1 ;  /* 0x0000001a1d0c7211 */ /* 0x001fc800078208ff */
[----:B------:R-:W-:-:S06]  /*4f10*/  LEA.HI.X.SX32 R13, R29, R27, 0x1, P1 ;  /* 0x0000001b1d0d7211 */ /* 0x000fcc00008f0eff */
[----:B------:R-:W5:Y:S04]  /*4f20*/  LDG.E.U16 R13, [R12.64] ;  /* 0x000000040c0d7981 */ /* 0x000f68000c1e1500 */
[----:B--2---:R0:W-:Y:S02]  /*4f30*/  STL [R1+0x218], R17 ;  /* 0x0002181101007387 */ /* 0x0041e40000100800 */
[----:B0-----:R-:W-:Y:S02]  /*4f40*/  LEA.HI.X.SX32 R17, R28, R27, 0x1, P0 ;  /* 0x0000001b1c117211 */ /* 0x001fe400000f0eff */
[----:B------:R-:W2:Y:S04]  /*4f50*/  LDL.LU R28, [R1+0x137c] ;  /* 0x00137c00011c7983 */ /* 0x000ea80000300800 */
[----:B------:R-:W2:Y:S04]  /*4f60*/  LDL.LU R29, [R1+0x1378] ;  /* 0x00137800011d7983 */ /* 0x000ea80000300800 */
[----:B---3--:R0:W-:Y:S04]  /*4f70*/  STL [R1+0x214], R11 ;  /* 0x0002140b01007387 */ /* 0x0081e80000100800 */
[----:B0-----:R0:W3:Y:S01]  /*4f80*/  LDG.E.U16 R11, [R16.64] ;  /* 0x00000004100b7981 */ /* 0x0010e2000c1e1500 */
[----:B----4-:R-:W-:-:S02]  /*4f90*/  LEA R10, P0, R24, R26, 0x1 ;  /* 0x0000001a180a7211 */ /* 0x010fc400078008ff */
[----:B0-----:R-:W-:-:S04]  /*4fa0*/  LEA R16, P1, R18, R26, 0x1 ;  /* 0x0000001a12107211 */ /* 0x001fc800078208ff */
[-C--:B------:R-:W-:Y:S01]  /*4fb0*/  LEA.HI.X.SX32 R17, R18, R27.reuse, 0x1, P1 ;  /* 0x0000001b12117211 */ /* 0x080fe200008f0eff */
[----:B---3--:R0:W-:Y:S02]  /*4fc0*/  STL [R1+0x210], R11 ;  /* 0x0002100b01007387 */ /* 0x0081e40000100800 */
[----:B0-----:R-:W-:Y:S02]  /*4fd0*/  LEA.HI.X.SX32 R11, R24, R27, 0x1, P0 ;  /* 0x0000001b180b7211 */ /* 0x001fe400000f0eff */
[----:B------:R-:W3:Y:S04]  /*4fe0*/  LDL.LU R24, [R1+0x1374] ;  /* 0x0013740001187983 */ /* 0x000ee80000300800 */
[----:B------:R-:W4:Y:S04]  /*4ff0*/  LDL.LU R18, [R1+0x1370] ;  /* 0x0013700001127983 */ /* 0x000f280000300800 */
[----:B-----5:R0:W-:Y:S04]  /*5000*/  STL [R1+0x20c], R13 ;  /* 0x00020c0d01007387 */ /* 0x0201e80000100800 */
[----:B0-----:R-:W5:Y:S01]  /*5010*/  LDG.E.U16 R13, [R10.64] ;  /* 0x000000040a0d7981 */ /* 0x001f62000c1e1500 */
[----:B------:R-:W-:-:S03]  /*5020*/  LEA R12, P0, R7, R26, 0x1 ;  /* 0x0000001a070c7211 */ /* 0x000fc600078008ff */
[----:B-----5:R0:W-:Y:S02]  /*5030*/  STL [R1+0x208], R13 ;  /* 0x0002080d01007387 */ /* 0x0201e40000100800 */
[----:B0-----:R-:W-:Y:S02]  /*5040*/  LEA.HI.X.SX32 R13, R7, R27, 0x1, P0 ;  /* 0x0000001b070d7211 */ /* 0x001fe400000f0eff */
[----:B------:R-:W5:Y:S01]  /*5050*/  LDG.E.U16 R7, [R16.64] ;  /* 0x0000000410077981 */ /* 0x000f62000c1e1500 */
[----:B--2---:R-:W-:-:S04]  /*5060*/  LEA R10, P1, R29, R26, 0x1 ;  /* 0x0000001a1d0a7211 */ /* 0x004fc800078208ff */
[----:B------:R-:W-:-:S05]  /*5070*/  LEA.HI.X.SX32 R11, R29, R27, 0x1, P1 ;  /* 0x0000001b1d0b7211 */ /* 0x000fca00008f0eff */
[----:B------:R0:W2:Y:S04]  /*5080*/  LDG.E.U16 R29, [R10.64] ;  /* 0x000000040a1d7981 */ /* 0x0000a8000c1e1500 */
[----:B-----5:R1:W-:Y:S04]  /*5090*/  STL [R1+0x204], R7 ;  /* 0x0002040701007387 */ /* 0x0203e80000100800 */
[----:B-1----:R4:W5:Y:S01]  /*50a0*/  LDG.E.U16 R7, [R12.64] ;  /* 0x000000040c077981 */ /* 0x002962000c1e1500 */
[----:B---3--:R-:W-:-:S04]  /*50b0*/  LEA R16, P0, R24, R26, 0x1 ;  /* 0x0000001a18107211 */ /* 0x008fc800078008ff */
[----:B------:R-:W-:Y:S02]  /*50c0*/  LEA.HI.X.SX32 R17, R24, R27, 0x1, P0 ;  /* 0x0000001b18117211 */ /* 0x000fe400000f0eff */
[----:B----4-:R-:W-:-:S04]  /*50d0*/  LEA R12, P1, R18, R26, 0x1 ;  /* 0x0000001a120c7211 */ /* 0x010fc800078208ff */
[-C--:B------:R-:W-:Y:S02]  /*50e0*/  LEA.HI.X.SX32 R13, R18, R27.reuse, 0x1, P1 ;  /* 0x0000001b120d7211 */ /* 0x080fe400008f0eff */
[-C--:B------:R-:W-:Y:S02]  /*50f0*/  LEA R18, P0, R19, R26.reuse, 0x1 ;  /* 0x0000001a13127211 */ /* 0x080fe400078008ff */
[----:B0-----:R-:W-:Y:S02]  /*5100*/  LEA R10, P1, R21, R26, 0x1 ;  /* 0x0000001a150a7211 */ /* 0x001fe400078208ff */
[-C--:B------:R-:W-:Y:S01]  /*5110*/  LEA.HI.X.SX32 R19, R19, R27.reuse, 0x1, P0 ;  /* 0x0000001b13137211 */ /* 0x080fe200000f0eff */
[----:B------:R0:W3:Y:S01]  /*5120*/  LDG.E.U16 R13, [R12.64] ;  /* 0x000000040c0d7981 */ /* 0x0000e2000c1e1500 */
[----:B------:R-:W-:-:S03]  /*5130*/  LEA.HI.X.SX32 R11, R21, R27, 0x1, P1 ;  /* 0x0000001b150b7211 */ /* 0x000fc600008f0eff */
[----:B-----5:R1:W-:Y:S04]  /*5140*/  STL [R1+0x200], R7 ;  /* 0x0002000701007387 */ /* 0x0203e80000100800 */
[----:B------:R-:W4:Y:S04]  /*5150*/  LDL.LU R24, [R1+0x2c] ;  /* 0x00002c0001187983 */ /* 0x000f280000300800 */
[----:B------:R-:W5:Y:S04]  /*5160*/  LDL.LU R21, [R1+0x34] ;  /* 0x0000340001157983 */ /* 0x000f680000300800 */
[----:B-1----:R1:W3:Y:S04]  /*5170*/  LDG.E.U16 R7, [R16.64] ;  /* 0x0000000410077981 */ /* 0x0022e8000c1e1500 */
[----:B--2---:R2:W-:Y:S04]  /*5180*/  STL [R1+0x1fc], R29 ;  /* 0x0001fc1d01007387 */ /* 0x0045e80000100800 */
[----:B--2---:R2:W4:Y:S01]  /*5190*/  LDG.E.U16 R29, [R18.64] ;  /* 0x00000004121d7981 */ /* 0x004522000c1e1500 */
[----:B-1----:R-:W-:-:S04]  /*51a0*/  LEA R16, P0, R20, R26, 0x1 ;  /* 0x0000001a14107211 */ /* 0x002fc800078008ff */
[----:B------:R-:W-:Y:S01]  /*51b0*/  LEA.HI.X.SX32 R17, R20, R27, 0x1, P0 ;  /* 0x0000001b14117211 */ /* 0x000fe200000f0eff */
[----:B--2---:R-:W2:Y:S04]  /*51c0*/  LDL.LU R18, [R1+0x44] ;  /* 0x0000440001127983 */ /* 0x004ea80000300800 */
[----:B------:R-:W2:Y:S01]  /*51d0*/  LDL.LU R19, [R1+0x40] ;  /* 0x0000400001137983 */ /* 0x000ea20000300800 */
[----:B0-----:R-:W-:-:S03]  /*51e0*/  LEA R12, P0, R2, R26, 0x1 ;  /* 0x0000001a020c7211 */ /* 0x001fc600078008ff */
[----:B------:R0:W2:Y:S04]  /*51f0*/  LDG.E.U16 R16, [R16.64] ;  /* 0x0000000410107981 */ /* 0x0000a8000c1e1500 */
[----:B---3--:R1:W-:Y:S04]  /*5200*/  STL [R1+0x1f4], R7 ;  /* 0x0001f40701007387 */ /* 0x0083e80000100800 */
[----:B-1----:R-:W3:Y:S04]  /*5210*/  LDL.LU R7, [R1+0x24] ;  /* 0x0000240001077983 */ /* 0x002ee80000300800 */
[----:B------:R-:W2:Y:S04]  /*5220*/  LDL.LU R20, [R1+0x48] ;  /* 0x0000480001147983 */ /* 0x000ea80000300800 */
[----:B------:R-:W-:Y:S04]  /*5230*/  STL [R1+0x1ec], R13 ;  /* 0x0001ec0d01007387 */ /* 0x000fe80000100800 */
[----:B----4-:R1:W-:Y:S04]  /*5240*/  STL [R1+0x1e4], R29 ;  /* 0x0001e41d01007387 */ /* 0x0103e80000100800 */
[----:B-1----:R1:W4:Y:S01]  /*5250*/  LDG.E.U16 R29, [R10.64] ;  /* 0x000000040a1d7981 */ /* 0x002322000c1e1500 */
[----:B------:R-:W-:-:S05]  /*5260*/  LEA.HI.X.SX32 R13, R2, R27, 0x1, P0 ;  /* 0x0000001b020d7211 */ /* 0x000fca00000f0eff */
[----:B0-----:R0:W3:Y:S01]  /*5270*/  LDG.E.U16 R17, [R12.64] ;  /* 0x000000040c117981 */ /* 0x0010e2000c1e1500 */
[----:B-1----:R-:W-:-:S04]  /*5280*/  LEA R10, P1, R5, R26, 0x1 ;  /* 0x0000001a050a7211 */ /* 0x002fc800078208ff */
[----:B------:R-:W-:-:S05]  /*5290*/  LEA.HI.X.SX32 R11, R5, R27, 0x1, P1 ;  /* 0x0000001b050b7211 */ /* 0x000fca00008f0eff */
[----:B------:R2:W3:Y:S01]  /*52a0*/  LDG.E.U16 R5, [R10.64] ;  /* 0x000000040a057981 */ /* 0x0004e2000c1e1500 */
[----:B------:R-:W-:-:S04]  /*52b0*/  LEA R2, P0, R3, R26, 0x1 ;  /* 0x0000001a03027211 */ /* 0x000fc800078008ff */
[----:B------:R-:W-:Y:S02]  /*52c0*/  LEA.HI.X.SX32 R3, R3, R27, 0x1, P0 ;  /* 0x0000001b03037211 */ /* 0x000fe400000f0eff */
[----:B--2---:R-:W-:Y:S01]  /*52d0*/  LEA R10, P0, R20, R26, 0x1 ;  /* 0x0000001a140a7211 */ /* 0x004fe200078008ff */
[----:B----4-:R1:W-:Y:S02]  /*52e0*/  STL [R1+0x1e0], R29 ;  /* 0x0001e01d01007387 */ /* 0x0103e40000100800 */
[----:B-1----:R-:W-:-:S05]  /*52f0*/  IMAD.MOV.U32 R29, RZ, RZ, c[0x0][0x198] ;  /* 0x00006600ff1d7624 */ /* 0x002fca00078e00ff */
[----:B------:R-:W-:-:S04]  /*5300*/  LEA R4, R29, R4, 0x1 ;  /* 0x000000041d047211 */ /* 0x000fc800078e08ff */
[C---:B0-----:R-:W-:Y:S01]  /*5310*/  LEA R12, P1, R4.reuse, R26, 0x1 ;  /* 0x0000001a040c7211 */ /* 0x041fe200078208ff */
[----:B------:R0:W-:Y:S03]  /*5320*/  STL [R1+0x1d8], R16 ;  /* 0x0001d81001007387 */ /* 0x0001e60000100800 */
[-C--:B------:R-:W-:Y:S01]  /*5330*/  LEA.HI.X.SX32 R13, R4, R27.reuse, 0x1, P1 ;  /* 0x0000001b040d7211 */ /* 0x080fe200008f0eff */
[----:B---3--:R1:W-:Y:S01]  /*5340*/  STL [R1+0x1cc], R17 ;  /* 0x0001cc1101007387 */ /* 0x0083e20000100800 */
[----:B------:R-:W-:-:S03]  /*5350*/  LEA.HI.X.SX32 R11, R20, R27, 0x1, P0 ;  /* 0x0000001b140b7211 */ /* 0x000fc600000f0eff */
[----:B0-----:R0:W2:Y:S04]  /*5360*/  LDG.E.U16 R16, [R2.64] ;  /* 0x0000000402107981 */ /* 0x0010a8000c1e1500 */
[----:B-1----:R1:W3:Y:S01]  /*5370*/  LDG.E.U16 R17, [R12.64] ;  /* 0x000000040c117981 */ /* 0x0022e2000c1e1500 */
[----:B0-----:R-:W-:-:S03]  /*5380*/  LEA R2, P0, R18, R26, 0x1 ;  /* 0x0000001a12027211 */ /* 0x001fc600078008ff */
[----:B------:R0:W-:Y:S01]  /*5390*/  STL [R1+0x1c4], R5 ;  /* 0x0001c40501007387 */ /* 0x0001e20000100800 */
[CC--:B-1----:R-:W-:Y:S02]  /*53a0*/  LEA R12, P1, R19.reuse, R26.reuse, 0x1 ;  /* 0x0000001a130c7211 */ /* 0x0c2fe400078208ff */
[-C--:B------:R-:W-:Y:S02]  /*53b0*/  LEA.HI.X.SX32 R3, R18, R27.reuse, 0x1, P0 ;  /* 0x0000001b12037211 */ /* 0x080fe400000f0eff */
[----:B------:R-:W-:Y:S01]  /*53c0*/  LEA.HI.X.SX32 R13, R19, R27, 0x1, P1 ;  /* 0x0000001b130d7211 */ /* 0x000fe200008f0eff */
[----:B0-----:R5:W4:Y:S04]  /*53d0*/  LDG.E.U16 R5, [R10.64] ;  /* 0x000000040a057981 */ /* 0x001b28000c1e1500 */
[----:B------:R0:W4:Y:S04]  /*53e0*/  LDG.E.U16 R20, [R2.64] ;  /* 0x0000000402147981 */ /* 0x000128000c1e1500 */
[----:B------:R1:W4:Y:S01]  /*53f0*/  LDG.E.U16 R18, [R12.64] ;  /* 0x000000040c127981 */ /* 0x000322000c1e1500 */
[----:B-----5:R-:W-:-:S02]  /*5400*/  LEA R10, P0, R21, R26, 0x1 ;  /* 0x0000001a150a7211 */ /* 0x020fc400078008ff */
[CC--:B0-----:R-:W-:Y:S02]  /*5410*/  LEA R2, P1, R24.reuse, R26.reuse, 0x1 ;  /* 0x0000001a18027211 */ /* 0x0c1fe400078208ff */
[-C--:B------:R-:W-:Y:S02]  /*5420*/  LEA.HI.X.SX32 R11, R21, R27.reuse, 0x1, P0 ;  /* 0x0000001b150b7211 */ /* 0x080fe400000f0eff */
[C---:B-1----:R-:W-:Y:S02]  /*5430*/  LEA R12, P0, R7.reuse, R26, 0x1 ;  /* 0x0000001a070c7211 */ /* 0x042fe400078008ff */
[-C--:B------:R-:W-:Y:S01]  /*5440*/  LEA.HI.X.SX32 R3, R24, R27.reuse, 0x1, P1 ;  /* 0x0000001b18037211 */ /* 0x080fe200008f0eff */
[----:B------:R0:W5:Y:S01]  /*5450*/  LDG.E.U16 R19, [R10.64] ;  /* 0x000000040a137981 */ /* 0x000162000c1e1500 */
[----:B------:R-:W-:-:S03]  /*5460*/  LEA.HI.X.SX32 R13, R7, R27, 0x1, P0 ;  /* 0x0000001b070d7211 */ /* 0x000fc600000f0eff */
[----:B------:R1:W5:Y:S01]  /*5470*/  LDG.E.U16 R7, [R2.64] ;  /* 0x0000000402077981 */ /* 0x000362000c1e1500 */
[----:B0-----:R-:W-:-:S04]  /*5480*/  LEA R10, P1, R28, R26, 0x1 ;  /* 0x0000001a1c0a7211 */ /* 0x001fc800078208ff */
[----:B------:R-:W-:Y:S02]  /*5490*/  LEA.HI.X.SX32 R11, R28, R27, 0x1, P1 ;  /* 0x0000001b1c0b7211 */ /* 0x000fe400008f0eff */
[----:B------:R0:W5:Y:S01]  /*54a0*/  LDG.E.U16 R28, [R12.64] ;  /* 0x000000040c1c7981 */ /* 0x000162000c1e1500 */
[----:B-1----:R-:W-:-:S03]  /*54b0*/  LEA R2, P0, R23, R26, 0x1 ;  /* 0x0000001a17027211 */ /* 0x002fc600078008ff */
[----:B------:R1:W5:Y:S01]  /*54c0*/  LDG.E.U16 R21, [R10.64] ;  /* 0x000000040a157981 */ /* 0x000362000c1e1500 */
[----:B------:R-:W-:Y:S02]  /*54d0*/  LEA.HI.X.SX32 R3, R23, R27, 0x1, P0 ;  /* 0x0000001b17037211 */ /* 0x000fe400000f0eff */
[----:B0-----:R-:W-:-:S04]  /*54e0*/  LEA R12, P1, R22, R26, 0x1 ;  /* 0x0000001a160c7211 */ /* 0x001fc800078208ff */
[----:B------:R-:W-:-:S05]  /*54f0*/  LEA.HI.X.SX32 R13, R22, R27, 0x1, P1 ;  /* 0x0000001b160d7211 */ /* 0x000fca00008f0eff */
[----:B------:R0:W5:Y:S01]  /*5500*/  LDG.E.U16 R24, [R12.64] ;  /* 0x000000040c187981 */ /* 0x000162000c1e1500 */
[----:B-1----:R-:W-:-:S04]  /*5510*/  LEA R10, P0, R15, R26, 0x1 ;  /* 0x0000001a0f0a7211 */ /* 0x002fc800078008ff */
[-C--:B------:R-:W-:Y:S01]  /*5520*/  LEA.HI.X.SX32 R11, R15, R27.reuse, 0x1, P0 ;  /* 0x0000001b0f0b7211 */ /* 0x080fe200000f0eff */
[----:B--2---:R1:W-:Y:S04]  /*5530*/  STL [R1+0x1bc], R16 ;  /* 0x0001bc1001007387 */ /* 0x0043e80000100800 */
[----:B-1----:R-:W2:Y:S04]  /*5540*/  LDL.LU R16, [R1+0xc0] ;  /* 0x0000c00001107983 */ /* 0x002ea80000300800 */
[----:B---3--:R1:W-:Y:S04]  /*5550*/  STL [R1+0x1b4], R17 ;  /* 0x0001b41101007387 */ /* 0x0083e80000100800 */
[----:B-1----:R-:W3:Y:S04]  /*5560*/  LDL.LU R17, [R1+0xb8] ;  /* 0x0000b80001117983 */ /* 0x002ee80000300800 */
[----:B----4-:R1:W-:Y:S04]  /*5570*/  STL [R1+0x1b0], R5 ;  /* 0x0001b00501007387 */ /* 0x0103e80000100800 */
[----:B-1----:R1:W4:Y:S04]  /*5580*/  LDG.E.U16 R5, [R2.64] ;  /* 0x0000000402057981 */ /* 0x002328000c1e1500 */
[----:B------:R0:W-:Y:S04]  /*5590*/  STL [R1+0x1ac], R20 ;  /* 0x0001ac1401007387 */ /* 0x0001e80000100800 */
[----:B0-----:R-:W2:Y:S04]  /*55a0*/  LDL.LU R20, [R1+0xbc] ;  /* 0x0000bc0001147983 */ /* 0x001ea80000300800 */
[----:B------:R0:W-:Y:S04]  /*55b0*/  STL [R1+0x1a8], R18 ;  /* 0x0001a81201007387 */ /* 0x0001e80000100800 */
[----:B0-----:R-:W2:Y:S04]  /*55c0*/  LDL.LU R18, [R1+0xb4] ;  /* 0x0000b40001127983 */ /* 0x001ea80000300800 */
[----:B-----5:R0:W-:Y:S04]  /*55d0*/  STL [R1+0x1a0], R19 ;  /* 0x0001a01301007387 */ /* 0x0201e80000100800 */
[----:B0-----:R-:W5:Y:S04]  /*55e0*/  LDL.LU R19, [R1+0xb0] ;  /* 0x0000b00001137983 */ /* 0x001f680000300800 */
[----:B------:R0:W-:Y:S04]  /*55f0*/  STL [R1+0x19c], R7 ;  /* 0x00019c0701007387 */ /* 0x0001e80000100800 */
[----:B0-----:R-:W2:Y:S04]  /*5600*/  LDL.LU R7, [R1+0xa8] ;  /* 0x0000a80001077983 */ /* 0x001ea80000300800 */
[----:B------:R0:W-:Y:S04]  /*5610*/  STL [R1+0x198], R28 ;  /* 0x0001981c01007387 */ /* 0x0001e80000100800 */
[----:B0-----:R0:W2:Y:S01]  /*5620*/  LDG.E.U16 R28, [R10.64] ;  /* 0x000000040a1c7981 */ /* 0x0010a2000c1e1500 */
[CC--:B-1----:R-:W-:Y:S01]  /*5630*/  LEA R2, P1, R9.reuse, R26.reuse, 0x1 ;  /* 0x0000001a09027211 */ /* 0x0c2fe200078208ff */
[----:B------:R-:W-:Y:S01]  /*5640*/  IMAD.MOV.U32 R23, RZ, RZ, R8 ;  /* 0x000000ffff177224 */ /* 0x000fe200078e0008 */
[----:B------:R-:W-:Y:S01]  /*5650*/  LEA R8, P0, R14, R26, 0x1 ;  /* 0x0000001a0e087211 */ /* 0x000fe200078008ff */
[----:B------:R1:W-:Y:S01]  /*5660*/  STL [R1+0x194], R21 ;  /* 0x0001941501007387 */ /* 0x0003e20000100800 */
[----:B------:R-:W-:-:S02]  /*5670*/  LEA.HI.X.SX32 R3, R9, R27, 0x1, P1 ;  /* 0x0000001b09037211 */ /* 0x000fc400008f0eff */
[----:B------:R-:W-:-:S03]  /*5680*/  LEA.HI.X.SX32 R9, R14, R27, 0x1, P0 ;  /* 0x0000001b0e097211 */ /* 0x000fc600000f0eff */
[----:B------:R0:W3:Y:S04]  /*5690*/  LDG.E.U16 R22, [R2.64] ;  /* 0x0000000402167981 */ /* 0x0000e8000c1e1500 */
[----:B-1----:R-:W3:Y:S04]  /*56a0*/  LDL.LU R21, [R1+0xac] ;  /* 0x0000ac0001157983 */ /* 0x002ee80000300800 */
[----:B------:R-:W5:Y:S04]  /*56b0*/  LDL.LU R12, [R1+0xa4] ;  /* 0x0000a400010c7983 */ /* 0x000f680000300800 */
[----:B------:R-:W5:Y:S01]  /*56c0*/  LDL.LU R13, [R1+0xa0] ;  /* 0x0000a000010d7983 */ /* 0x000f620000300800 */
[----:B------:R-:W-:Y:S01]  /*56d0*/  IMAD R4, R29, 0x2, R4 ;  /* 0x000000021d047824 */ /* 0x000fe200078e0204 */
[----:B0-----:R-:W-:-:S04]  /*56e0*/  LEA R10, P1, R6, R26, 0x1 ;  /* 0x0000001a060a7211 */ /* 0x001fc800078208ff */
[----:B------:R-:W-:Y:S02]  /*56f0*/  LEA R2, P0, R4, R26, 0x1 ;  /* 0x0000001a04027211 */ /* 0x000fe400078008ff */
[-C--:B------:R-:W-:Y:S02]  /*5700*/  LEA.HI.X.SX32 R11, R6, R27.reuse, 0x1, P1 ;  /* 0x0000001b060b7211 */ /* 0x080fe400008f0eff */
[----:B------:R-:W-:-:S03]  /*5710*/  LEA.HI.X.SX32 R3, R4, R27, 0x1, P0 ;  /* 0x0000001b04037211 */ /* 0x000fc600000f0eff */
[----:B------:R0:W5:Y:S04]  /*5720*/  LDG.E.U16 R6, [R10.64] ;  /* 0x000000040a067981 */ /* 0x000168000c1e1500 */
[----:B----4-:R1:W-:Y:S04]  /*5730*/  STL [R1+0x18c], R5 ;  /* 0x00018c0501007387 */ /* 0x0103e80000100800 */
[----:B-1----:R-:W4:Y:S04]  /*5740*/  LDL.LU R5, [R1+0x9c] ;  /* 0x00009c0001057983 */ /* 0x002f280000300800 */
[----:B------:R1:W-:Y:S04]  /*5750*/  STL [R1+0x188], R24 ;  /* 0x0001881801007387 */ /* 0x0003e80000100800 */
[----:B-1----:R3:W4:Y:S04]  /*5760*/  LDG.E.U16 R24, [R8.64] ;  /* 0x0000000408187981 */ /* 0x002728000c1e1500 */
[----:B--2---:R1:W-:Y:S02]  /*5770*/  STL [R1+0x184], R28 ;  /* 0x0001841c01007387 */ /* 0x0043e40000100800 */
[----:B-1----:R-:W-:-:S02]  /*5780*/  LEA R28, R29, R4, 0x1 ;  /* 0x000000041d1c7211 */ /* 0x002fc400078e08ff */
[----:B------:R1:W2:Y:S01]  /*5790*/  LDG.E.U16 R4, [R2.64] ;  /* 0x0000000402047981 */ /* 0x0002a2000c1e1500 */
[-C--:B------:R-:W-:Y:S02]  /*57a0*/  LEA R14, P0, R23, R26.reuse, 0x1 ;  /* 0x0000001a170e7211 */ /* 0x080fe400078008ff */
[CC--:B0-----:R-:W-:Y:S02]  /*57b0*/  LEA R10, P1, R16.reuse, R26.reuse, 0x1 ;  /* 0x0000001a100a7211 */ /* 0x0c1fe400078208ff */
[----:B---3--:R-:W-:Y:S01]  /*57c0*/  LEA R8, P2, R17, R26, 0x1 ;  /* 0x0000001a11087211 */ /* 0x008fe200078408ff */
[----:B------:R-:W-:Y:S01]  /*57d0*/  STL [R1+0x128], R14 ;  /* 0x0001280e01007387 */ /* 0x000fe20000100800 */
[-C--:B------:R-:W-:Y:S01]  /*57e0*/  LEA.HI.X.SX32 R11, R16, R27.reuse, 0x1, P1 ;  /* 0x0000001b100b7211 */ /* 0x080fe200008f0eff */
[----:B-1----:R-:W-:Y:S01]  /*57f0*/  IMAD.MOV.U32 R3, RZ, RZ, R15 ;  /* 0x000000ffff037224 */ /* 0x002fe200078e000f */
[-C--:B------:R-:W-:Y:S01]  /*5800*/  LEA.HI.X.SX32 R3, R23, R27.reuse, 0x1, P0 ;  /* 0x0000001b17037211 */ /* 0x080fe200000f0eff */
[----:B------:R-:W3:Y:S01]  /*5810*/  LDL.LU R15, [R1+0x98] ;  /* 0x00009800010f7983 */ /* 0x000ee20000300800 */
[----:B------:R-:W-:-:S03]  /*5820*/  LEA.HI.X.SX32 R9, R17, R27, 0x1, P2 ;  /* 0x0000001b11097211 */ /* 0x000fc600010f0eff */
[----:B------:R0:W-:Y:S01]  /*5830*/  STL [R1+0x17c], R22 ;  /* 0x00017c1601007387 */ /* 0x0001e20000100800 */
[----:B------:R-:W-:Y:S01]  /*5840*/  LEA R16, P0, R20, R26, 0x1 ;  /* 0x0000001a14107211 */ /* 0x000fe200078008ff */
[----:B------:R-:W-:-:S03]  /*5850*/  IMAD.MOV.U32 R2, RZ, RZ, R14 ;  /* 0x000000ffff027224 */ /* 0x000fc600078e000e */
[----:B------:R-:W-:Y:S01]  /*5860*/  LEA.HI.X.SX32 R17, R20, R27, 0x1, P0 ;  /* 0x0000001b14117211 */ /* 0x000fe200000f0eff */
[----:B0-----:R-:W3:Y:S01]  /*5870*/  LDL.LU R22, [R1+0x94] ;  /* 0x0000940001167983 */ /* 0x001ee20000300800 */
[----:B------:R-:W-:-:S03]  /*5880*/  LEA R2, P3, R7, R26, 0x1 ;  /* 0x0000001a07027211 */ /* 0x000fc600078608ff */
[----:B----4-:R0:W-:Y:S04]  /*5890*/  STL [R1+0x174], R24 ;  /* 0x0001741801007387 */ /* 0x0101e80000100800 */
[----:B0-----:R-:W4:Y:S04]  /*58a0*/  LDL.LU R24, [R1+0x90] ;  /* 0x0000900001187983 */ /* 0x001f280000300800 */
[----:B------:R-:W4:Y:S04]  /*58b0*/  LDL.LU R29, [R1+0x8c] ;  /* 0x00008c00011d7983 */ /* 0x000f280000300800 */
[----:B------:R-:W-:Y:S04]  /*58c0*/  STL [R1+0x12c], R3 ;  /* 0x00012c0301007387 */ /* 0x000fe80000100800 */
[----:B------:R0:W-:Y:S04]  /*58d0*/  STL.64 [R1+0x120], R10 ;  /* 0x0001200a01007387 */ /* 0x0001e80000100a00 */
[----:B------:R5:W-:Y:S04]  /*58e0*/  STL.64 [R1+0x118], R8 ;  /* 0x0001180801007387 */ /* 0x000be80000100a00 */
[----:B------:R-:W4:Y:S01]  /*58f0*/  LDL.LU R23, [R1+0x88] ;  /* 0x0000880001177983 */ /* 0x000f220000300800 */
[----:B0-----:R-:W-:-:S03]  /*5900*/  LEA R10, P1, R18, R26, 0x1 ;  /* 0x0000001a120a7211 */ /* 0x001fc600078208ff */
[----:B------:R0:W-:Y:S01]  /*5910*/  STL.64 [R1+0x110], R16 ;  /* 0x0001101001007387 */ /* 0x0001e20000100a00 */
[CC--:B-----5:R-:W-:Y:S02]  /*5920*/  LEA R8, P2, R19.reuse, R26.reuse, 0x1 ;  /* 0x0000001a13087211 */ /* 0x0e0fe400078408ff */
[-C--:B------:R-:W-:Y:S02]  /*5930*/  LEA.HI.X.SX32 R11, R18, R27.reuse, 0x1, P1 ;  /* 0x0000001b120b7211 */ /* 0x080fe400008f0eff */
[-C--:B------:R-:W-:Y:S02]  /*5940*/  LEA.HI.X.SX32 R9, R19, R27.reuse, 0x1, P2 ;  /* 0x0000001b13097211 */ /* 0x080fe400010f0eff */
[----:B------:R-:W-:Y:S01]  /*5950*/  LEA.HI.X.SX32 R3, R7, R27, 0x1, P3 ;  /* 0x0000001b07037211 */ /* 0x000fe200018f0eff */
[----:B0-----:R-:W5:Y:S04]  /*5960*/  LDL.LU R16, [R1+0x84] ;  /* 0x0000840001107983 */ /* 0x001f680000300800 */
[----:B------:R-:W5:Y:S04]  /*5970*/  LDL.LU R17, [R1+0x80] ;  /* 0x0000800001117983 */ /* 0x000f680000300800 */
[----:B------:R-:W5:Y:S04]  /*5980*/  LDL.LU R20, [R1+0x78] ;  /* 0x0000780001147983 */ /* 0x000f680000300800 */
[----:B------:R0:W-:Y:S04]  /*5990*/  STL [R1+0x16c], R6 ;  /* 0x00016c0601007387 */ /* 0x0001e80000100800 */
[----:B------:R1:W-:Y:S04]  /*59a0*/  STL.64 [R1+0x108], R10 ;  /* 0x0001080a01007387 */ /* 0x0003e80000100a00 */
[----:B------:R0:W-:Y:S04]  /*59b0*/  STL.64 [R1+0x100], R8 ;  /* 0x0001000801007387 */ /* 0x0001e80000100a00 */
[----:B--2---:R-:W-:Y:S04]  /*59c0*/  STL [R1+0x164], R4 ;  /* 0x0001640401007387 */ /* 0x004fe80000100800 */
[----:B------:R2:W-:Y:S04]  /*59d0*/  STL.64 [R1+0xf8], R2 ;  /* 0x0000f80201007387 */ /* 0x0005e80000100a00 */
[----:B------:R-:W5:Y:S01]  /*59e0*/  LDL.LU R18, [R1+0x7c] ;  /* 0x00007c0001127983 */ /* 0x000f620000300800 */
[----:B0-----:R-:W-:-:S02]  /*59f0*/  LEA R6, P0, R21, R26, 0x1 ;  /* 0x0000001a15067211 */ /* 0x001fc400078008ff */
[CC--:B-1----:R-:W-:Y:S01]  /*5a00*/  LEA R10, P1, R12.reuse, R26.reuse, 0x1 ;  /* 0x0000001a0c0a7211 */ /* 0x0c2fe200078208ff */
[----:B------:R-:W5:Y:S01]  /*5a10*/  LDL.LU R19, [R1+0x70] ;  /* 0x0000700001137983 */ /* 0x000f620000300800 */
[-C--:B------:R-:W-:Y:S02]  /*5a20*/  LEA R8, P2, R13, R26.reuse, 0x1 ;  /* 0x0000001a0d087211 */ /* 0x080fe400078408ff */
[-C--:B------:R-:W-:Y:S02]  /*5a30*/  LEA.HI.X.SX32 R7, R21, R27.reuse, 0x1, P0 ;  /* 0x0000001b15077211 */ /* 0x080fe400000f0eff */
[-C--:B------:R-:W-:Y:S01]  /*5a40*/  LEA.HI.X.SX32 R11, R12, R27.reuse, 0x1, P1 ;  /* 0x0000001b0c0b7211 */ /* 0x080fe200008f0eff */
[----:B------:R-:W5:Y:S01]  /*5a50*/  LDL.LU R21, [R1+0x68] ;  /* 0x0000680001157983 */ /* 0x000f620000300800 */
[----:B--2---:R-:W-:Y:S02]  /*5a60*/  LEA R2, P3, R5, R26, 0x1 ;  /* 0x0000001a05027211 */ /* 0x004fe400078608ff */
[-C--:B------:R-:W-:Y:S01]  /*5a70*/  LEA.HI.X.SX32 R9, R13, R27.reuse, 0x1, P2 ;  /* 0x0000001b0d097211 */ /* 0x080fe200010f0eff */
[----:B------:R0:W-:Y:S01]  /*5a80*/  STL.64 [R1+0xf0], R6 ;  /* 0x0000f00601007387 */ /* 0x0001e20000100a00 */
[----:B------:R-:W-:-:S03]  /*5a90*/  LEA.HI.X.SX32 R3, R5, R27, 0x1, P3 ;  /* 0x0000001b05037211 */ /* 0x000fc600018f0eff */
[----:B0-----:R-:W2:Y:S04]  /*5aa0*/  LDL.LU R7, [R1+0x60] ;  /* 0x0000600001077983 */ /* 0x001ea80000300800 */
[----:B------:R3:W-:Y:S04]  /*5ab0*/  STL.64 [R1+0xe8], R10 ;  /* 0x0000e80a01007387 */ /* 0x0007e80000100a00 */
[----:B------:R0:W-:Y:S01]  /*5ac0*/  STL.64 [R1+0xe0], R8 ;  /* 0x0000e00801007387 */ /* 0x0001e20000100a00 */
[----:B---3--:R-:W-:-:S03]  /*5ad0*/  LEA R10, P0, R15, R26, 0x1 ;  /* 0x0000001a0f0a7211 */ /* 0x008fc600078008ff */
[----:B------:R1:W-:Y:S01]  /*5ae0*/  STL.64 [R1+0xd8], R2 ;  /* 0x0000d80201007387 */ /* 0x0003e20000100a00 */
[C---:B0-----:R-:W-:Y:S02]  /*5af0*/  LEA R8, P1, R22.reuse, R26, 0x1 ;  /* 0x0000001a16087211 */ /* 0x041fe400078208ff */
[-C--:B------:R-:W-:Y:S02]  /*5b00*/  LEA.HI.X.SX32 R11, R15, R27.reuse, 0x1, P0 ;  /* 0x0000001b0f0b7211 */ /* 0x080fe400000f0eff */
[----:B------:R-:W-:-:S03]  /*5b10*/  LEA.HI.X.SX32 R9, R22, R27, 0x1, P1 ;  /* 0x0000001b16097211 */ /* 0x000fc600008f0eff */
[----:B------:R0:W-:Y:S04]  /*5b20*/  STL.64 [R1+0xd0], R10 ;  /* 0x0000d00a01007387 */ /* 0x0001e80000100a00 */
[----:B------:R-:W3:Y:S04]  /*5b30*/  LDL.LU R13, [R1+0x74] ;  /* 0x00007400010d7983 */ /* 0x000ee80000300800 */
[----:B------:R5:W-:Y:S04]  /*5b40*/  STL.64 [R1+0xc8], R8 ;  /* 0x0000c80801007387 */ /* 0x000be80000100a00 */
[----:B------:R-:W3:Y:S01]  /*5b50*/  LDL.LU R15, [R1+0x6c] ;  /* 0x00006c00010f7983 */ /* 0x000ee20000300800 */
[----:B----4-:R-:W-:-:S02]  /*5b60*/  LEA R4, P2, R24, R26, 0x1 ;  /* 0x0000001a18047211 */ /* 0x010fc400078408ff */
[C---:B-1----:R-:W-:Y:S02]  /*5b70*/  LEA R2, P3, R29.reuse, R26, 0x1 ;  /* 0x0000001a1d027211 */ /* 0x042fe400078608ff */
[-C--:B------:R-:W-:Y:S02]  /*5b80*/  LEA.HI.X.SX32 R5, R24, R27.reuse, 0x1, P2 ;  /* 0x0000001b18057211 */ /* 0x080fe400010f0eff */
[----:B------:R-:W-:-:S03]  /*5b90*/  LEA.HI.X.SX32 R3, R29, R27, 0x1, P3 ;  /* 0x0000001b1d037211 */ /* 0x000fc600018f0eff */
[----:B------:R1:W-:Y:S04]  /*5ba0*/  STL.64 [R1+0xc0], R4 ;  /* 0x0000c00401007387 */ /* 0x0003e80000100a00 */
[----:B------:R-:W4:Y:S01]  /*5bb0*/  LDL.LU R24, [R1+0x1f8] ;  /* 0x0001f80001187983 */ /* 0x000f220000300800 */
[----:B0-----:R-:W-:-:S03]  /*5bc0*/  LEA R10, P0, R23, R26, 0x1 ;  /* 0x0000001a170a7211 */ /* 0x001fc600078008ff */
[----:B------:R0:W-:Y:S01]  /*5bd0*/  STL.64 [R1+0xb8], R2 ;  /* 0x0000b80201007387 */ /* 0x0001e20000100a00 */
[----:B------:R-:W-:-:S03]  /*5be0*/  LEA.HI.X.SX32 R11, R23, R27, 0x1, P0 ;  /* 0x0000001b170b7211 */ /* 0x000fc600000f0eff */
[----:B------:R-:W3:Y:S04]  /*5bf0*/  LDL.LU R29, [R1+0x5c] ;  /* 0x00005c00011d7983 */ /* 0x000ee80000300800 */
[----:B------:R-:W-:Y:S04]  /*5c00*/  STL.64 [R1+0xb0], R10 ;  /* 0x0000b00a01007387 */ /* 0x000fe80000100a00 */
[----:B------:R-:W3:Y:S01]  /*5c10*/  LDL.LU R14, [R1+0x1f0] ;  /* 0x0001f000010e7983 */ /* 0x000ee20000300800 */
[-C--:B-----5:R-:W-:Y:S02]  /*5c20*/  LEA R8, P1, R16, R26.reuse, 0x1 ;  /* 0x0000001a10087211 */ /* 0x0a0fe400078208ff */
[----:B-1----:R-:W-:-:S02]  /*5c30*/  LEA R4, P2, R17, R26, 0x1 ;  /* 0x0000001a11047211 */ /* 0x002fc400078408ff */
[-C--:B------:R-:W-:Y:S02]  /*5c40*/  LEA.HI.X.SX32 R9, R16, R27.reuse, 0x1, P1 ;  /* 0x0000001b10097211 */ /* 0x080fe400008f0eff */
[C---:B0-----:R-:W-:Y:S02]  /*5c50*/  LEA R2, P3, R20.reuse, R26, 0x1 ;  /* 0x0000001a14027211 */ /* 0x041fe400078608ff */
[-C--:B------:R-:W-:Y:S01]  /*5c60*/  LEA.HI.X.SX32 R5, R17, R27.reuse, 0x1, P2 ;  /* 0x0000001b11057211 */ /* 0x080fe200010f0eff */
[----:B------:R-:W-:Y:S01]  /*5c70*/  STL.64 [R1+0xa8], R8 ;  /* 0x0000a80801007387 */ /* 0x000fe20000100a00 */
[----:B------:R-:W-:-:S03]  /*5c80*/  LEA.HI.X.SX32 R3, R20, R27, 0x1, P3 ;  /* 0x0000001b14037211 */ /* 0x000fc600018f0eff */
[----:B------:R-:W5:Y:S04]  /*5c90*/  LDL.LU R12, [R1+0x1e8] ;  /* 0x0001e800010c7983 */ /* 0x000f680000300800 */
[----:B------:R0:W-:Y:S04]  /*5ca0*/  STL.64 [R1+0xa0], R4 ;  /* 0x0000a00401007387 */ /* 0x0001e80000100a00 */
[----:B------:R-:W3:Y:S01]  /*5cb0*/  LDL.LU R22, [R1+0x1dc] ;  /* 0x0001dc0001167983 */ /* 0x000ee20000300800 */
[----:B------:R-:W-:-:S03]  /*5cc0*/  LEA R16, P0, R18, R26, 0x1 ;  /* 0x0000001a12107211 */ /* 0x000fc600078008ff */
[----:B------:R-:W-:Y:S01]  /*5cd0*/  STL.64 [R1+0x98], R2 ;  /* 0x0000980201007387 */ /* 0x000fe20000100a00 */
[----:B------:R-:W-:-:S03]  /*5ce0*/  LEA.HI.X.SX32 R17, R18, R27, 0x1, P0 ;  /* 0x0000001b12117211 */ /* 0x000fc600000f0eff */
[----:B0-----:R-:W3:Y:S04]  /*5cf0*/  LDL.LU R5, [R1+0x1d4] ;  /* 0x0001d40001057983 */ /* 0x001ee80000300800 */
[----:B------:R-:W3:Y:S04]  /*5d00*/  LDL.LU R23, [R1+0x1d0] ;  /* 0x0001d00001177983 */ /* 0x000ee80000300800 */
[----:B------:R0:W-:Y:S04]  /*5d10*/  STL.64 [R1+0x90], R16 ;  /* 0x0000901001007387 */ /* 0x0001e80000100a00 */
[----:B0-----:R-:W3:Y:S04]  /*5d20*/  LDL.LU R16, [R1+0x1c8] ;  /* 0x0001c80001107983 */ /* 0x001ee80000300800 */
[----:B------:R-:W3:Y:S01]  /*5d30*/  LDL.LU R17, [R1+0x1c0] ;  /* 0x0001c00001117983 */ /* 0x000ee20000300800 */
[----:B------:R-:W-:-:S02]  /*5d40*/  LEA R10, P1, R19, R26, 0x1 ;  /* 0x0000001a130a7211 */ /* 0x000fc400078208ff */
[-C--:B------:R-:W-:Y:S02]  /*5d50*/  LEA R8, P2, R21, R26.reuse, 0x1 ;  /* 0x0000001a15087211 */ /* 0x080fe400078408ff */
[-C--:B--2---:R-:W-:Y:S02]  /*5d60*/  LEA R2, P3, R7, R26.reuse, 0x1 ;  /* 0x0000001a07027211 */ /* 0x084fe400078608ff */
[-C--:B------:R-:W-:Y:S02]  /*5d70*/  LEA.HI.X.SX32 R11, R19, R27.reuse, 0x1, P1 ;  /* 0x0000001b130b7211 */ /* 0x080fe400008f0eff */
[-C--:B------:R-:W-:Y:S02]  /*5d80*/  LEA.HI.X.SX32 R9, R21, R27.reuse, 0x1, P2 ;  /* 0x0000001b15097211 */ /* 0x080fe400010f0eff */
[----:B------:R-:W-:Y:S01]  /*5d90*/  LEA.HI.X.SX32 R3, R7, R27, 0x1, P3 ;  /* 0x0000001b07037211 */ /* 0x000fe200018f0eff */
[----:B---3--:R0:W-:Y:S04]  /*5da0*/  STL.64 [R1+0x1368], R16 ;  /* 0x0013681001007387 */ /* 0x0081e80000100a00 */
[----:B------:R-:W2:Y:S04]  /*5db0*/  LDL.LU R20, [R1+0x130] ;  /* 0x0001300001147983 */ /* 0x000ea80000300800 */
[----:B------:R-:W3:Y:S01]  /*5dc0*/  LDL.LU R18, [R1+0x1b8] ;  /* 0x0001b80001127983 */ /* 0x000ee20000300800 */
[----:B0-----:R-:W-:-:S03]  /*5dd0*/  LEA R16, P0, R13, R26, 0x1 ;  /* 0x0000001a0d107211 */ /* 0x001fc600078008ff */
[----:B------:R0:W-:Y:S01]  /*5de0*/  STL.64 [R1+0x88], R10 ;  /* 0x0000880a01007387 */ /* 0x0001e20000100a00 */
[----:B------:R-:W-:-:S03]  /*5df0*/  LEA.HI.X.SX32 R17, R13, R27, 0x1, P0 ;  /* 0x0000001b0d117211 */ /* 0x000fc600000f0eff */
[----:B------:R-:W3:Y:S04]  /*5e00*/  LDL.LU R19, [R1+0x140] ;  /* 0x0001400001137983 */ /* 0x000ee80000300800 */
[----:B------:R4:W-:Y:S01]  /*5e10*/  STL.64 [R1+0x80], R8 ;  /* 0x0000800801007387 */ /* 0x0009e20000100a00 */
[----:B0-----:R-:W-:-:S03]  /*5e20*/  LEA R10, P1, R15, R26, 0x1 ;  /* 0x0000001a0f0a7211 */ /* 0x001fc600078208ff */
[----:B------:R-:W3:Y:S01]  /*5e30*/  LDL.LU R21, [R1+0x138] ;  /* 0x0001380001157983 */ /* 0x000ee20000300800 */
[----:B------:R-:W-:-:S03]  /*5e40*/  LEA.HI.X.SX32 R11, R15, R27, 0x1, P1 ;  /* 0x0000001b0f0b7211 */ /* 0x000fc600008f0eff */
[----:B------:R0:W-:Y:S01]  /*5e50*/  STL.64 [R1+0x78], R2 ;  /* 0x0000780201007387 */ /* 0x0001e20000100a00 */
[----:B----4-:R-:W-:-:S03]  /*5e60*/  LEA R8, P2, R24, R26, 0x1 ;  /* 0x0000001a18087211 */ /* 0x010fc600078408ff */
[----:B------:R-:W4:Y:S01]  /*5e70*/  LDL.LU R7, [R1+0x134] ;  /* 0x0001340001077983 */ /* 0x000f220000300800 */
[----:B------:R-:W-:-:S03]  /*5e80*/  LEA.HI.X.SX32 R9, R24, R27, 0x1, P2 ;  /* 0x0000001b18097211 */ /* 0x000fc600010f0eff */
[----:B------:R1:W-:Y:S01]  /*5e90*/  STL.64 [R1+0x70], R16 ;  /* 0x0000701001007387 */ /* 0x0003e20000100a00 */
[----:B0-----:R-:W-:-:S03]  /*5ea0*/  LEA R2, P3, R29, R26, 0x1 ;  /* 0x0000001a1d027211 */ /* 0x001fc600078608ff */
[----:B------:R-:W4:Y:S01]  /*5eb0*/  LDL.LU R24, [R1+0x1a4] ;  /* 0x0001a40001187983 */ /* 0x000f220000300800 */
[----:B------:R-:W-:-:S03]  /*5ec0*/  LEA.HI.X.SX32 R3, R29, R27, 0x1, P3 ;  /* 0x0000001b1d037211 */ /* 0x000fc600018f0eff */
[----:B------:R-:W-:Y:S01]  /*5ed0*/  STL.64 [R1+0x68], R10 ;  /* 0x0000680a01007387 */ /* 0x000fe20000100a00 */
[----:B-1----:R-:W-:-:S03]  /*5ee0*/  LEA R16, P0, R14, R26, 0x1 ;  /* 0x0000001a0e107211 */ /* 0x002fc600078008ff */
[----:B------:R-:W4:Y:S01]  /*5ef0*/  LDL.LU R13, [R1+0x13c] ;  /* 0x00013c00010d7983 */ /* 0x000f220000300800 */
[----:B------:R-:W-:-:S03]  /*5f00*/  LEA.HI.X.SX32 R17, R14, R27, 0x1, P0 ;  /* 0x0000001b0e117211 */ /* 0x000fc600000f0eff */
[----:B------:R-:W-:Y:S04]  /*5f10*/  STL.64 [R1+0x60], R8 ;  /* 0x0000600801007387 */ /* 0x000fe80000100a00 */
[----:B------:R-:W4:Y:S04]  /*5f20*/  LDL.LU R15, [R1+0x148] ;  /* 0x00014800010f7983 */ /* 0x000f280000300800 */
[----:B------:R-:W-:Y:S04]  /*5f30*/  STL.64 [R1+0x58], R2 ;  /* 0x0000580201007387 */ /* 0x000fe80000100a00 */
[----:B------:R-:W4:Y:S04]  /*5f40*/  LDL.LU R29, [R1+0x144] ;  /* 0x00014400011d7983 */ /* 0x000f280000300800 */
[----:B------:R0:W-:Y:S04]  /*5f50*/  STL.64 [R1+0x50], R16 ;  /* 0x0000501001007387 */ /* 0x0001e80000100a00 */
[----:B0-----:R-:W4:Y:S01]  /*5f60*/  LDL.LU.64 R16, [R1+0x1368] ;  /* 0x0013680001107983 */ /* 0x001f220000300a00 */
[----:B-----5:R-:W-:-:S02]  /*5f70*/  LEA R10, P1, R12, R26, 0x1 ;  /* 0x0000001a0c0a7211 */ /* 0x020fc400078208ff */
[-C--:B------:R-:W-:Y:S02]  /*5f80*/  LEA R8, P2, R22, R26.reuse, 0x1 ;  /* 0x0000001a16087211 */ /* 0x080fe400078408ff */
[-C--:B------:R-:W-:Y:S02]  /*5f90*/  LEA.HI.X.SX32 R11, R12, R27.reuse, 0x1, P1 ;  /* 0x0000001b0c0b7211 */ /* 0x080fe400008f0eff */
[C---:B------:R-:W-:Y:S02]  /*5fa0*/  LEA R2, P3, R5.reuse, R26, 0x1 ;  /* 0x0000001a05027211 */ /* 0x040fe400078608ff */
[-C--:B------:R-:W-:Y:S01]  /*5fb0*/  LEA.HI.X.SX32 R9, R22, R27.reuse, 0x1, P2 ;  /* 0x0000001b16097211 */ /* 0x080fe200010f0eff */
[----:B------:R0:W-:Y:S01]  /*5fc0*/  STL.64 [R1+0x48], R10 ;  /* 0x0000480a01007387 */ /* 0x0001e20000100a00 */
[----:B------:R-:W-:-:S03]  /*5fd0*/  LEA.HI.X.SX32 R3, R5, R27, 0x1, P3 ;  /* 0x0000001b05037211 */ /* 0x000fc600018f0eff */
[----:B------:R-:W-:Y:S04]  /*5fe0*/  STL.64 [R1+0x40], R8 ;  /* 0x0000400801007387 */ /* 0x000fe80000100a00 */
[----:B------:R2:W-:Y:S01]  /*5ff0*/  STL.64 [R1+0x38], R2 ;  /* 0x0000380201007387 */ /* 0x0005e20000100a00 */
[----:B0-----:R-:W-:-:S03]  /*6000*/  LEA R10, P0, R23, R26, 0x1 ;  /* 0x0000001a170a7211 */ /* 0x001fc600078008ff */
[----:B------:R-:W5:Y:S01]  /*6010*/  LDL.LU R22, [R1+0x190] ;  /* 0x0001900001167983 */ /* 0x000f620000300800 */
[----:B------:R-:W-:-:S05]  /*6020*/  LEA.HI.X.SX32 R11, R23, R27, 0x1, P0 ;  /* 0x0000001b170b7211 */ /* 0x000fca00000f0eff */
[----:B------:R3:W-:Y:S04]  /*6030*/  STL.64 [R1+0x30], R10 ;  /* 0x0000300a01007387 */ /* 0x0007e80000100a00 */
[----:B------:R-:W5:Y:S01]  /*6040*/  LDL.LU R23, [R1+0x14c] ;  /* 0x00014c0001177983 */ /* 0x000f620000300800 */
[----:B--2---:R-:W-:-:S04]  /*6050*/  LEA R2, P3, R20, R26, 0x1 ;  /* 0x0000001a14027211 */ /* 0x004fc800078608ff */
[----:B------:R-:W-:Y:S02]  /*6060*/  LEA.HI.X.SX32 R3, R20, R27, 0x1, P3 ;  /* 0x0000001b14037211 */ /* 0x000fe400018f0eff */
[----:B---3--:R-:W-:-:S04]  /*6070*/  LEA R10, P0, R18, R26, 0x1 ;  /* 0x0000001a120a7211 */ /* 0x008fc800078008ff */
[-C--:B------:R-:W-:Y:S02]  /*6080*/  LEA.HI.X.SX32 R11, R18, R27.reuse, 0x1, P0 ;  /* 0x0000001b120b7211 */ /* 0x080fe400000f0eff */
[CC--:B----4-:R-:W-:Y:S02]  /*6090*/  LEA R8, P1, R16.reuse, R26.reuse, 0x1 ;  /* 0x0000001a10087211 */ /* 0x0d0fe400078208ff */
[C---:B------:R-:W-:Y:S02]  /*60a0*/  LEA R4, P2, R17.reuse, R26, 0x1 ;  /* 0x0000001a11047211 */ /* 0x040fe400078408ff */
[-C--:B------:R-:W-:Y:S02]  /*60b0*/  LEA.HI.X.SX32 R9, R16, R27.reuse, 0x1, P1 ;  /* 0x0000001b10097211 */ /* 0x080fe400008f0eff */
[----:B------:R-:W-:-:S03]  /*60c0*/  LEA.HI.X.SX32 R5, R17, R27, 0x1, P2 ;  /* 0x0000001b11057211 */ /* 0x000fc600010f0eff */
[----:B------:R0:W-:Y:S04]  /*60d0*/  STL.64 [R1+0x28], R8 ;  /* 0x0000280801007387 */ /* 0x0001e80000100a00 */
[----:B------:R-:W2:Y:S04]  /*60e0*/  LDL.LU R16, [R1+0x150] ;  /* 0x0001500001107983 */ /* 0x000ea80000300800 */
[----:B------:R1:W-:Y:S01]  /*60f0*/  STL.64 [R1+0x20], R4 ;  /* 0x0000200401007387 */ /* 0x0003e20000100a00 */
[----:B0-----:R-:W-:-:S03]  /*6100*/  LEA R8, P1, R19, R26, 0x1 ;  /* 0x0000001a13087211 */ /* 0x001fc600078208ff */
[----:B------:R0:W-:Y:S01]  /*6110*/  STL.64 [R1+0x18], R2 ;  /* 0x0000180201007387 */ /* 0x0001e20000100a00 */
[----:B------:R-:W-:-:S03]  /*6120*/  LEA.HI.X.SX32 R9, R19, R27, 0x1, P1 ;  /* 0x0000001b13097211 */ /* 0x000fc600008f0eff */
[----:B------:R-:W3:Y:S01]  /*6130*/  LDL.LU R17, [R1+0x154] ;  /* 0x0001540001117983 */ /* 0x000ee20000300800 */
[----:B-1----:R-:W-:-:S03]  /*6140*/  LEA R4, P2, R21, R26, 0x1 ;  /* 0x0000001a15047211 */ /* 0x002fc600078408ff */
[----:B------:R-:W4:Y:S01]  /*6150*/  LDL.LU R18, [R1+0x180] ;  /* 0x0001800001127983 */ /* 0x000f220000300800 */
[----:B0-----:R-:W-:-:S03]  /*6160*/  LEA R2, P3, R7, R26, 0x1 ;  /* 0x0000001a07027211 */ /* 0x001fc600078608ff */
[----:B------:R-:W-:Y:S01]  /*6170*/  STL.64 [R1+0x10], R10 ;  /* 0x0000100a01007387 */ /* 0x000fe20000100a00 */
[-C--:B------:R-:W-:Y:S02]  /*6180*/  LEA.HI.X.SX32 R5, R21, R27.reuse, 0x1, P2 ;  /* 0x0000001b15057211 */ /* 0x080fe400010f0eff */
[----:B------:R-:W-:Y:S01]  /*6190*/  LEA.HI.X.SX32 R3, R7, R27, 0x1, P3 ;  /* 0x0000001b07037211 */ /* 0x000fe200018f0eff */
[----:B------:R-:W3:Y:S04]  /*61a0*/  LDL.LU R19, [R1+0x178] ;  /* 0x0001780001137983 */ /* 0x000ee80000300800 */
[----:B------:R0:W-:Y:S04]  /*61b0*/  STL.64 [R1+0x8], R8 ;  /* 0x0000080801007387 */ /* 0x0001e80000100a00 */
[----:B------:R1:W-:Y:S04]  /*61c0*/  STL.64 [R1+0x130], R2 ;  /* 0x0001300201007387 */ /* 0x0003e80000100a00 */
[----:B------:R5:W-:Y:S01]  /*61d0*/  STL.64 [R1], R4 ;  /* 0x0000000401007387 */ /* 0x000be20000100a00 */
[----:B0-----:R-:W-:-:S03]  /*61e0*/  LEA R8, P1, R13, R26, 0x1 ;  /* 0x0000001a0d087211 */ /* 0x001fc600078208ff */
[----:B------:R-:W3:Y:S01]  /*61f0*/  LDL.LU R20, [R1+0x170] ;  /* 0x0001700001147983 */ /* 0x000ee20000300800 */
[----:B-1----:R-:W-:-:S03]  /*6200*/  LEA R2, P0, R24, R26, 0x1 ;  /* 0x0000001a18027211 */ /* 0x002fc600078008ff */
[----:B------:R-:W3:Y:S01]  /*6210*/  LDL.LU R21, [R1+0x168] ;  /* 0x0001680001157983 */ /* 0x000ee20000300800 */
[CC--:B-----5:R-:W-:Y:S02]  /*6220*/  LEA R4, P2, R15.reuse, R26.reuse, 0x1 ;  /* 0x0000001a0f047211 */ /* 0x0e0fe400078408ff */
[-C--:B------:R-:W-:Y:S02]  /*6230*/  LEA.HI.X.SX32 R3, R24, R27.reuse, 0x1, P0 ;  /* 0x0000001b18037211 */ /* 0x080fe400000f0eff */
[-C--:B------:R-:W-:Y:S01]  /*6240*/  LEA.HI.X.SX32 R5, R15, R27.reuse, 0x1, P2 ;  /* 0x0000001b0f057211 */ /* 0x080fe200010f0eff */
[----:B------:R-:W5:Y:S01]  /*6250*/  LDL.LU R24, [R1+0x160] ;  /* 0x0001600001187983 */ /* 0x000f620000300800 */
[-C--:B------:R-:W-:Y:S02]  /*6260*/  LEA.HI.X.SX32 R9, R13, R27.reuse, 0x1, P1 ;  /* 0x0000001b0d097211 */ /* 0x080fe400008f0eff */
[C---:B------:R-:W-:Y:S01]  /*6270*/  LEA R6, P3, R29.reuse, R26, 0x1 ;  /* 0x0000001a1d067211 */ /* 0x040fe200078608ff */
[----:B------:R-:W-:Y:S04]  /*6280*/  STL [R1+0x123c], R3 ;  /* 0x00123c0301007387 */ /* 0x000fe80000100800 */
[----:B------:R0:W-:Y:S01]  /*6290*/  STL [R1+0x1240], R2 ;  /* 0x0012400201007387 */ /* 0x0001e20000100800 */
[----:B------:R-:W-:-:S03]  /*62a0*/  LEA.HI.X.SX32 R7, R29, R27, 0x1, P3 ;  /* 0x0000001b1d077211 */ /* 0x000fc600018f0eff */
[----:B------:R-:W-:Y:S04]  /*62b0*/  STL [R1+0x1244], R5 ;  /* 0x0012440501007387 */ /* 0x000fe80000100800 */
[----:B------:R-:W-:Y:S04]  /*62c0*/  STL [R1+0x1248], R4 ;  /* 0x0012480401007387 */ /* 0x000fe80000100800 */
[----:B------:R-:W-:Y:S04]  /*62d0*/  STL.64 [R1+0x138], R8 ;  /* 0x0001380801007387 */ /* 0x000fe80000100a00 */
[----:B------:R-:W5:Y:S04]  /*62e0*/  LDL.LU R29, [R1+0x15c] ;  /* 0x00015c00011d7983 */ /* 0x000f680000300800 */
[----:B------:R1:W-:Y:S01]  /*62f0*/  STL.64 [R1+0x140], R6 ;  /* 0x0001400601007387 */ /* 0x0003e20000100a00 */
[----:B0-----:R-:W-:-:S02]  /*6300*/  LEA R2, P1, R23, R26, 0x1 ;  /* 0x0000001a17027211 */ /* 0x001fc400078208ff */
[----:B-1----:R-:W-:-:S04]  /*6310*/  LEA R6, P0, R22, R26, 0x1 ;  /* 0x0000001a16067211 */ /* 0x002fc800078008ff */
[-C--:B------:R-:W-:Y:S02]  /*6320*/  LEA.HI.X.SX32 R7, R22, R27.reuse, 0x1, P0 ;  /* 0x0000001b16077211 */ /* 0x080fe400000f0eff */
[----:B------:R-:W-:-:S03]  /*6330*/  LEA.HI.X.SX32 R3, R23, R27, 0x1, P1 ;  /* 0x0000001b17037211 */ /* 0x000fc600008f0eff */
[----:B------:R-:W-:Y:S04]  /*6340*/  STL [R1+0x124c], R7 ;  /* 0x00124c0701007387 */ /* 0x000fe80000100800 */
[----:B------:R-:W-:Y:S01]  /*6350*/  STL [R1+0x1250], R6 ;  /* 0x0012500601007387 */ /* 0x000fe20000100800 */
[----:B--2---:R-:W-:-:S04]  /*6360*/  LEA R8, P2, R16, R26, 0x1 ;  /* 0x0000001a10087211 */ /* 0x004fc800078408ff */
[----:B------:R-:W-:-:S05]  /*6370*/  LEA.HI.X.SX32 R9, R16, R27, 0x1, P2 ;  /* 0x0000001b10097211 */ /* 0x000fca00010f0eff */
[----:B------:R-:W-:Y:S04]  /*6380*/  STL [R1+0x1254], R9 ;  /* 0x0012540901007387 */ /* 0x000fe80000100800 */
[----:B------:R-:W-:Y:S04]  /*6390*/  STL [R1+0x1258], R8 ;  /* 0x0012580801007387 */ /* 0x000fe80000100800 */
[----:B------:R0:W-:Y:S01]  /*63a0*/  STL.64 [R1+0x148], R2 ;  /* 0x0001480201007387 */ /* 0x0001e20000100a00 */
[----:B----4-:R-:W-:-:S04]  /*63b0*/  LEA R10, P1, R18, R26, 0x1 ;  /* 0x0000001a120a7211 */ /* 0x010fc800078208ff */
[----:B------:R-:W-:Y:S02]  /*63c0*/  LEA.HI.X.SX32 R11, R18, R27, 0x1, P1 ;  /* 0x0000001b120b7211 */ /* 0x000fe400008f0eff */
[-C--:B---3--:R-:W-:Y:S02]  /*63d0*/  LEA R12, P2, R19, R26.reuse, 0x1 ;  /* 0x0000001a130c7211 */ /* 0x088fe400078408ff */
[----:B0-----:R-:W-:-:S04]  /*63e0*/  LEA R2, P0, R17, R26, 0x1 ;  /* 0x0000001a11027211 */ /* 0x001fc800078008ff */
[-C--:B------:R-:W-:Y:S02]  /*63f0*/  LEA.HI.X.SX32 R3, R17, R27.reuse, 0x1, P0 ;  /* 0x0000001b11037211 */ /* 0x080fe400000f0eff */
[----:B------:R-:W-:Y:S01]  /*6400*/  LEA.HI.X.SX32 R13, R19, R27, 0x1, P2 ;  /* 0x0000001b130d7211 */ /* 0x000fe200010f0eff */
[----:B------:R-:W-:Y:S01]  /*6410*/  STL [R1+0x125c], R11 ;  /* 0x00125c0b01007387 */ /* 0x000fe20000100800 */
[----:B------:R-:W-:-:S03]  /*6420*/  LEA R14, P0, R20, R26, 0x1 ;  /* 0x0000001a140e7211 */ /* 0x000fc600078008ff */
[----:B------:R-:W-:Y:S01]  /*6430*/  STL [R1+0x1260], R10 ;  /* 0x0012600a01007387 */ /* 0x000fe20000100800 */
[CC--:B------:R-:W-:Y:S02]  /*6440*/  LEA R16, P1, R21.reuse, R26.reuse, 0x1 ;  /* 0x0000001a15107211 */ /* 0x0c0fe400078208ff */
[-C--:B------:R-:W-:Y:S01]  /*6450*/  LEA.HI.X.SX32 R15, R20, R27.reuse, 0x1, P0 ;  /* 0x0000001b140f7211 */ /* 0x080fe200000f0eff */
[----:B------:R0:W-:Y:S01]  /*6460*/  STL.64 [R1+0x150], R2 ;  /* 0x0001500201007387 */ /* 0x0001e20000100a00 */
[-C--:B------:R-:W-:Y:S02]  /*6470*/  LEA.HI.X.SX32 R17, R21, R27.reuse, 0x1, P1 ;  /* 0x0000001b15117211 */ /* 0x080fe400008f0eff */
[CC--:B-----5:R-:W-:Y:S01]  /*6480*/  LEA R18, P2, R24.reuse, R26.reuse, 0x1 ;  /* 0x0000001a18127211 */ /* 0x0e0fe200078408ff */
[----:B------:R-:W-:Y:S03]  /*6490*/  STL [R1+0x1264], R13 ;  /* 0x0012640d01007387 */ /* 0x000fe60000100800 */
[----:B------:R-:W-:Y:S01]  /*64a0*/  LEA.HI.X.SX32 R19, R24, R27, 0x1, P2 ;  /* 0x0000001b18137211 */ /* 0x000fe200010f0eff */
[----:B------:R-:W-:Y:S04]  /*64b0*/  STL [R1+0x1268], R12 ;  /* 0x0012680c01007387 */ /* 0x000fe80000100800 */
[----:B------:R-:W-:Y:S01]  /*64c0*/  STL [R1+0x126c], R15 ;  /* 0x00126c0f01007387 */ /* 0x000fe20000100800 */
[----:B------:R-:W-:-:S03]  /*64d0*/  LEA R22, P1, R0, R26, 0x1 ;  /* 0x0000001a00167211 */ /* 0x000fc600078208ff */
[----:B------:R-:W-:Y:S04]  /*64e0*/  STL [R1+0x1270], R14 ;  /* 0x0012700e01007387 */ /* 0x000fe80000100800 */
[----:B------:R-:W-:Y:S01]  /*64f0*/  STL [R1+0x1274], R17 ;  /* 0x0012741101007387 */ /* 0x000fe20000100800 */
[----:B------:R-:W-:-:S03]  /*6500*/  LEA R20, P0, R29, R26, 0x1 ;  /* 0x0000001a1d147211 */ /* 0x000fc600078008ff */
[----:B------:R-:W-:Y:S01]  /*6510*/  STL [R1+0x1278], R16 ;  /* 0x0012781001007387 */ /* 0x000fe20000100800 */
[----:B------:R-:W-:-:S03]  /*6520*/  LEA.HI.X.SX32 R21, R29, R27, 0x1, P0 ;  /* 0x0000001b1d157211 */ /* 0x000fc600000f0eff */
[----:B------:R-:W-:Y:S01]  /*6530*/  STL [R1+0x127c], R19 ;  /* 0x00127c1301007387 */ /* 0x000fe20000100800 */
[----:B------:R-:W-:-:S03]  /*6540*/  LEA.HI.X.SX32 R23, R0, R27, 0x1, P1 ;  /* 0x0000001b00177211 */ /* 0x000fc600008f0eff */
[----:B------:R-:W-:Y:S04]  /*6550*/  STL [R1+0x1280], R18 ;  /* 0x0012801201007387 */ /* 0x000fe80000100800 */
[----:B------:R-:W2:Y:S04]  /*6560*/  LDL.LU R5, [R1+0x4bc] ;  /* 0x0004bc0001057983 */ /* 0x000ea80000300800 */
[----:B------:R-:W-:Y:S04]  /*6570*/  STL [R1+0x1284], R21 ;  /* 0x0012841501007387 */ /* 0x000fe80000100800 */
[----:B------:R1:W-:Y:S04]  /*6580*/  STL [R1+0x1288], R20 ;  /* 0x0012881401007387 */ /* 0x0003e80000100800 */
[----:B------:R-:W2:Y:S04]  /*6590*/  LDL.LU R0, [R1+0x1360] ;  /* 0x0013600001007983 */ /* 0x000ea80000300800 */
[----:B0-----:R-:W3:Y:S04]  /*65a0*/  LDL.LU R3, [R1+0x4ac] ;  /* 0x0004ac0001037983 */ /* 0x001ee80000300800 */
[----:B-1----:R-:W4:Y:S04]  /*65b0*/  LDL.LU R20, [R1+0x47c] ;  /* 0x00047c0001147983 */ /* 0x002f280000300800 */
[----:B------:R-:W5:Y:S04]  /*65c0*/  LDL.LU R21, [R1+0x46c] ;  /* 0x00046c0001157983 */ /* 0x000f680000300800 */
[----:B------:R-:W4:Y:S04]  /*65d0*/  LDL.LU R18, [R1+0x45c] ;  /* 0x00045c0001127983 */ /* 0x000f280000300800 */
[----:B------:R-:W4:Y:S04]  /*65e0*/  LDL.LU R19, [R1+0x44c] ;  /* 0x00044c0001137983 */ /* 0x000f280000300800 */
[----:B------:R-:W4:Y:S04]  /*65f0*/  LDL.LU R16, [R1+0x43c] ;  /* 0x00043c0001107983 */ /* 0x000f280000300800 */
[----:B------:R-:W4:Y:S04]  /*6600*/  LDL.LU R17, [R1+0x430] ;  /* 0x0004300001117983 */ /* 0x000f280000300800 */
[----:B------:R-:W4:Y:S04]  /*6610*/  LDL.LU R14, [R1+0x424] ;  /* 0x00042400010e7983 */ /* 0x000f280000300800 */
[----:B------:R-:W4:Y:S04]  /*6620*/  LDL.LU R29, [R1+0x418] ;  /* 0x00041800011d7983 */ /* 0x000f280000300800 */
[----:B------:R-:W5:Y:S04]  /*6630*/  LDL.LU R15, [R1+0x40c] ;  /* 0x00040c00010f7983 */ /* 0x000f680000300800 */
[----:B------:R-:W5:Y:S04]  /*6640*/  LDL.LU R12, [R1+0x400] ;  /* 0x00040000010c7983 */ /* 0x000f680000300800 */
[----:B------:R-:W5:Y:S04]  /*6650*/  LDL.LU R13, [R1+0x3f4] ;  /* 0x0003f400010d7983 */ /* 0x000f680000300800 */
[----:B------:R-:W5:Y:S04]  /*6660*/  LDL.LU R10, [R1+0x3e8] ;  /* 0x0003e800010a7983 */ /* 0x000f680000300800 */
[----:B------:R-:W5:Y:S04]  /*6670*/  LDL.LU R11, [R1+0x3dc] ;  /* 0x0003dc00010b7983 */ /* 0x000f680000300800 */
[----:B------:R-:W5:Y:S04]  /*6680*/  LDL.LU R8, [R1+0x3d0] ;  /* 0x0003d00001087983 */ /* 0x000f680000300800 */
[----:B------:R-:W5:Y:S04]  /*6690*/  LDL.LU R9, [R1+0x3c4] ;  /* 0x0003c40001097983 */ /* 0x000f680000300800 */
[----:B------:R-:W5:Y:S04]  /*66a0*/  LDL.LU R6, [R1+0x3b8] ;  /* 0x0003b80001067983 */ /* 0x000f680000300800 */
[----:B------:R-:W5:Y:S01]  /*66b0*/  LDL.LU R2, [R1+0x3ac] ;  /* 0x0003ac0001027983 */ /* 0x000f620000300800 */
[----:B------:R-:W-:-:S02]  /*66c0*/  LEA R24, P2, R25, R26, 0x1 ;  /* 0x0000001a19187211 */ /* 0x000fc400078408ff */
[C---:B------:R-:W-:Y:S01]  /*66d0*/  LEA R26, P3, R28.reuse, R26, 0x1 ;  /* 0x0000001a1c1a7211 */ /* 0x040fe200078608ff */
[----:B------:R-:W5:Y:S01]  /*66e0*/  LDL.LU R4, [R1+0x3a0] ;  /* 0x0003a00001047983 */ /* 0x000f620000300800 */
[-C--:B------:R-:W-:Y:S02]  /*66f0*/  LEA.HI.X.SX32 R25, R25, R27.reuse, 0x1, P2 ;  /* 0x0000001b19197211 */ /* 0x080fe400010f0eff */
[----:B------:R-:W-:Y:S01]  /*6700*/  LEA.HI.X.SX32 R27, R28, R27, 0x1, P3 ;  /* 0x0000001b1c1b7211 */ /* 0x000fe200018f0eff */
[----:B------:R0:W-:Y:S04]  /*6710*/  STL [R1+0x128c], R23 ;  /* 0x00128c1701007387 */ /* 0x0001e80000100800 */
[----:B0-----:R-:W5:Y:S04]  /*6720*/  LDL.LU R23, [R1+0x48c] ;  /* 0x00048c0001177983 */ /* 0x001f680000300800 */
[----:B------:R0:W-:Y:S04]  /*6730*/  STL [R1+0x1290], R22 ;  /* 0x0012901601007387 */ /* 0x0001e80000100800 */
[----:B0-----:R-:W5:Y:S04]  /*6740*/  LDL.LU R22, [R1+0x49c] ;  /* 0x00049c0001167983 */ /* 0x001f680000300800 */
[----:B------:R-:W-:Y:S04]  /*6750*/  STL [R1+0x1294], R25 ;  /* 0x0012941901007387 */ /* 0x000fe80000100800 */
[----:B------:R-:W-:Y:S04]  /*6760*/  STL [R1+0x1298], R24 ;  /* 0x0012981801007387 */ /* 0x000fe80000100800 */
[----:B------:R-:W-:Y:S04]  /*6770*/  STL [R1+0x129c], R27 ;  /* 0x00129c1b01007387 */ /* 0x000fe80000100800 */
[----:B------:R-:W-:Y:S04]  /*6780*/  STL [R1+0x12a0], R26 ;  /* 0x0012a01a01007387 */ /* 0x000fe80000100800 */
[----:B------:R-:W5:Y:S04]  /*6790*/  LDL.LU R7, [R1+0x394] ;  /* 0x0003940001077983 */ /* 0x000f680000300800 */
[----:B--2---:R0:W-:Y:S04]  /*67a0*/  STS.U16 [R0], R5 ;  /* 0x0000000500007388 */ /* 0x0041e80000000400 */
[----:B0-----:R-:W2:Y:S04]  /*67b0*/  LDL.LU R5, [R1+0x388] ;  /* 0x0003880001057983 */ /* 0x001ea80000300800 */
[----:B---3--:R0:W-:Y:S04]  /*67c0*/  STS.U16 [R0+0x1000], R3 ;  /* 0x0010000300007388 */ /* 0x0081e80000000400 */
[----:B0-----:R-:W3:Y:S04]  /*67d0*/  LDL.LU R3, [R1+0x37c] ;  /* 0x00037c0001037983 */ /* 0x001ee80000300800 */
[----:B----4-:R0:W-:Y:S04]  /*67e0*/  STS.U16 [R0+0xb000], R29 ;  /* 0x00b0001d00007388 */ /* 0x0101e80000000400 */
[----:B0-----:R-:W4:Y:S04]  /*67f0*/  LDL.LU R29, [R1+0x370] ;  /* 0x00037000011d7983 */ /* 0x001f280000300800 */
[----:B------:R-:W3:Y:S04]  /*6800*/  LDL.LU R28, [R1+0x364] ;  /* 0x00036400011c7983 */ /* 0x000ee80000300800 */
[----:B------:R-:W3:Y:S04]  /*6810*/  LDL.LU R24, [R1+0x358] ;  /* 0x0003580001187983 */ /* 0x000ee80000300800 */
[----:B-----5:R0:W-:Y:S04]  /*6820*/  STS.U16 [R0+0x14000], R2 ;  /* 0x0140000200007388 */ /* 0x0201e80000000400 */
[----:B0-----:R-:W5:Y:S04]  /*6830*/  LDL.LU R2, [R1+0x34c] ;  /* 0x00034c0001027983 */ /* 0x001f680000300800 */
[----:B------:R0:W-:Y:S04]  /*6840*/  STS.U16 [R0+0x13000], R6 ;  /* 0x0130000600007388 */ /* 0x0001e80000000400 */
[----:B------:R-:W4:Y:S04]  /*6850*/  LDL.LU R25, [R1+0x340] ;  /* 0x0003400001197983 */ /* 0x000f280000300800 */
[----:B------:R1:W-:Y:S04]  /*6860*/  STS.U16 [R0+0x15000], R4 ;  /* 0x0150000400007388 */ /* 0x0003e80000000400 */
[----:B0-----:R-:W4:Y:S04]  /*6870*/  LDL.LU R6, [R1+0x334] ;  /* 0x0003340001067983 */ /* 0x001f280000300800 */
[----:B------:R-:W-:Y:S04]  /*6880*/  STS.U16 [R0+0x3000], R23 ;  /* 0x0030001700007388 */ /* 0x000fe80000000400 */
[----:B-1----:R-:W5:Y:S04]  /*6890*/  LDL.LU R4, [R1+0x328] ;  /* 0x0003280001047983 */ /* 0x002f680000300800 */
[----:B------:R-:W-:Y:S04]  /*68a0*/  STS.U16 [R0+0x2000], R22 ;  /* 0x0020001600007388 */ /* 0x000fe80000000400 */
        /* <DEDUP_REMOVED lines=15> */
[----:B--2---:R0:W-:Y:S04]  /*69a0*/  STS.U16 [R0+0x17000], R5 ;  /* 0x0170000500007388 */ /* 0x0041e80000000400 */
[----:B0-----:R-:W2:Y:S04]  /*69b0*/  LDL.LU R5, [R1+0x31c] ;  /* 0x00031c0001057983 */ /* 0x001ea80000300800 */
[----:B------:R-:W2:Y:S04]  /*69c0*/  LDL.LU R22, [R1+0x310] ;  /* 0x0003100001167983 */ /* 0x000ea80000300800 */
[----:B------:R-:W2:Y:S04]  /*69d0*/  LDL.LU R23, [R1+0x304] ;  /* 0x0003040001177983 */ /* 0x000ea80000300800 */
[----:B------:R-:W2:Y:S04]  /*69e0*/  LDL.LU R20, [R1+0x2f8] ;  /* 0x0002f80001147983 */ /* 0x000ea80000300800 */
[----:B------:R-:W2:Y:S04]  /*69f0*/  LDL.LU R21, [R1+0x2ec] ;  /* 0x0002ec0001157983 */ /* 0x000ea80000300800 */
[----:B------:R-:W2:Y:S04]  /*6a00*/  LDL.LU R18, [R1+0x2e0] ;  /* 0x0002e00001127983 */ /* 0x000ea80000300800 */
[----:B------:R-:W2:Y:S04]  /*6a10*/  LDL.LU R19, [R1+0x2d4] ;  /* 0x0002d40001137983 */ /* 0x000ea80000300800 */
[----:B------:R-:W2:Y:S04]  /*6a20*/  LDL.LU R16, [R1+0x2c8] ;  /* 0x0002c80001107983 */ /* 0x000ea80000300800 */
[----:B------:R-:W2:Y:S04]  /*6a30*/  LDL.LU R17, [R1+0x2bc] ;  /* 0x0002bc0001117983 */ /* 0x000ea80000300800 */
[----:B---3--:R0:W-:Y:S04]  /*6a40*/  STS.U16 [R0+0x18000], R3 ;  /* 0x0180000300007388 */ /* 0x0081e80000000400 */
[----:B------:R-:W3:Y:S04]  /*6a50*/  LDL.LU R14, [R1+0x2b0] ;  /* 0x0002b000010e7983 */ /* 0x000ee80000300800 */
[----:B0-----:R-:W3:Y:S04]  /*6a60*/  LDL.LU R3, [R1+0x2a4] ;  /* 0x0002a40001037983 */ /* 0x001ee80000300800 */
[----:B------:R-:W3:Y:S04]  /*6a70*/  LDL.LU R15, [R1+0x298] ;  /* 0x00029800010f7983 */ /* 0x000ee80000300800 */
[----:B------:R-:W3:Y:S04]  /*6a80*/  LDL.LU R12, [R1+0x28c] ;  /* 0x00028c00010c7983 */ /* 0x000ee80000300800 */
[----:B------:R-:W3:Y:S04]  /*6a90*/  LDL.LU R13, [R1+0x280] ;  /* 0x00028000010d7983 */ /* 0x000ee80000300800 */
[----:B------:R-:W3:Y:S04]  /*6aa0*/  LDL.LU R10, [R1+0x274] ;  /* 0x00027400010a7983 */ /* 0x000ee80000300800 */
[----:B------:R-:W3:Y:S04]  /*6ab0*/  LDL.LU R11, [R1+0x268] ;  /* 0x00026800010b7983 */ /* 0x000ee80000300800 */
[----:B------:R-:W3:Y:S04]  /*6ac0*/  LDL.LU R8, [R1+0x25c] ;  /* 0x00025c0001087983 */ /* 0x000ee80000300800 */
[----:B------:R-:W3:Y:S04]  /*6ad0*/  LDL.LU R9, [R1+0x250] ;  /* 0x0002500001097983 */ /* 0x000ee80000300800 */
[----:B----4-:R0:W-:Y:S04]  /*6ae0*/  STS.U16 [R0+0x19000], R29 ;  /* 0x0190001d00007388 */ /* 0x0101e80000000400 */
[----:B------:R-:W4:Y:S04]  /*6af0*/  LDL.LU R7, [R1+0x24c] ;  /* 0x00024c0001077983 */ /* 0x000f280000300800 */
[----:B-----5:R1:W-:Y:S04]  /*6b00*/  STS.U16 [R0+0x1c000], R2 ;  /* 0x01c0000200007388 */ /* 0x0203e80000000400 */
[----:B0-----:R-:W5:Y:S04]  /*6b10*/  LDL.LU R29, [R1+0x248] ;  /* 0x00024800011d7983 */ /* 0x001f680000300800 */
[----:B-1----:R-:W5:Y:S04]  /*6b20*/  LDL.LU R2, [R1+0x244] ;  /* 0x0002440001027983 */ /* 0x002f680000300800 */
[----:B------:R0:W-:Y:S04]  /*6b30*/  STS.U16 [R0+0x1e000], R6 ;  /* 0x01e0000600007388 */ /* 0x0001e80000000400 */
[----:B------:R1:W-:Y:S04]  /*6b40*/  STS.U16 [R0+0x1f000], R4 ;  /* 0x01f0000400007388 */ /* 0x0003e80000000400 */
[----:B0-----:R-:W5:Y:S04]  /*6b50*/  LDL.LU R6, [R1+0x240] ;  /* 0x0002400001067983 */ /* 0x001f680000300800 */
[----:B-1----:R-:W5:Y:S04]  /*6b60*/  LDL.LU R4, [R1+0x23c] ;  /* 0x00023c0001047983 */ /* 0x002f680000300800 */
[----:B------:R-:W-:Y:S04]  /*6b70*/  STS.U16 [R0+0x1a000], R28 ;  /* 0x01a0001c00007388 */ /* 0x000fe80000000400 */
[----:B------:R-:W-:Y:S04]  /*6b80*/  STS.U16 [R0+0x1b000], R24 ;  /* 0x01b0001800007388 */ /* 0x000fe80000000400 */
[----:B------:R-:W-:Y:S04]  /*6b90*/  STS.U16 [R0+0x1d000], R25 ;  /* 0x01d0001900007388 */ /* 0x000fe80000000400 */
[----:B--2---:R0:W-:Y:S04]  /*6ba0*/  STS.U16 [R0+0x20000], R5 ;  /* 0x0200000500007388 */ /* 0x0041e80000000400 */
[----:B0-----:R-:W2:Y:S04]  /*6bb0*/  LDL.LU R5, [R1+0x238] ;  /* 0x0002380001057983 */ /* 0x001ea80000300800 */
[----:B---3--:R0:W-:Y:S04]  /*6bc0*/  STS.U16 [R0+0x2a000], R3 ;  /* 0x02a0000300007388 */ /* 0x0081e80000000400 */
[----:B0-----:R-:W3:Y:S04]  /*6bd0*/  LDL.LU R3, [R1+0x234] ;  /* 0x0002340001037983 */ /* 0x001ee80000300800 */
[----:B------:R-:W3:Y:S04]  /*6be0*/  LDL.LU R28, [R1+0x230] ;  /* 0x00023000011c7983 */ /* 0x000ee80000300800 */
[----:B------:R-:W3:Y:S04]  /*6bf0*/  LDL.LU R24, [R1+0x22c] ;  /* 0x00022c0001187983 */ /* 0x000ee80000300800 */
[----:B----4-:R-:W-:Y:S04]  /*6c00*/  STS.U16 [R0+0x32000], R7 ;  /* 0x0320000700007388 */ /* 0x010fe80000000400 */
[----:B-----5:R0:W-:Y:S04]  /*6c10*/  STS.U16 [R0+0x33000], R29 ;  /* 0x0330001d00007388 */ /* 0x0201e80000000400 */
[----:B------:R1:W-:Y:S04]  /*6c20*/  STS.U16 [R0+0x34000], R2 ;  /* 0x0340000200007388 */ /* 0x0003e80000000400 */
[----:B0-----:R-:W4:Y:S04]  /*6c30*/  LDL.LU R29, [R1+0x228] ;  /* 0x00022800011d7983 */ /* 0x001f280000300800 */
[----:B------:R-:W5:Y:S04]  /*6c40*/  LDL.LU R25, [R1+0x224] ;  /* 0x0002240001197983 */ /* 0x000f680000300800 */
[----:B------:R-:W4:Y:S04]  /*6c50*/  LDL.LU R7, [R1+0x220] ;  /* 0x0002200001077983 */ /* 0x000f280000300800 */
[----:B-1----:R-:W5:Y:S04]  /*6c60*/  LDL.LU R2, [R1+0x21c] ;  /* 0x00021c0001027983 */ /* 0x002f680000300800 */
[----:B------:R0:W-:Y:S04]  /*6c70*/  STS.U16 [R0+0x21000], R22 ;  /* 0x0210001600007388 */ /* 0x0001e80000000400 */
[----:B------:R1:W-:Y:S04]  /*6c80*/  STS.U16 [R0+0x22000], R23 ;  /* 0x0220001700007388 */ /* 0x0003e80000000400 */
[----:B------:R1:W-:Y:S04]  /*6c90*/  STS.U16 [R0+0x23000], R20 ;  /* 0x0230001400007388 */ /* 0x0003e80000000400 */
[----:B0-----:R-:W5:Y:S04]  /*6ca0*/  LDL.LU R22, [R1+0x218] ;  /* 0x0002180001167983 */ /* 0x001f680000300800 */
[----:B-1----:R-:W5:Y:S04]  /*6cb0*/  LDL.LU R23, [R1+0x4b8] ;  /* 0x0004b80001177983 */ /* 0x002f680000300800 */
[----:B------:R0:W-:Y:S04]  /*6cc0*/  STS.U16 [R0+0x24000], R21 ;  /* 0x0240001500007388 */ /* 0x0001e80000000400 */
[----:B------:R-:W5:Y:S04]  /*6cd0*/  LDL.LU R20, [R1+0x4a8] ;  /* 0x0004a80001147983 */ /* 0x000f680000300800 */
[----:B------:R1:W-:Y:S04]  /*6ce0*/  STS.U16 [R0+0x25000], R18 ;  /* 0x0250001200007388 */ /* 0x0003e80000000400 */
[----:B0-----:R-:W5:Y:S04]  /*6cf0*/  LDL.LU R21, [R1+0x498] ;  /* 0x0004980001157983 */ /* 0x001f680000300800 */
[----:B------:R0:W-:Y:S04]  /*6d00*/  STS.U16 [R0+0x26000], R19 ;  /* 0x0260001300007388 */ /* 0x0001e80000000400 */
[----:B-1----:R-:W5:Y:S04]  /*6d10*/  LDL.LU R18, [R1+0x488] ;  /* 0x0004880001127983 */ /* 0x002f680000300800 */
        /* <DEDUP_REMOVED lines=24> */
[----:B0-----:R-:W5:Y:S04]  /*6ea0*/  LDL.LU R6, [R1+0x3d8] ;  /* 0x0003d80001067983 */ /* 0x001f680000300800 */
[----:B--2---:R0:W-:Y:S04]  /*6eb0*/  STS.U16 [R0+0x37000], R5 ;  /* 0x0370000500007388 */ /* 0x0041e80000000400 */
[----:B0-----:R-:W2:Y:S04]  /*6ec0*/  LDL.LU R5, [R1+0x3cc] ;  /* 0x0003cc0001057983 */ /* 0x001ea80000300800 */
[----:B---3--:R0:W-:Y:S04]  /*6ed0*/  STS.U16 [R0+0x38000], R3 ;  /* 0x0380000300007388 */ /* 0x0081e80000000400 */
[----:B0-----:R-:W3:Y:S04]  /*6ee0*/  LDL.LU R3, [R1+0x3c0] ;  /* 0x0003c00001037983 */ /* 0x001ee80000300800 */
[----:B----4-:R0:W-:Y:S04]  /*6ef0*/  STS.U16 [R0+0x3d000], R7 ;  /* 0x03d0000700007388 */ /* 0x0101e80000000400 */
[----:B-----5:R1:W-:Y:S04]  /*6f00*/  STS.U16 [R0+0x3e000], R2 ;  /* 0x03e0000200007388 */ /* 0x0203e80000000400 */
[----:B0-----:R-:W4:Y:S04]  /*6f10*/  LDL.LU R7, [R1+0x3b4] ;  /* 0x0003b40001077983 */ /* 0x001f280000300800 */
[----:B-1----:R-:W5:Y:S04]  /*6f20*/  LDL.LU R2, [R1+0x3a8] ;  /* 0x0003a80001027983 */ /* 0x002f680000300800 */
[----:B------:R0:W-:Y:S04]  /*6f30*/  STS.U16 [R0+0x3b000], R29 ;  /* 0x03b0001d00007388 */ /* 0x0001e80000000400 */
[----:B------:R-:W-:Y:S01]  /*6f40*/  STS.U16 [R0+0x39000], R28 ;  /* 0x0390001c00007388 */ /* 0x000fe20000000400 */
[----:B0-----:R-:W-:-:S03]  /*6f50*/  LOP3.LUT R29, R0, 0x20, RZ, 0x3c, !PT ;  /* 0x00000020001d7812 */ /* 0x001fc600078e3cff */
[----:B------:R-:W-:Y:S04]  /*6f60*/  STS.U16 [R0+0x3a000], R24 ;  /* 0x03a0001800007388 */ /* 0x000fe80000000400 */
[----:B------:R-:W-:Y:S04]  /*6f70*/  STS.U16 [R0+0x3c000], R25 ;  /* 0x03c0001900007388 */ /* 0x000fe80000000400 */
[----:B------:R-:W-:Y:S04]  /*6f80*/  STS.U16 [R0+0x3f000], R22 ;  /* 0x03f0001600007388 */ /* 0x000fe80000000400 */
[----:B------:R-:W-:Y:S04]  /*6f90*/  STL [R1+0x135c], R0 ;  /* 0x00135c0001007387 */ /* 0x000fe80000100800 */
[----:B------:R-:W-:Y:S04]  /*6fa0*/  STS.U16 [R29+0x400], R23 ;  /* 0x000400171d007388 */ /* 0x000fe80000000400 */
[----:B------:R-:W-:Y:S04]  /*6fb0*/  STS.U16 [R29+0x1400], R20 ;  /* 0x001400141d007388 */ /* 0x000fe80000000400 */
[----:B------:R-:W-:Y:S04]  /*6fc0*/  STS.U16 [R29+0x2400], R21 ;  /* 0x002400151d007388 */ /* 0x000fe80000000400 */
[----:B------:R-:W-:Y:S04]  /*6fd0*/  STS.U16 [R29+0x3400], R18 ;  /* 0x003400121d007388 */ /* 0x000fe80000000400 */
[----:B------:R-:W-:Y:S04]  /*6fe0*/  STS.U16 [R29+0x4400], R19 ;  /* 0x004400131d007388 */ /* 0x000fe80000000400 */
[----:B------:R-:W-:Y:S04]  /*6ff0*/  STS.U16 [R29+0x5400], R16 ;  /* 0x005400101d007388 */ /* 0x000fe80000000400 */
[----:B------:R-:W-:Y:S04]  /*7000*/  STS.U16 [R29+0x6400], R17 ;  /* 0x006400111d007388 */ /* 0x000fe80000000400 */
[----:B------:R0:W-:Y:S04]  /*7010*/  STS.U16 [R29+0x9400], R4 ;  /* 0x009400041d007388 */ /* 0x0001e80000000400 */
[----:B0-----:R-:W4:Y:S04]  /*7020*/  LDL.LU R4, [R1+0x39c] ;  /* 0x00039c0001047983 */ /* 0x001f280000300800 */
[----:B------:R-:W4:Y:S04]  /*7030*/  LDL.LU R0, [R1+0x390] ;  /* 0x0003900001007983 */ /* 0x000f280000300800 */
[----:B------:R-:W4:Y:S04]  /*7040*/  LDL.LU R26, [R1+0x384] ;  /* 0x00038400011a7983 */ /* 0x000f280000300800 */
[----:B------:R-:W4:Y:S04]  /*7050*/  LDL.LU R27, [R1+0x378] ;  /* 0x00037800011b7983 */ /* 0x000f280000300800 */
[----:B------:R-:W4:Y:S04]  /*7060*/  LDL.LU R28, [R1+0x36c] ;  /* 0x00036c00011c7983 */ /* 0x000f280000300800 */
[----:B------:R-:W4:Y:S04]  /*7070*/  LDL.LU R24, [R1+0x360] ;  /* 0x0003600001187983 */ /* 0x000f280000300800 */
        /* <DEDUP_REMOVED lines=17> */
[----:B-----5:R0:W-:Y:S04]  /*7190*/  STS.U16 [R29+0x14400], R2 ;  /* 0x014400021d007388 */ /* 0x0201e80000000400 */
[----:B0-----:R-:W5:Y:S04]  /*71a0*/  LDL.LU R2, [R1+0x2b8] ;  /* 0x0002b80001027983 */ /* 0x001f680000300800 */
        /* <DEDUP_REMOVED lines=13> */
[----:B----4-:R0:W-:Y:S04]  /*7280*/  STS.U16 [R29+0x13400], R7 ;  /* 0x013400071d007388 */ /* 0x0101e80000000400 */
[----:B-1----:R-:W4:Y:S04]  /*7290*/  LDL.LU R6, [R1+0x264] ;  /* 0x0002640001067983 */ /* 0x002f280000300800 */
[----:B0-----:R-:W4:Y:S04]  /*72a0*/  LDL.LU R7, [R1+0x258] ;  /* 0x0002580001077983 */ /* 0x001f280000300800 */
[----:B------:R0:W-:Y:S04]  /*72b0*/  STS.U16 [R29+0x15400], R4 ;  /* 0x015400041d007388 */ /* 0x0001e80000000400 */
[----:B0-----:R-:W4:Y:S04]  /*72c0*/  LDL.LU R4, [R1+0x214] ;  /* 0x0002140001047983 */ /* 0x001f280000300800 */
[----:B------:R-:W-:Y:S04]  /*72d0*/  STS.U16 [R29+0x16400], R0 ;  /* 0x016400001d007388 */ /* 0x000fe80000000400 */
[----:B--2---:R0:W-:Y:S04]  /*72e0*/  STS.U16 [R29+0x1b400], R5 ;  /* 0x01b400051d007388 */ /* 0x0041e80000000400 */
[----:B0-----:R-:W2:Y:S04]  /*72f0*/  LDL.LU R5, [R1+0x20c] ;  /* 0x00020c0001057983 */ /* 0x001ea80000300800 */
[----:B---3--:R0:W-:Y:S04]  /*7300*/  STS.U16 [R29+0x1c400], R3 ;  /* 0x01c400031d007388 */ /* 0x0081e80000000400 */
[----:B0-----:R-:W3:Y:S04]  /*7310*/  LDL.LU R3, [R1+0x208] ;  /* 0x0002080001037983 */ /* 0x001ee80000300800 */
[----:B-----5:R0:W-:Y:S04]  /*7320*/  STS.U16 [R29+0x28400], R2 ;  /* 0x028400021d007388 */ /* 0x0201e80000000400 */
[----:B0-----:R-:W5:Y:S04]  /*7330*/  LDL.LU R2, [R1+0x204] ;  /* 0x0002040001027983 */ /* 0x001f680000300800 */
[----:B------:R-:W5:Y:S04]  /*7340*/  LDL.LU R0, [R1+0x200] ;  /* 0x0002000001007983 */ /* 0x000f680000300800 */
        /* <DEDUP_REMOVED lines=33> */
[----:B------:R-:W-:Y:S04]  /*7560*/  STS.U16 [R29+0x2b400], R10 ;  /* 0x02b4000a1d007388 */ /* 0x000fe80000000400 */
[----:B-1----:R-:W5:Y:S04]  /*7570*/  LDL.LU R13, [R1+0x454] ;  /* 0x00045400010d7983 */ /* 0x002f680000300800 */
[----:B------:R-:W-:Y:S04]  /*7580*/  STS.U16 [R29+0x2c400], R11 ;  /* 0x02c4000b1d007388 */ /* 0x000fe80000000400 */
[----:B------:R-:W-:Y:S04]  /*7590*/  STS.U16 [R29+0x2d400], R8 ;  /* 0x02d400081d007388 */ /* 0x000fe80000000400 */
[----:B------:R-:W-:Y:S04]  /*75a0*/  STS.U16 [R29+0x2e400], R9 ;  /* 0x02e400091d007388 */ /* 0x000fe80000000400 */
[----:B----4-:R-:W-:Y:S04]  /*75b0*/  STS.U16 [R29+0x2f400], R6 ;  /* 0x02f400061d007388 */ /* 0x010fe80000000400 */
[----:B------:R-:W-:Y:S04]  /*75c0*/  STS.U16 [R29+0x30400], R7 ;  /* 0x030400071d007388 */ /* 0x000fe80000000400 */
[----:B------:R-:W-:Y:S04]  /*75d0*/  STS.U16 [R29+0x31400], R4 ;  /* 0x031400041d007388 */ /* 0x000fe80000000400 */
[----:B--2---:R-:W-:Y:S04]  /*75e0*/  STS.U16 [R29+0x32400], R5 ;  /* 0x032400051d007388 */ /* 0x004fe80000000400 */
[----:B---3--:R0:W-:Y:S04]  /*75f0*/  STS.U16 [R29+0x33400], R3 ;  /* 0x033400031d007388 */ /* 0x0081e80000000400 */
[----:B0-----:R-:W2:Y:S04]  /*7600*/  LDL.LU R3, [R1+0x444] ;  /* 0x0004440001037983 */ /* 0x001ea80000300800 */
[----:B------:R-:W3:Y:S04]  /*7610*/  LDL.LU R10, [R1+0x434] ;  /* 0x00043400010a7983 */ /* 0x000ee80000300800 */
[----:B------:R-:W4:Y:S04]  /*7620*/  LDL.LU R11, [R1+0x428] ;  /* 0x00042800010b7983 */ /* 0x000f280000300800 */
[----:B------:R-:W2:Y:S04]  /*7630*/  LDL.LU R8, [R1+0x41c] ;  /* 0x00041c0001087983 */ /* 0x000ea80000300800 */
[----:B------:R-:W2:Y:S04]  /*7640*/  LDL.LU R9, [R1+0x410] ;  /* 0x0004100001097983 */ /* 0x000ea80000300800 */
[----:B------:R-:W2:Y:S04]  /*7650*/  LDL.LU R6, [R1+0x404] ;  /* 0x0004040001067983 */ /* 0x000ea80000300800 */
[----:B------:R-:W2:Y:S04]  /*7660*/  LDL.LU R7, [R1+0x3f8] ;  /* 0x0003f80001077983 */ /* 0x000ea80000300800 */
[----:B------:R-:W2:Y:S04]  /*7670*/  LDL.LU R4, [R1+0x3ec] ;  /* 0x0003ec0001047983 */ /* 0x000ea80000300800 */
[----:B------:R-:W2:Y:S04]  /*7680*/  LDL.LU R5, [R1+0x3e0] ;  /* 0x0003e00001057983 */ /* 0x000ea80000300800 */
[----:B-----5:R0:W-:Y:S04]  /*7690*/  STS.U16 [R29+0x34400], R2 ;  /* 0x034400021d007388 */ /* 0x0201e80000000400 */
[----:B------:R1:W-:Y:S04]  /*76a0*/  STS.U16 [R29+0x35400], R0 ;  /* 0x035400001d007388 */ /* 0x0003e80000000400 */
[----:B0-----:R-:W5:Y:S04]  /*76b0*/  LDL.LU R2, [R1+0x3d4] ;  /* 0x0003d40001027983 */ /* 0x001f680000300800 */
[----:B-1----:R-:W2:Y:S04]  /*76c0*/  LDL.LU R0, [R1+0x135c] ;  /* 0x00135c0001007983 */ /* 0x002ea80000300800 */
[----:B------:R-:W-:Y:S04]  /*76d0*/  STS.U16 [R29+0x36400], R26 ;  /* 0x0364001a1d007388 */ /* 0x000fe80000000400 */
[----:B------:R-:W-:Y:S04]  /*76e0*/  STS.U16 [R29+0x37400], R27 ;  /* 0x0374001b1d007388 */ /* 0x000fe80000000400 */
[----:B------:R2:W-:Y:S04]  /*76f0*/  STS.U16 [R29+0x38400], R28 ;  /* 0x0384001c1d007388 */ /* 0x0005e80000000400 */
[----:B------:R-:W-:Y:S04]  /*7700*/  STS.U16 [R29+0x39400], R24 ;  /* 0x039400181d007388 */ /* 0x000fe80000000400 */
[----:B------:R-:W-:Y:S04]  /*7710*/  STS.U16 [R29+0x3a400], R25 ;  /* 0x03a400191d007388 */ /* 0x000fe80000000400 */
[----:B------:R-:W-:Y:S04]  /*7720*/  STS.U16 [R29+0x3b400], R22 ;  /* 0x03b400161d007388 */ /* 0x000fe80000000400 */
[----:B------:R-:W-:Y:S04]  /*7730*/  STS.U16 [R29+0x3c400], R23 ;  /* 0x03c400171d007388 */ /* 0x000fe80000000400 */
[----:B------:R-:W-:Y:S04]  /*7740*/  STS.U16 [R29+0x3d400], R20 ;  /* 0x03d400141d007388 */ /* 0x000fe80000000400 */
[----:B------:R-:W-:Y:S04]  /*7750*/  STS.U16 [R29+0x3e400], R21 ;  /* 0x03e400151d007388 */ /* 0x000fe80000000400 */
[----:B------:R-:W-:Y:S01]  /*7760*/  STS.U16 [R29+0x3f400], R18 ;  /* 0x03f400121d007388 */ /* 0x000fe20000000400 */
[----:B--2---:R-:W-:-:S03]  /*7770*/  LOP3.LUT R28, R0, 0x40, RZ, 0x3c, !PT ;  /* 0x00000040001c7812 */ /* 0x004fc600078e3cff */
[----:B------:R-:W-:Y:S04]  /*7780*/  STL [R1+0x1330], R0 ;  /* 0x0013300001007387 */ /* 0x000fe80000100800 */
[----:B------:R0:W-:Y:S04]  /*7790*/  STS.U16 [R28+0x7800], R3 ;  /* 0x007800031c007388 */ /* 0x0001e80000000400 */
[----:B0-----:R-:W2:Y:S04]  /*77a0*/  LDL.LU R3, [R1+0x3c8] ;  /* 0x0003c80001037983 */ /* 0x001ea80000300800 */
[----:B------:R-:W2:Y:S04]  /*77b0*/  LDL.LU R29, [R1+0x3a4] ;  /* 0x0003a400011d7983 */ /* 0x000ea80000300800 */
[----:B--2---:R0:W-:Y:S04]  /*77c0*/  STL [R1+0x1354], R29 ;  /* 0x0013541d01007387 */ /* 0x0041e80000100800 */
[----:B0-----:R-:W2:Y:S04]  /*77d0*/  LDL.LU R29, [R1+0x3b0] ;  /* 0x0003b000011d7983 */ /* 0x001ea80000300800 */
[----:B------:R-:W-:Y:S04]  /*77e0*/  STS.U16 [R28+0x800], R19 ;  /* 0x000800131c007388 */ /* 0x000fe80000000400 */
[----:B------:R-:W-:Y:S04]  /*77f0*/  STS.U16 [R28+0x1800], R16 ;  /* 0x001800101c007388 */ /* 0x000fe80000000400 */
[----:B------:R-:W-:Y:S04]  /*7800*/  STS.U16 [R28+0x2800], R17 ;  /* 0x002800111c007388 */ /* 0x000fe80000000400 */
[----:B--2---:R0:W-:Y:S04]  /*7810*/  STL [R1+0x1358], R29 ;  /* 0x0013581d01007387 */ /* 0x0041e80000100800 */
        /* <DEDUP_REMOVED lines=13> */
[----:B------:R0:W-:Y:S04]  /*78f0*/  STS.U16 [R28+0x3800], R14 ;  /* 0x0038000e1c007388 */ /* 0x0001e80000000400 */
[----:B------:R-:W2:Y:S04]  /*7900*/  LDL.LU R17, [R1+0x308] ;  /* 0x0003080001117983 */ /* 0x000ea80000300800 */
[----:B------:R1:W-:Y:S04]  /*7910*/  STS.U16 [R28+0x4800], R15 ;  /* 0x0048000f1c007388 */ /* 0x0003e80000000400 */
[----:B0-----:R-:W2:Y:S04]  /*7920*/  LDL.LU R14, [R1+0x2fc] ;  /* 0x0002fc00010e7983 */ /* 0x001ea80000300800 */
[----:B-----5:R0:W-:Y:S04]  /*7930*/  STS.U16 [R28+0x10800], R2 ;  /* 0x010800021c007388 */ /* 0x0201e80000000400 */
[----:B-1----:R-:W5:Y:S04]  /*7940*/  LDL.LU R15, [R1+0x2f0] ;  /* 0x0002f000010f7983 */ /* 0x002f680000300800 */
[----:B------:R1:W-:Y:S04]  /*7950*/  STS.U16 [R28+0x5800], R12 ;  /* 0x0058000c1c007388 */ /* 0x0003e80000000400 */
[----:B0-----:R-:W5:Y:S04]  /*7960*/  LDL.LU R2, [R1+0x2e4] ;  /* 0x0002e40001027983 */ /* 0x001f680000300800 */
[----:B------:R0:W-:Y:S04]  /*7970*/  STS.U16 [R28+0x6800], R13 ;  /* 0x0068000d1c007388 */ /* 0x0001e80000000400 */
[----:B-1----:R-:W5:Y:S04]  /*7980*/  LDL.LU R12, [R1+0x2d8] ;  /* 0x0002d800010c7983 */ /* 0x002f680000300800 */
[----:B---3--:R1:W-:Y:S04]  /*7990*/  STS.U16 [R28+0x8800], R10 ;  /* 0x0088000a1c007388 */ /* 0x0083e80000000400 */
[----:B0-----:R-:W3:Y:S04]  /*79a0*/  LDL.LU R13, [R1+0x2cc] ;  /* 0x0002cc00010d7983 */ /* 0x001ee80000300800 */
[----:B----4-:R0:W-:Y:S04]  /*79b0*/  STS.U16 [R28+0x9800], R11 ;  /* 0x0098000b1c007388 */ /* 0x0101e80000000400 */
[----:B-1----:R-:W4:Y:S04]  /*79c0*/  LDL.LU R10, [R1+0x2c0] ;  /* 0x0002c000010a7983 */ /* 0x002f280000300800 */
[----:B------:R1:W-:Y:S04]  /*79d0*/  STS.U16 [R28+0xa800], R8 ;  /* 0x00a800081c007388 */ /* 0x0003e80000000400 */
[----:B0-----:R-:W3:Y:S04]  /*79e0*/  LDL.LU R11, [R1+0x2b4] ;  /* 0x0002b400010b7983 */ /* 0x001ee80000300800 */
[----:B------:R0:W-:Y:S04]  /*79f0*/  STS.U16 [R28+0xb800], R9 ;  /* 0x00b800091c007388 */ /* 0x0001e80000000400 */
[----:B-1----:R-:W3:Y:S04]  /*7a00*/  LDL.LU R8, [R1+0x2a8] ;  /* 0x0002a80001087983 */ /* 0x002ee80000300800 */
        /* <DEDUP_REMOVED lines=10> */
[----:B-1----:R-:W3:Y:S04]  /*7ab0*/  LDL.LU R3, [R1+0x260] ;  /* 0x0002600001037983 */ /* 0x002ee80000300800 */
[----:B--2---:R0:W-:Y:S04]  /*7ac0*/  STS.U16 [R28+0x12800], R29 ;  /* 0x0128001d1c007388 */ /* 0x0041e80000000400 */
[----:B0-----:R-:W2:Y:S04]  /*7ad0*/  LDL.LU R29, [R1+0x1358] ;  /* 0x00135800011d7983 */ /* 0x001ea80000300800 */
[----:B------:R-:W-:Y:S04]  /*7ae0*/  STS.U16 [R28+0x15800], R0 ;  /* 0x015800001c007388 */ /* 0x000fe80000000400 */
[----:B-----5:R-:W-:Y:S04]  /*7af0*/  STS.U16 [R28+0x24800], R2 ;  /* 0x024800021c007388 */ /* 0x020fe80000000400 */
[----:B---3--:R-:W-:Y:S04]  /*7b00*/  STS.U16 [R28+0x2f800], R3 ;  /* 0x02f800031c007388 */ /* 0x008fe80000000400 */
[----:B--2---:R0:W-:Y:S04]  /*7b10*/  STS.U16 [R28+0x13800], R29 ;  /* 0x0138001d1c007388 */ /* 0x0041e80000000400 */
[----:B0-----:R-:W2:Y:S04]  /*7b20*/  LDL.LU R29, [R1+0x1354] ;  /* 0x00135400011d7983 */ /* 0x001ea80000300800 */
[----:B------:R-:W3:Y:S04]  /*7b30*/  LDL.LU R2, [R1+0x254] ;  /* 0x0002540001027983 */ /* 0x000ee80000300800 */
[----:B------:R-:W5:Y:S04]  /*7b40*/  LDL.LU R3, [R1+0x210] ;  /* 0x0002100001037983 */ /* 0x000f680000300800 */
[----:B------:R-:W2:Y:S04]  /*7b50*/  LDL.LU R0, [R1+0x188] ;  /* 0x0001880001007983 */ /* 0x000ea80000300800 */
[----:B--2---:R0:W-:Y:S04]  /*7b60*/  STL [R1+0x1334], R0 ;  /* 0x0013340001007387 */ /* 0x0041e80000100800 */
[----:B0-----:R-:W2:Y:S04]  /*7b70*/  LDL.LU R0, [R1+0x18c] ;  /* 0x00018c0001007983 */ /* 0x001ea80000300800 */
        /* <DEDUP_REMOVED lines=12> */
[----:B------:R-:W-:Y:S04]  /*7c40*/  STS.U16 [R28+0x14800], R29 ;  /* 0x0148001d1c007388 */ /* 0x000fe80000000400 */
        /* <DEDUP_REMOVED lines=8> */
[----:B------:R0:W-:Y:S04]  /*7cd0*/  STS.U16 [R28+0x19800], R25 ;  /* 0x019800191c007388 */ /* 0x0001e80000000400 */
[----:B------:R-:W2:Y:S04]  /*7ce0*/  LDL.LU R24, [R1+0x16c] ;  /* 0x00016c0001187983 */ /* 0x000ea80000300800 */
[----:B------:R1:W-:Y:S04]  /*7cf0*/  STS.U16 [R28+0x1a800], R22 ;  /* 0x01a800161c007388 */ /* 0x0003e80000000400 */
[----:B0-----:R-:W2:Y:S04]  /*7d00*/  LDL.LU R25, [R1+0x164] ;  /* 0x0001640001197983 */ /* 0x001ea80000300800 */
[----:B------:R0:W-:Y:S04]  /*7d10*/  STS.U16 [R28+0x1b800], R23 ;  /* 0x01b800171c007388 */ /* 0x0001e80000000400 */
[----:B-1----:R-:W2:Y:S04]  /*7d20*/  LDL.LU R22, [R1+0x4b0] ;  /* 0x0004b00001167983 */ /* 0x002ea80000300800 */
        /* <DEDUP_REMOVED lines=12> */
[----:B------:R-:W-:Y:S04]  /*7df0*/  STS.U16 [R28+0x22800], R14 ;  /* 0x0228000e1c007388 */ /* 0x000fe80000000400 */
[----:B------:R1:W-:Y:S04]  /*7e00*/  STS.U16 [R28+0x23800], R15 ;  /* 0x0238000f1c007388 */ /* 0x0003e80000000400 */
[----:B0-----:R-:W2:Y:S04]  /*7e10*/  LDL.LU R17, [R1+0x440] ;  /* 0x0004400001117983 */ /* 0x001ea80000300800 */
[----:B------:R-:W-:Y:S04]  /*7e20*/  STS.U16 [R28+0x25800], R12 ;  /* 0x0258000c1c007388 */ /* 0x000fe80000000400 */
[----:B------:R0:W-:Y:S04]  /*7e30*/  STS.U16 [R28+0x26800], R13 ;  /* 0x0268000d1c007388 */ /* 0x0001e80000000400 */
[----:B-1----:R-:W2:Y:S04]  /*7e40*/  LDL.LU.64 R14, [R1+0x128] ;  /* 0x00012800010e7983 */ /* 0x002ea80000300a00 */
[----:B----4-:R-:W-:Y:S04]  /*7e50*/  STS.U16 [R28+0x27800], R10 ;  /* 0x0278000a1c007388 */ /* 0x010fe80000000400 */
[----:B------:R1:W-:Y:S04]  /*7e60*/  STS.U16 [R28+0x28800], R11 ;  /* 0x0288000b1c007388 */ /* 0x0003e80000000400 */
[----:B0-----:R-:W4:Y:S04]  /*7e70*/  LDL.LU.64 R12, [R1+0x120] ;  /* 0x00012000010c7983 */ /* 0x001f280000300a00 */
[----:B------:R-:W-:Y:S04]  /*7e80*/  STS.U16 [R28+0x29800], R8 ;  /* 0x029800081c007388 */ /* 0x000fe80000000400 */
[----:B------:R0:W-:Y:S04]  /*7e90*/  STS.U16 [R28+0x2a800], R9 ;  /* 0x02a800091c007388 */ /* 0x0001e80000000400 */
[----:B-1----:R-:W4:Y:S04]  /*7ea0*/  LDL.LU.64 R10, [R1+0x118] ;  /* 0x00011800010a7983 */ /* 0x002f280000300a00 */
[----:B------:R-:W-:Y:S04]  /*7eb0*/  STS.U16 [R28+0x2b800], R6 ;  /* 0x02b800061c007388 */ /* 0x000fe80000000400 */
[----:B------:R1:W-:Y:S04]  /*7ec0*/  STS.U16 [R28+0x2c800], R7 ;  /* 0x02c800071c007388 */ /* 0x0003e80000000400 */
[----:B0-----:R-:W4:Y:S04]  /*7ed0*/  LDL.LU.64 R8, [R1+0x110] ;  /* 0x0001100001087983 */ /* 0x001f280000300a00 */
[----:B------:R-:W-:Y:S04]  /*7ee0*/  STS.U16 [R28+0x2d800], R4 ;  /* 0x02d800041c007388 */ /* 0x000fe80000000400 */
[----:B------:R0:W-:Y:S04]  /*7ef0*/  STS.U16 [R28+0x2e800], R5 ;  /* 0x02e800051c007388 */ /* 0x0001e80000000400 */
[----:B-1----:R-:W4:Y:S04]  /*7f00*/  LDL.LU.64 R6, [R1+0x108] ;  /* 0x0001080001067983 */ /* 0x002f280000300a00 */
[----:B---3--:R-:W-:Y:S04]  /*7f10*/  STS.U16 [R28+0x30800], R2 ;  /* 0x030800021c007388 */ /* 0x008fe80000000400 */
[----:B-----5:R1:W-:Y:S04]  /*7f20*/  STS.U16 [R28+0x31800], R3 ;  /* 0x031800031c007388 */ /* 0x0203e80000000400 */
[----:B0-----:R-:W3:Y:S04]  /*7f30*/  LDL.LU.64 R4, [R1+0x100] ;  /* 0x0001000001047983 */ /* 0x001ee80000300a00 */
[----:B-1----:R-:W5:Y:S04]  /*7f40*/  LDL.LU.64 R2, [R1+0xf8] ;  /* 0x0000f80001027983 */ /* 0x002f680000300a00 */
[----:B--2---:R0:W-:Y:S04]  /*7f50*/  STS.U16 [R28+0x32800], R0 ;  /* 0x032800001c007388 */ /* 0x0041e80000000400 */
[----:B0-----:R-:W2:Y:S04]  /*7f60*/  LDL.LU R0, [R1+0x1350] ;  /* 0x0013500001007983 */ /* 0x001ea80000300800 */
        /* <DEDUP_REMOVED lines=16> */
[----:B------:R-:W-:Y:S04]  /*8070*/  STS.U16 [R28+0x3c800], R26 ;  /* 0x03c8001a1c007388 */ /* 0x000fe80000000400 */
[----:B------:R0:W-:Y:S01]  /*8080*/  STS.U16 [R28+0x3d800], R27 ;  /* 0x03d8001b1c007388 */ /* 0x0001e20000000400 */
[----:B--2---:R-:W-:-:S05]  /*8090*/  LOP3.LUT R0, R0, 0x60, RZ, 0x3c, !PT ;  /* 0x0000006000007812 */ /* 0x004fca00078e3cff */
[----:B------:R-:W-:Y:S04]  /*80a0*/  STL [R1+0x12a4], R0 ;  /* 0x0012a40001007387 */ /* 0x000fe80000100800 */
[----:B0-----:R-:W2:Y:S04]  /*80b0*/  LDL.LU.64 R26, [R1+0x68] ;  /* 0x00006800011a7983 */ /* 0x001ea80000300a00 */
[----:B--2---:R0:W-:Y:S04]  /*80c0*/  STL.64 [R1+0x12a8], R26 ;  /* 0x0012a81a01007387 */ /* 0x0041e80000100a00 */
        /* <DEDUP_REMOVED lines=30> */
[----:B------:R-:W2:Y:S04]  /*82b0*/  LDG.E.U16 R14, [R14.64] ;  /* 0x000000040e0e7981 */ /* 0x000ea8000c1e1500 */
[----:B----4-:R-:W4:Y:S04]  /*82c0*/  LDG.E.U16 R12, [R12.64] ;  /* 0x000000040c0c7981 */ /* 0x010f28000c1e1500 */
[----:B------:R-:W4:Y:S04]  /*82d0*/  LDG.E.U16 R10, [R10.64] ;  /* 0x000000040a0a7981 */ /* 0x000f28000c1e1500 */
[----:B------:R-:W4:Y:S04]  /*82e0*/  LDG.E.U16 R8, [R8.64] ;  /* 0x0000000408087981 */ /* 0x000f28000c1e1500 */
[----:B------:R-:W4:Y:S04]  /*82f0*/  LDG.E.U16 R6, [R6.64] ;  /* 0x0000000406067981 */ /* 0x000f28000c1e1500 */
[----:B---3--:R-:W3:Y:S04]  /*8300*/  LDG.E.U16 R4, [R4.64] ;  /* 0x0000000404047981 */ /* 0x008ee8000c1e1500 */
[----:B-----5:R-:W5:Y:S04]  /*8310*/  LDG.E.U16 R0, [R2.64] ;  /* 0x0000000402007981 */ /* 0x020f68000c1e1500 */
[----:B--2---:R0:W-:Y:S04]  /*8320*/  STL.64 [R1+0x12f8], R26 ;  /* 0x0012f81a01007387 */ /* 0x0041e80000100a00 */
[----:B0-----:R-:W2:Y:S04]  /*8330*/  LDL.LU.64 R26, [R1+0xc0] ;  /* 0x0000c000011a7983 */ /* 0x001ea80000300a00 */
[----:B--2---:R0:W-:Y:S04]  /*8340*/  STL.64 [R1+0x1300], R26 ;  /* 0x0013001a01007387 */ /* 0x0041e80000100a00 */
[----:B------:R-:W-:Y:S04]  /*8350*/  STL [R1+0x128], R14 ;  /* 0x0001280e01007387 */ /* 0x000fe80000100800 */
[----:B0-----:R-:W2:Y:S04]  /*8360*/  LDL.LU.64 R26, [R1+0xc8] ;  /* 0x0000c800011a7983 */ /* 0x001ea80000300a00 */
[----:B----4-:R-:W-:Y:S04]  /*8370*/  STL [R1+0x120], R12 ;  /* 0x0001200c01007387 */ /* 0x010fe80000100800 */
[----:B--2---:R0:W-:Y:S04]  /*8380*/  STL.64 [R1+0x1308], R26 ;  /* 0x0013081a01007387 */ /* 0x0041e80000100a00 */
[----:B------:R-:W-:Y:S04]  /*8390*/  STL [R1+0x118], R10 ;  /* 0x0001180a01007387 */ /* 0x000fe80000100800 */
[----:B0-----:R-:W2:Y:S04]  /*83a0*/  LDL.LU.64 R26, [R1+0xd0] ;  /* 0x0000d000011a7983 */ /* 0x001ea80000300a00 */
[----:B------:R-:W-:Y:S04]  /*83b0*/  STL [R1+0x110], R8 ;  /* 0x0001100801007387 */ /* 0x000fe80000100800 */
[----:B--2---:R0:W-:Y:S04]  /*83c0*/  STL.64 [R1+0x1310], R26 ;  /* 0x0013101a01007387 */ /* 0x0041e80000100a00 */
[----:B------:R-:W-:Y:S04]  /*83d0*/  STL [R1+0x108], R6 ;  /* 0x0001080601007387 */ /* 0x000fe80000100800 */
[----:B0-----:R-:W2:Y:S04]  /*83e0*/  LDL.LU.64 R26, [R1+0xd8] ;  /* 0x0000d800011a7983 */ /* 0x001ea80000300a00 */
[----:B---3--:R-:W-:Y:S04]  /*83f0*/  STL [R1+0x100], R4 ;  /* 0x0001000401007387 */ /* 0x008fe80000100800 */
[----:B--2---:R0:W-:Y:S04]  /*8400*/  STL.64 [R1+0x1318], R26 ;  /* 0x0013181a01007387 */ /* 0x0041e80000100a00 */
[----:B-----5:R-:W-:Y:S04]  /*8410*/  STL [R1+0xf8], R0 ;  /* 0x0000f80001007387 */ /* 0x020fe80000100800 */
[----:B0-----:R-:W2:Y:S04]  /*8420*/  LDL.LU.64 R26, [R1+0xe0] ;  /* 0x0000e000011a7983 */ /* 0x001ea80000300a00 */
[----:B--2---:R0:W-:Y:S04]  /*8430*/  STL.64 [R1+0x1320], R26 ;  /* 0x0013201a01007387 */ /* 0x0041e80000100a00 */
[----:B0-----:R-:W2:Y:S04]  /*8440*/  LDL.LU.64 R26, [R1+0xe8] ;  /* 0x0000e800011a7983 */ /* 0x001ea80000300a00 */
[----:B--2---:R0:W-:Y:S04]  /*8450*/  STL.64 [R1+0x1328], R26 ;  /* 0x0013281a01007387 */ /* 0x0041e80000100a00 */
[----:B0-----:R-:W2:Y:S04]  /*8460*/  LDL.LU.64 R26, [R1+0xf0] ;  /* 0x0000f000011a7983 */ /* 0x001ea80000300a00 */
[----:B------:R-:W3:Y:S04]  /*8470*/  LDL.LU.64 R24, [R1+0x60] ;  /* 0x0000600001187983 */ /* 0x000ee80000300a00 */
[----:B------:R-:W4:Y:S04]  /*8480*/  LDL.LU.64 R22, [R1+0x58] ;  /* 0x0000580001167983 */ /* 0x000f280000300a00 */
[----:B------:R-:W5:Y:S04]  /*8490*/  LDL.LU.64 R20, [R1+0x50] ;  /* 0x0000500001147983 */ /* 0x000f680000300a00 */
        /* <DEDUP_REMOVED lines=9> */
[----:B------:R-:W5:Y:S04]  /*8530*/  LDL.LU.64 R28, [R1] ;  /* 0x00000000011c7983 */ /* 0x000f680000300a00 */
[----:B--2---:R0:W2:Y:S04]  /*8540*/  LDG.E.U16 R0, [R26.64] ;  /* 0x000000041a007981 */ /* 0x0040a8000c1e1500 */
[----:B---3--:R1:W3:Y:S04]  /*8550*/  LDG.E.U16 R25, [R24.64] ;  /* 0x0000000418197981 */ /* 0x0082e8000c1e1500 */
[----:B----4-:R4:W3:Y:S04]  /*8560*/  LDG.E.U16 R23, [R22.64] ;  /* 0x0000000416177981 */ /* 0x0108e8000c1e1500 */
[----:B0-----:R-:W3:Y:S04]  /*8570*/  LDL.LU.64 R26, [R1+0x1328] ;  /* 0x00132800011a7983 */ /* 0x001ee80000300a00 */
[----:B-----5:R0:W5:Y:S04]  /*8580*/  LDG.E.U16 R21, [R20.64] ;  /* 0x0000000414157981 */ /* 0x020168000c1e1500 */
[----:B------:R0:W4:Y:S04]  /*8590*/  LDG.E.U16 R19, [R18.64] ;  /* 0x0000000412137981 */ /* 0x000128000c1e1500 */
        /* <DEDUP_REMOVED lines=8> */
[----:B------:R-:W4:Y:S04]  /*8620*/  LDG.E.U16 R28, [R28.64] ;  /* 0x000000041c1c7981 */ /* 0x000f28000c1e1500 */
[----:B--2---:R3:W-:Y:S04]  /*8630*/  STL [R1+0xf0], R0 ;  /* 0x0000f00001007387 */ /* 0x0047e80000100800 */
[----:B---3--:R2:W3:Y:S04]  /*8640*/  LDG.E.U16 R0, [R26.64] ;  /* 0x000000041a007981 */ /* 0x0084e8000c1e1500 */
[----:B--2---:R-:W2:Y:S04]  /*8650*/  LDL.LU.64 R26, [R1+0x1320] ;  /* 0x00132000011a7983 */ /* 0x004ea80000300a00 */
[----:B---3--:R2:W-:Y:S04]  /*8660*/  STL [R1+0xe8], R0 ;  /* 0x0000e80001007387 */ /* 0x0085e80000100800 */
[----:B--2---:R2:W3:Y:S04]  /*8670*/  LDG.E.U16 R0, [R26.64] ;  /* 0x000000041a007981 */ /* 0x0044e8000c1e1500 */
        /* <DEDUP_REMOVED lines=43> */
[----:B--2---:R2:W4:Y:S04]  /*8930*/  LDG.E.U16 R27, [R26.64] ;  /* 0x000000041a1b7981 */ /* 0x004528000c1e1500 */
[----:B---3--:R3:W-:Y:S04]  /*8940*/  STL [R1+0x70], R0 ;  /* 0x0000700001007387 */ /* 0x0087e80000100800 */
[----:B---3--:R-:W3:Y:S04]  /*8950*/  LDL.LU R0, [R1+0x12a4] ;  /* 0x0012a40001007983 */ /* 0x008ee80000300800 */
[----:B--2---:R-:W2:Y:S04]  /*8960*/  LDL.LU R26, [R1+0x12a0] ;  /* 0x0012a000011a7983 */ /* 0x004ea80000300800 */
[----:B----4-:R4:W-:Y:S04]  /*8970*/  STL [R1+0x68], R27 ;  /* 0x0000681b01007387 */ /* 0x0109e80000100800 */
[----:B----4-:R-:W2:Y:S04]  /*8980*/  LDL.LU R27, [R1+0x129c] ;  /* 0x00129c00011b7983 */ /* 0x010ea80000300800 */
[----:B-1----:R-:W4:Y:S04]  /*8990*/  LDL.LU R24, [R1+0x1298] ;  /* 0x0012980001187983 */ /* 0x002f280000300800 */
[----:B------:R1:W-:Y:S04]  /*89a0*/  STL [R1+0x60], R25 ;  /* 0x0000601901007387 */ /* 0x0003e80000100800 */
[----:B-1----:R-:W4:Y:S04]  /*89b0*/  LDL.LU R25, [R1+0x1294] ;  /* 0x0012940001197983 */ /* 0x002f280000300800 */
[----:B------:R-:W3:Y:S04]  /*89c0*/  LDL.LU R22, [R1+0x1290] ;  /* 0x0012900001167983 */ /* 0x000ee80000300800 */
[----:B------:R1:W-:Y:S04]  /*89d0*/  STL [R1+0x58], R23 ;  /* 0x0000581701007387 */ /* 0x0003e80000100800 */
[----:B-1----:R-:W3:Y:S04]  /*89e0*/  LDL.LU R23, [R1+0x128c] ;  /* 0x00128c0001177983 */ /* 0x002ee80000300800 */
[----:B0-----:R-:W3:Y:S04]  /*89f0*/  LDL.LU R20, [R1+0x1288] ;  /* 0x0012880001147983 */ /* 0x001ee80000300800 */
[----:B-----5:R0:W-:Y:S04]  /*8a00*/  STL [R1+0x50], R21 ;  /* 0x0000501501007387 */ /* 0x0201e80000100800 */
[----:B0-----:R-:W5:Y:S04]  /*8a10*/  LDL.LU R21, [R1+0x1284] ;  /* 0x0012840001157983 */ /* 0x001f680000300800 */
[----:B------:R-:W5:Y:S04]  /*8a20*/  LDL.LU R18, [R1+0x1280] ;  /* 0x0012800001127983 */ /* 0x000f680000300800 */
[----:B------:R0:W-:Y:S04]  /*8a30*/  STL [R1+0x48], R19 ;  /* 0x0000481301007387 */ /* 0x0001e80000100800 */
        /* <DEDUP_REMOVED lines=25> */
[----:B------:R0:W-:Y:S04]  /*8bd0*/  STL [R1+0x11e4], R28 ;  /* 0x0011e41c01007387 */ /* 0x0001e80000100800 */
[----:B0-----:R-:W5:Y:S04]  /*8be0*/  LDL.LU.64 R28, [R1+0x130] ;  /* 0x00013000011c7983 */ /* 0x001f680000300a00 */
[----:B--2---:R-:W2:Y:S04]  /*8bf0*/  LDG.E.U16 R26, [R26.64] ;  /* 0x000000041a1a7981 */ /* 0x004ea8000c1e1500 */
[----:B----4-:R-:W4:Y:S04]  /*8c00*/  LDG.E.U16 R24, [R24.64] ;  /* 0x0000000418187981 */ /* 0x010f28000c1e1500 */
[----:B---3--:R-:W3:Y:S04]  /*8c10*/  LDG.E.U16 R22, [R22.64] ;  /* 0x0000000416167981 */ /* 0x008ee8000c1e1500 */
[----:B-----5:R-:W5:Y:S04]  /*8c20*/  LDG.E.U16 R20, [R20.64] ;  /* 0x0000000414147981 */ /* 0x020f68000c1e1500 */
[----:B------:R-:W2:Y:S04]  /*8c30*/  LDG.E.U16 R18, [R18.64] ;  /* 0x0000000412127981 */ /* 0x000ea8000c1e1500 */
[----:B------:R-:W2:Y:S04]  /*8c40*/  LDG.E.U16 R16, [R16.64] ;  /* 0x0000000410107981 */ /* 0x000ea8000c1e1500 */
[----:B------:R-:W2:Y:S04]  /*8c50*/  LDG.E.U16 R14, [R14.64] ;  /* 0x000000040e0e7981 */ /* 0x000ea8000c1e1500 */
[----:B------:R-:W2:Y:S04]  /*8c60*/  LDG.E.U16 R12, [R12.64] ;  /* 0x000000040c0c7981 */ /* 0x000ea8000c1e1500 */
[----:B------:R-:W2:Y:S04]  /*8c70*/  LDG.E.U16 R10, [R10.64] ;  /* 0x000000040a0a7981 */ /* 0x000ea8000c1e1500 */
[----:B------:R0:W2:Y:S04]  /*8c80*/  LDG.E.U16 R8, [R8.64] ;  /* 0x0000000408087981 */ /* 0x0000a8000c1e1500 */
[----:B------:R1:W2:Y:S04]  /*8c90*/  LDG.E.U16 R6, [R6.64] ;  /* 0x0000000406067981 */ /* 0x0002a8000c1e1500 */
[----:B------:R0:W2:Y:S04]  /*8ca0*/  LDG.E.U16 R4, [R4.64] ;  /* 0x0000000404047981 */ /* 0x0000a8000c1e1500 */
[----:B------:R-:W2:Y:S04]  /*8cb0*/  LDG.E.U16 R2, [R2.64] ;  /* 0x0000000402027981 */ /* 0x000ea8000c1e1500 */
[----:B------:R-:W2:Y:S04]  /*8cc0*/  LDG.E.U16 R29, [R28.64] ;  /* 0x000000041c1d7981 */ /* 0x000ea8000c1e1500 */
[----:B--2---:R2:W-:Y:S04]  /*8cd0*/  STL [R1+0x11e8], R29 ;  /* 0x0011e81d01007387 */ /* 0x0045e80000100800 */
[----:B--2---:R-:W1:Y:S04]  /*8ce0*/  LDL.LU.64 R28, [R1+0x148] ;  /* 0x00014800011c7983 */ /* 0x004e680000300a00 */
[----:B------:R2:W-:Y:S04]  /*8cf0*/  STL [R1+0x11ec], R2 ;  /* 0x0011ec0201007387 */ /* 0x0005e80000100800 */
[----:B--2---:R-:W2:Y:S04]  /*8d00*/  LDL.LU.64 R2, [R1+0x138] ;  /* 0x0001380001027983 */ /* 0x004ea80000300a00 */
[----:B-1----:R1:W3:Y:S04]  /*8d10*/  LDG.E.U16 R7, [R28.64] ;  /* 0x000000041c077981 */ /* 0x0022e8000c1e1500 */
[----:B--2---:R-:W2:Y:S04]  /*8d20*/  LDG.E.U16 R3, [R2.64] ;  /* 0x0000000402037981 */ /* 0x004ea8000c1e1500 */
[----:B--2---:R2:W-:Y:S04]  /*8d30*/  STL [R1+0x11f0], R3 ;  /* 0x0011f00301007387 */ /* 0x0045e80000100800 */
[----:B--2---:R-:W0:Y:S04]  /*8d40*/  LDL.LU.64 R2, [R1+0x140] ;  /* 0x0001400001027983 */ /* 0x004e280000300a00 */
[----:B0-----:R-:W2:Y:S04]  /*8d50*/  LDG.E.U16 R5, [R2.64] ;  /* 0x0000000402057981 */ /* 0x001ea8000c1e1500 */
[----:B------:R-:W-:Y:S04]  /*8d60*/  STL [R1+0x11f4], R4 ;  /* 0x0011f40401007387 */ /* 0x000fe80000100800 */
[----:B--2---:R0:W-:Y:S04]  /*8d70*/  STL [R1+0x11f8], R5 ;  /* 0x0011f80501007387 */ /* 0x0041e80000100800 */
[----:B------:R-:W-:Y:S04]  /*8d80*/  STL [R1+0x11fc], R6 ;  /* 0x0011fc0601007387 */ /* 0x000fe80000100800 */
[----:B0-----:R-:W2:Y:S04]  /*8d90*/  LDL.LU R5, [R1+0x128] ;  /* 0x0001280001057983 */ /* 0x001ea80000300800 */
[----:B------:R-:W2:Y:S04]  /*8da0*/  LDL.LU R4, [R1+0x120] ;  /* 0x0001200001047983 */ /* 0x000ea80000300800 */
[----:B------:R-:W2:Y:S04]  /*8db0*/  LDL.LU R3, [R1+0x118] ;  /* 0x0001180001037983 */ /* 0x000ea80000300800 */
[----:B------:R-:W2:Y:S04]  /*8dc0*/  LDL.LU R2, [R1+0x110] ;  /* 0x0001100001027983 */ /* 0x000ea80000300800 */
[----:B-1----:R-:W2:Y:S04]  /*8dd0*/  LDL.LU R29, [R1+0x108] ;  /* 0x00010800011d7983 */ /* 0x002ea80000300800 */
[----:B------:R-:W2:Y:S04]  /*8de0*/  LDL.LU R28, [R1+0x100] ;  /* 0x00010000011c7983 */ /* 0x000ea80000300800 */
[----:B---3--:R0:W-:Y:S04]  /*8df0*/  STL [R1+0x1200], R7 ;  /* 0x0012000701007387 */ /* 0x0081e80000100800 */
[----:B0-----:R-:W3:Y:S04]  /*8e00*/  LDL.LU.64 R6, [R1+0x150] ;  /* 0x0001500001067983 */ /* 0x001ee80000300a00 */
[----:B---3--:R-:W3:Y:S04]  /*8e10*/  LDG.E.U16 R9, [R6.64] ;  /* 0x0000000406097981 */ /* 0x008ee8000c1e1500 */
[----:B------:R-:W-:Y:S04]  /*8e20*/  STL [R1+0x1204], R8 ;  /* 0x0012040801007387 */ /* 0x000fe80000100800 */
[----:B---3--:R-:W-:Y:S04]  /*8e30*/  STL [R1+0x1208], R9 ;  /* 0x0012080901007387 */ /* 0x008fe80000100800 */
[----:B------:R-:W-:Y:S04]  /*8e40*/  STL [R1+0x120c], R10 ;  /* 0x00120c0a01007387 */ /* 0x000fe80000100800 */
[----:B------:R-:W-:Y:S04]  /*8e50*/  STL [R1+0x1210], R12 ;  /* 0x0012100c01007387 */ /* 0x000fe80000100800 */
[----:B------:R-:W-:Y:S04]  /*8e60*/  STL [R1+0x1214], R14 ;  /* 0x0012140e01007387 */ /* 0x000fe80000100800 */
[----:B------:R-:W-:Y:S04]  /*8e70*/  STL [R1+0x1218], R16 ;  /* 0x0012181001007387 */ /* 0x000fe80000100800 */
[----:B------:R-:W-:Y:S04]  /*8e80*/  STL [R1+0x121c], R18 ;  /* 0x00121c1201007387 */ /* 0x000fe80000100800 */
[----:B-----5:R-:W-:Y:S04]  /*8e90*/  STL [R1+0x1220], R20 ;  /* 0x0012201401007387 */ /* 0x020fe80000100800 */
[----:B------:R-:W-:Y:S04]  /*8ea0*/  STL [R1+0x1224], R22 ;  /* 0x0012241601007387 */ /* 0x000fe80000100800 */
[----:B----4-:R-:W-:Y:S04]  /*8eb0*/  STL [R1+0x1228], R24 ;  /* 0x0012281801007387 */ /* 0x010fe80000100800 */
[----:B------:R0:W-:Y:S04]  /*8ec0*/  STL [R1+0x122c], R26 ;  /* 0x00122c1a01007387 */ /* 0x0001e80000100800 */
[----:B0-----:R-:W3:Y:S04]  /*8ed0*/  LDL.LU R26, [R1+0xe0] ;  /* 0x0000e000011a7983 */ /* 0x001ee80000300800 */
[----:B---3--:R0:W-:Y:S04]  /*8ee0*/  STL [R1+0x1230], R26 ;  /* 0x0012301a01007387 */ /* 0x0081e80000100800 */
[----:B0-----:R-:W3:Y:S04]  /*8ef0*/  LDL.LU R26, [R1+0xe8] ;  /* 0x0000e800011a7983 */ /* 0x001ee80000300800 */
[----:B---3--:R0:W-:Y:S04]  /*8f00*/  STL [R1+0x1234], R26 ;  /* 0x0012341a01007387 */ /* 0x0081e80000100800 */
[----:B0-----:R-:W3:Y:S01]  /*8f10*/  LDL.LU R26, [R1+0xf0] ;  /* 0x0000f000011a7983 */ /* 0x001ee20000300800 */
[----:B------:R-:W-:-:S03]  /*8f20*/  MOV R11, c[0x0][0x1d0] ;  /* 0x00007400000b7a02 */ /* 0x000fc60000000f00 */
[----:B--2---:R-:W-:Y:S04]  /*8f30*/  STS.U16 [R0+0x8c00], R5 ;  /* 0x008c000500007388 */ /* 0x004fe80000000400 */
[----:B------:R-:W-:Y:S04]  /*8f40*/  STS.U16 [R0+0x9c00], R4 ;  /* 0x009c000400007388 */ /* 0x000fe80000000400 */
[----:B------:R-:W-:Y:S04]  /*8f50*/  STS.U16 [R0+0xac00], R3 ;  /* 0x00ac000300007388 */ /* 0x000fe80000000400 */
[----:B---3--:R0:W-:Y:S04]  /*8f60*/  STL [R1+0x1238], R26 ;  /* 0x0012381a01007387 */ /* 0x0081e80000100800 */
[----:B0-----:R-:W2:Y:S04]  /*8f70*/  LDL.LU R26, [R1+0xf8] ;  /* 0x0000f800011a7983 */ /* 0x001ea80000300800 */
[----:B------:R-:W3:Y:S04]  /*8f80*/  LDL.LU R24, [R1+0xd8] ;  /* 0x0000d80001187983 */ /* 0x000ee80000300800 */
[----:B------:R-:W4:Y:S04]  /*8f90*/  LDL.LU R22, [R1+0xd0] ;  /* 0x0000d00001167983 */ /* 0x000f280000300800 */
[----:B------:R-:W5:Y:S04]  /*8fa0*/  LDL.LU R20, [R1+0xc8] ;  /* 0x0000c80001147983 */ /* 0x000f680000300800 */
        /* <DEDUP_REMOVED lines=10> */
[----:B------:R-:W3:Y:S01]  /*9050*/  LDL.LU R4, [R1+0x70] ;  /* 0x0000700001047983 */ /* 0x000ee20000300800 */
[----:B------:R-:W-:-:S03]  /*9060*/  ISETP.GE.AND P0, PT, R11, 0x1, PT ;  /* 0x000000010b00780c */ /* 0x000fc60003f06270 */
[----:B------:R0:W-:Y:S04]  /*9070*/  STS.U16 [R0+0xbc00], R2 ;  /* 0x00bc000200007388 */ /* 0x0001e80000000400 */
[----:B------:R-:W3:Y:S04]  /*9080*/  LDL.LU R3, [R1+0x68] ;  /* 0x0000680001037983 */ /* 0x000ee80000300800 */
[----:B------:R1:W-:Y:S04]  /*9090*/  STS.U16 [R0+0xcc00], R29 ;  /* 0x00cc001d00007388 */ /* 0x0003e80000000400 */
[----:B0-----:R-:W3:Y:S04]  /*90a0*/  LDL.LU R2, [R1+0x60] ;  /* 0x0000600001027983 */ /* 0x001ee80000300800 */
[----:B------:R0:W-:Y:S04]  /*90b0*/  STS.U16 [R0+0xdc00], R28 ;  /* 0x00dc001c00007388 */ /* 0x0001e80000000400 */
[----:B-1----:R-:W3:Y:S04]  /*90c0*/  LDL.LU R29, [R1+0x58] ;  /* 0x00005800011d7983 */ /* 0x002ee80000300800 */
        /* <DEDUP_REMOVED lines=10> */
[----:B--2---:R0:W-:Y:S04]  /*9170*/  STS.U16 [R0+0xec00], R26 ;  /* 0x00ec001a00007388 */ /* 0x0041e80000000400 */
[----:B0-----:R-:W2:Y:S04]  /*9180*/  LDL.LU R26, [R1+0x1238] ;  /* 0x00123800011a7983 */ /* 0x001ea80000300800 */
[----:B--2---:R0:W-:Y:S04]  /*9190*/  STS.U16 [R0+0xfc00], R26 ;  /* 0x00fc001a00007388 */ /* 0x0041e80000000400 */
[----:B0-----:R-:W2:Y:S04]  /*91a0*/  LDL.LU R26, [R1+0x1234] ;  /* 0x00123400011a7983 */ /* 0x001ea80000300800 */
[----:B--2---:R0:W-:Y:S04]  /*91b0*/  STS.U16 [R0+0x10c00], R26 ;  /* 0x010c001a00007388 */ /* 0x0041e80000000400 */
[----:B0-----:R-:W2:Y:S04]  /*91c0*/  LDL.LU R26, [R1+0x1230] ;  /* 0x00123000011a7983 */ /* 0x001ea80000300800 */
[----:B---3--:R-:W-:Y:S04]  /*91d0*/  STS.U16 [R0+0x12c00], R24 ;  /* 0x012c001800007388 */ /* 0x008fe80000000400 */
[----:B----4-:R-:W-:Y:S04]  /*91e0*/  STS.U16 [R0+0x13c00], R22 ;  /* 0x013c001600007388 */ /* 0x010fe80000000400 */
[----:B-----5:R-:W-:Y:S04]  /*91f0*/  STS.U16 [R0+0x14c00], R20 ;  /* 0x014c001400007388 */ /* 0x020fe80000000400 */
        /* <DEDUP_REMOVED lines=17> */
[----:B------:R-:W3:Y:S04]  /*9310*/  LDL.LU R24, [R1+0x1228] ;  /* 0x0012280001187983 */ /* 0x000ee80000300800 */
        /* <DEDUP_REMOVED lines=26> */
[----:B--2---:R-:W-:Y:S04]  /*94c0*/  STS.U16 [R0+0x3fc00], R26 ;  /* 0x03fc001a00007388 */ /* 0x004fe80000000400 */
        /* <DEDUP_REMOVED lines=15> */
[----:B------:R1:W-:Y:S04]  /*95c0*/  STS.U16 [R0+0x2fc00], R2 ;  /* 0x02fc000200007388 */ /* 0x0003e80000000400 */
[----:B------:R-:W-:Y:S04]  /*95d0*/  STS.U16 [R0+0x2ec00], R29 ;  /* 0x02ec001d00007388 */ /* 0x000fe80000000400 */
[----:B------:R2:W-:Y:S01]  /*95e0*/  STS.U16 [R0+0x2dc00], R28 ;  /* 0x02dc001c00007388 */ /* 0x0005e20000000400 */
[----:B0-----:R-:W-:Y:S01]  /*95f0*/  IMAD.MOV.U32 R3, RZ, RZ, -0x800000 ;  /* 0xff800000ff037424 */ /* 0x001fe200078e00ff */
[----:B-1----:R-:W-:Y:S01]  /*9600*/  MOV R2, 0xff800000 ;  /* 0xff80000000027802 */ /* 0x002fe20000000f00 */
[----:B--2---:R-:W-:-:S05]  /*9610*/  IMAD.MOV.U32 R0, RZ, RZ, 0x3f800000 ;  /* 0x3f800000ff007424 */ /* 0x004fca00078e00ff */
[----:B------:R0:W-:Y:S04]  /*9620*/  STL [R1+0x930], R0 ;  /* 0x0009300001007387 */ /* 0x0001e80000100800 */
[----:B------:R-:W-:Y:S01]  /*9630*/  STL [R1+0x8dc], R3 ;  /* 0x0008dc0301007387 */ /* 0x000fe20000100800 */
[----:B0-----:R-:W-:-:S03]  /*9640*/  IMAD.MOV.U32 R0, RZ, RZ, -0x800000 ;  /* 0xff800000ff007424 */ /* 0x001fc600078e00ff */
[----:B------:R-:W-:Y:S04]  /*9650*/  STL [R1+0x8d8], R2 ;  /* 0x0008d80201007387 */ /* 0x000fe80000100800 */
        /* <DEDUP_REMOVED lines=27> */
[----:B------:R0:W-:Y:S04]  /*9810*/  STL [R1+0x7e4], R0 ;  /* 0x0007e40001007387 */ /* 0x0001e80000100800 */
[----:B------:R1:W-:Y:S04]  /*9820*/  STL [R1+0x7d4], R3 ;  /* 0x0007d40301007387 */ /* 0x0003e80000100800 */
[----:B------:R2:W-:Y:S01]  /*9830*/  STL [R1+0x7c0], R2 ;  /* 0x0007c00201007387 */ /* 0x0005e20000100800 */
[----:B0-----:R-:W-:Y:S01]  /*9840*/  IMAD.MOV.U32 R0, RZ, RZ, 0x3f800000 ;  /* 0x3f800000ff007424 */ /* 0x001fe200078e00ff */
[----:B-1----:R-:W-:-:S04]  /*9850*/  MOV R3, 0x3f800000 ;  /* 0x3f80000000037802 */ /* 0x002fc80000000f00 */
[----:B------:R-:W-:Y:S01]  /*9860*/  STL [R1+0x934], R0 ;  /* 0x0009340001007387 */ /* 0x000fe20000100800 */
[----:B--2---:R-:W-:-:S03]  /*9870*/  IMAD.MOV.U32 R2, RZ, RZ, 0x3f800000 ;  /* 0x3f800000ff027424 */ /* 0x004fc600078e00ff */
        /* <DEDUP_REMOVED lines=29> */
[----:B------:R1:W-:Y:S04]  /*9a50*/  STL [R1+0x480], RZ ;  /* 0x000480ff01007387 */ /* 0x0003e80000100800 */
[----:B------:R1:W-:Y:S04]  /*9a60*/  STL [R1+0x9ac], R0 ;  /* 0x0009ac0001007387 */ /* 0x0003e80000100800 */
[----:B------:R1:W-:Y:S04]  /*9a70*/  STL [R1+0x484], RZ ;  /* 0x000484ff01007387 */ /* 0x0003e80000100800 */
        /* <DEDUP_REMOVED lines=250> */
[----:B------:R-:W0:Y:S04]  /*aa20*/  S2R R13, SR_TID.X ;  /* 0x00000000000d7919 */ /* 0x000e280000002100 */
[----:B------:R1:W-:Y:S04]  /*aa30*/  STL [R1+0x740], RZ ;  /* 0x000740ff01007387 */ /* 0x0003e80000100800 */
[----:B------:R1:W-:Y:S04]  /*aa40*/  STL [R1+0x744], RZ ;  /* 0x000744ff01007387 */ /* 0x0003e80000100800 */
[----:B------:R1:W-:Y:S04]  /*aa50*/  STL [R1+0x748], RZ ;  /* 0x000748ff01007387 */ /* 0x0003e80000100800 */
[----:B------:R1:W-:Y:S01]  /*aa60*/  STL [R1+0x74c], RZ ;  /* 0x00074cff01007387 */ /* 0x0003e20000100800 */
[----:B0-----:R-:W-:Y:S01]  /*aa70*/  LOP3.LUT R3, R13, 0x1ff, RZ, 0xc0, !PT ;  /* 0x000001ff0d037812 */ /* 0x001fe200078ec0ff */
[----:B------:R-:W-:Y:S05]  /*aa80*/  @!P0 BRA `(.L_x_0) ;  /* 0x0005c48000008947 */ /* 0x000fea0003800000 */
[----:B-1----:R-:W-:Y:S01]  /*aa90*/  SHF.R.U32.HI R26, RZ, 0x7, R13 ;  /* 0x00000007ff1a7819 */ /* 0x002fe2000001160d */
[----:B------:R-:W-:-:S03]  /*aaa0*/  IMAD.MOV.U32 R0, RZ, RZ, c[0x0][0x1b8] ;  /* 0x00006e00ff007624 */ /* 0x000fc600078e00ff */
[----:B------:R-:W-:-:S05]  /*aab0*/  SGXT.U32 R26, R26, 0x2 ;  /* 0x000000021a1a781a */ /* 0x000fca0000000000 */
[----:B------:R-:W-:-:S05]  /*aac0*/  IMAD R26, R26, c[0x0][0x1b8], RZ ;  /* 0x00006e001a1a7a24 */ /* 0x000fca00078e02ff */
        /* <DEDUP_REMOVED lines=10> */
[C---:B------:R-:W-:Y:S01]  /*ab70*/  IMAD R10, R0.reuse, 0x4, R19 ;  /* 0x00000004000a7824 */ /* 0x040fe200078e0213 */
[----:B------:R0:W-:Y:S03]  /*ab80*/  STL.64 [R1+0x12c8], R18 ;  /* 0x0012c81201007387 */ /* 0x0001e60000100a00 */
[----:B------:R-:W-:-:S05]  /*ab90*/  IMAD R14, R0, 0x4, R10 ;  /* 0x00000004000e7824 */ /* 0x000fca00078e020a */
[C---:B------:R-:W-:Y:S01]  /*aba0*/  LEA R17, R0.reuse, R14, 0x2 ;  /* 0x0000000e00117211 */ /* 0x040fe200078e10ff */
[----:B0-----:R-:W0:Y:S04]  /*abb0*/  S2R R19, SR_TID.X ;  /* 0x0000000000137919 */ /* 0x001e280000002100 */
[----:B------:R-:W-:-:S04]  /*abc0*/  IMAD R9, R0, 0x4, R17 ;  /* 0x0000000400097824 */ /* 0x000fc800078e0211 */
[----:B------:R-:W-:-:S05]  /*abd0*/  IMAD R6, R0, 0x4, R9 ;  /* 0x0000000400067824 */ /* 0x000fca00078e0209 */
[----:B------:R-:W-:-:S05]  /*abe0*/  LEA R12, R0, R6, 0x2 ;  /* 0x00000006000c7211 */ /* 0x000fca00078e10ff */
[----:B------:R-:W-:-:S04]  /*abf0*/  IMAD R15, R0, 0x4, R12 ;  /* 0x00000004000f7824 */ /* 0x000fc800078e020c */
[----:B------:R-:W-:-:S05]  /*ac00*/  IMAD R13, R0, 0x4, R15 ;  /* 0x00000004000d7824 */ /* 0x000fca00078e020f */
[C---:B------:R-:W-:Y:S01]  /*ac10*/  LEA R21, R0.reuse, R13, 0x2 ;  /* 0x0000000d00157211 */ /* 0x040fe200078e10ff */
[----:B------:R1:W-:Y:S04]  /*ac20*/  STL.64 [R1+0x12a8], R12 ;  /* 0x0012a80c01007387 */ /* 0x0003e80000100a00 */
[----:B------:R-:W-:-:S04]  /*ac30*/  IMAD R20, R0, 0x4, R21 ;  /* 0x0000000400147824 */ /* 0x000fc800078e0215 */
[----:B------:R-:W-:Y:S01]  /*ac40*/  IMAD R7, R0, 0x4, R20 ;  /* 0x0000000400077824 */ /* 0x000fe200078e0214 */
[----:B------:R-:W-:Y:S01]  /*ac50*/  STL.64 [R1+0x12b0], R20 ;  /* 0x0012b01401007387 */ /* 0x000fe20000100a00 */
[----:B-1----:R-:W-:-:S03]  /*ac60*/  IMAD R13, R3, c[0x0][0x1a8], RZ ;  /* 0x00006a00030d7a24 */ /* 0x002fc600078e02ff */
[----:B------:R-:W-:Y:S01]  /*ac70*/  LEA R5, R0, R7, 0x2 ;  /* 0x0000000700057211 */ /* 0x000fe200078e10ff */
[----:B------:R1:W-:Y:S01]  /*ac80*/  STL.64 [R1+0x12c0], R6 ;  /* 0x0012c00601007387 */ /* 0x0003e20000100a00 */
[----:B0-----:R-:W-:-:S03]  /*ac90*/  LOP3.LUT R12, R19, 0x1c, RZ, 0xc0, !PT ;  /* 0x0000001c130c7812 */ /* 0x001fc600078ec0ff */
[----:B------:R-:W-:-:S04]  /*aca0*/  IMAD R27, R0, 0x4, R5 ;  /* 0x00000004001b7824 */ /* 0x000fc800078e0205 */
[C---:B------:R-:W-:Y:S01]  /*acb0*/  IMAD R4, R0.reuse, 0x4, R27 ;  /* 0x0000000400047824 */ /* 0x040fe200078e021b */
[----:B-1----:R-:W0:Y:S04]  /*acc0*/  S2R R7, SR_CTAID.Y ;  /* 0x0000000000077919 */ /* 0x002e280000002600 */
[----:B------:R-:W-:Y:S01]  /*acd0*/  LEA R8, R0, R4, 0x2 ;  /* 0x0000000400087211 */ /* 0x000fe200078e10ff */
[----:B------:R-:W-:Y:S01]  /*ace0*/  IMAD.SHL.U32 R6, R12, 0x10, RZ ;  /* 0x000000100c067824 */ /* 0x000fe200078e00ff */
[----:B------:R0:W-:Y:S03]  /*acf0*/  STL.64 [R1+0x1298], R4 ;  /* 0x0012980401007387 */ /* 0x0001e60000100a00 */
[----:B------:R-:W-:-:S04]  /*ad00*/  IMAD R24, R0, 0x4, R8 ;  /* 0x0000000400187824 */ /* 0x000fc800078e0208 */
[----:B------:R-:W-:-:S05]  /*ad10*/  IMAD R23, R0, 0x4, R24 ;  /* 0x0000000400177824 */ /* 0x000fca00078e0218 */
[----:B------:R-:W-:-:S05]  /*ad20*/  LEA R2, R0, R23, 0x2 ;  /* 0x0000001700027211 */ /* 0x000fca00078e10ff */
[----:B------:R1:W-:Y:S01]  /*ad30*/  STL [R1], R2 ;  /* 0x0000000201007387 */ /* 0x0003e20000100800 */
[C---:B------:R-:W-:Y:S02]  /*ad40*/  IMAD R29, R0.reuse, 0x4, R2 ;  /* 0x00000004001d7824 */ /* 0x040fe400078e0202 */
[----:B0-----:R-:W-:Y:S02]  /*ad50*/  IMAD R5, R7, c[0x0][0x1a0], RZ ;  /* 0x0000680007057a24 */ /* 0x001fe400078e02ff */
[C---:B------:R-:W-:Y:S02]  /*ad60*/  IMAD R28, R0.reuse, 0x4, R29 ;  /* 0x00000004001c7824 */ /* 0x040fe400078e021d */
[----:B------:R-:W-:Y:S01]  /*ad70*/  IMAD.SHL.U32 R18, R5, 0x2, RZ ;  /* 0x0000000205127824 */ /* 0x000fe200078e00ff */
[----:B-1----:R-:W-:Y:S01]  /*ad80*/  SHF.R.U32.HI R2, RZ, 0x3, R3 ;  /* 0x00000003ff027819 */ /* 0x002fe20000011603 */
[----:B------:R-:W-:Y:S01]  /*ad90*/  IMAD.SHL.U32 R3, R13, 0x2, RZ ;  /* 0x000000020d037824 */ /* 0x000fe200078e00ff */
[----:B------:R-:W-:Y:S01]  /*ada0*/  LEA R4, R0, R28, 0x2 ;  /* 0x0000001c00047211 */ /* 0x000fe200078e10ff */
[----:B------:R-:W-:Y:S01]  /*adb0*/  STL.64 [R1+0x1280], R28 ;  /* 0x0012801c01007387 */ /* 0x000fe20000100a00 */
[----:B------:R-:W-:Y:S01]  /*adc0*/  LOP3.LUT R2, R2, 0x3c, RZ, 0xc0, !PT ;  /* 0x0000003c02027812 */ /* 0x000fe200078ec0ff */
[----:B------:R-:W-:Y:S01]  /*add0*/  IMAD R7, R7, c[0x0][0x1b0], RZ ;  /* 0x00006c0007077a24 */ /* 0x000fe200078e02ff */
[----:B------:R-:W-:Y:S01]  /*ade0*/  IADD3 R20, P0, P1, R3, c[0x0][0x168], R18 ;  /* 0x00005a0003147a10 */ /* 0x000fe2000791e012 */
[----:B------:R0:W-:Y:S01]  /*adf0*/  STL [R1+0x14], R4 ;  /* 0x0000140401007387 */ /* 0x0001e20000100800 */
[----:B------:R-:W-:-:S02]  /*ae00*/  IADD3 R2, R6, R2, RZ ;  /* 0x0000000206027210 */ /* 0x000fc40007ffe0ff */
[----:B------:R-:W-:Y:S01]  /*ae10*/  LOP3.LUT R6, R19, 0x7f, RZ, 0xc0, !PT ;  /* 0x0000007f13067812 */ /* 0x000fe200078ec0ff */
[----:B------:R-:W1:Y:S04]  /*ae20*/  S2R R18, SR_TID.X ;  /* 0x0000000000127919 */ /* 0x000e680000002100 */
[----:B------:R-:W-:Y:S01]  /*ae30*/  IMAD R6, R6, c[0x0][0x1b4], RZ ;  /* 0x00006d0006067a24 */ /* 0x000fe200078e02ff */
[----:B0-----:R-:W-:-:S05]  /*ae40*/  LEA R4, R0, R4, 0x2 ;  /* 0x0000000400047211 */ /* 0x001fca00078e10ff */
[----:B------:R-:W-:-:S04]  /*ae50*/  IMAD R28, R0, 0x4, R4 ;  /* 0x00000004001c7824 */ /* 0x000fc800078e0204 */
[----:B------:R-:W-:Y:S01]  /*ae60*/  IMAD R3, R0, 0x4, R28 ;  /* 0x0000000400037824 */ /* 0x000fe200078e021c */
[----:B------:R0:W-:Y:S04]  /*ae70*/  STL [R1+0xc], R28 ;  /* 0x00000c1c01007387 */ /* 0x0001e80000100800 */
[----:B------:R2:W-:Y:S01]  /*ae80*/  STL [R1+0x24], R3 ;  /* 0x0000240301007387 */ /* 0x0005e20000100800 */
[----:B-1----:R-:W-:Y:S01]  /*ae90*/  IMAD.SHL.U32 R18, R18, 0x4, RZ ;  /* 0x0000000412127824 */ /* 0x002fe200078e00ff */
[----:B0-----:R-:W-:-:S04]  /*aea0*/  LOP3.LUT R28, R19, 0x1e0, RZ, 0xc0, !PT ;  /* 0x000001e0131c7812 */ /* 0x001fc800078ec0ff */
[----:B------:R-:W-:Y:S01]  /*aeb0*/  LOP3.LUT R2, R18, 0x7c, RZ, 0xc0, !PT ;  /* 0x0000007c12027812 */ /* 0x000fe200078ec0ff */
[----:B------:R-:W-:Y:S01]  /*aec0*/  IMAD.HI R18, R5, 0x2, RZ ;  /* 0x0000000205127827 */ /* 0x000fe200078e02ff */
[----:B------:R-:W-:Y:S02]  /*aed0*/  LEA R5, R0, R3, 0x2 ;  /* 0x0000000300057211 */ /* 0x000fe400078e10ff */
[----:B------:R-:W-:Y:S01]  /*aee0*/  SHF.R.U32.HI R21, RZ, 0x1, R28 ;  /* 0x00000001ff157819 */ /* 0x000fe2000001161c */
[----:B------:R-:W-:Y:S02]  /*aef0*/  IMAD R2, R12, 0x40, R2 ;  /* 0x000000400c027824 */ /* 0x000fe400078e0202 */
[----:B------:R0:W-:Y:S01]  /*af00*/  STL [R1+0x20], R5 ;  /* 0x0000200501007387 */ /* 0x0001e20000100800 */
[----:B--2---:R-:W-:Y:S01]  /*af10*/  IMAD.HI R3, R13, 0x2, RZ ;  /* 0x000000020d037827 */ /* 0x004fe200078e02ff */
[----:B------:R-:W-:Y:S02]  /*af20*/  SHF.L.U32 R13, R7, 0x1, RZ ;  /* 0x00000001070d7819 */ /* 0x000fe400000006ff */
[----:B------:R-:W-:Y:S01]  /*af30*/  LOP3.LUT R29, R2, R21, RZ, 0x3c, !PT ;  /* 0x00000015021d7212 */ /* 0x000fe200078e3cff */
[----:B------:R-:W-:Y:S01]  /*af40*/  IMAD.SHL.U32 R12, R6, 0x2, RZ ;  /* 0x00000002060c7824 */ /* 0x000fe200078e00ff */
[----:B------:R-:W-:Y:S01]  /*af50*/  IADD3.X R21, R3, c[0x0][0x16c], R18, P0, P1 ;  /* 0x00005b0003157a10 */ /* 0x000fe200007e2412 */
[----:B------:R-:W-:Y:S01]  /*af60*/  IMAD.HI R7, R7, 0x2, RZ ;  /* 0x0000000207077827 */ /* 0x000fe200078e02ff */
[----:B------:R-:W-:-:S02]  /*af70*/  LOP3.LUT R3, R19, 0x10, RZ, 0xc0, !PT ;  /* 0x0000001013037812 */ /* 0x000fc400078ec0ff */
[----:B------:R-:W-:Y:S01]  /*af80*/  IADD3 R2, P0, P1, R12, c[0x0][0x170], R13 ;  /* 0x00005c000c027a10 */ /* 0x000fe2000791e00d */
[----:B0-----:R-:W-:Y:S01]  /*af90*/  IMAD R5, R0, 0x4, R5 ;  /* 0x0000000400057824 */ /* 0x001fe200078e0205 */
[----:B------:R-:W-:Y:S01]  /*afa0*/  LOP3.LUT R12, R19, 0x7, RZ, 0xc0, !PT ;  /* 0x00000007130c7812 */ /* 0x000fe200078ec0ff */
[----:B------:R-:W-:Y:S02]  /*afb0*/  IMAD.SHL.U32 R18, R3, 0x100, RZ ;  /* 0x0000010003127824 */ /* 0x000fe400078e00ff */
[----:B------:R-:W-:Y:S01]  /*afc0*/  IMAD.HI R6, R6, 0x2, RZ ;  /* 0x0000000206067827 */ /* 0x000fe200078e02ff */
[----:B------:R0:W-:Y:S01]  /*afd0*/  STL [R1+0x1c], R5 ;  /* 0x00001c0501007387 */ /* 0x0001e20000100800 */
[----:B------:R-:W-:-:S04]  /*afe0*/  SHF.L.U32 R13, R12, 0x4, RZ ;  /* 0x000000040c0d7819 */ /* 0x000fc800000006ff */
[----:B------:R-:W-:Y:S01]  /*aff0*/  LEA R3, R28, R13, 0x8 ;  /* 0x0000000d1c037211 */ /* 0x000fe200078e40ff */
[----:B0-----:R-:W-:-:S05]  /*b000*/  IMAD R5, R0, 0x4, R5 ;  /* 0x0000000400057824 */ /* 0x001fca00078e0205 */
[----:B------:R0:W-:Y:S04]  /*b010*/  STL [R1+0x3c], R5 ;  /* 0x00003c0501007387 */ /* 0x0001e80000100800 */
[----:B------:R1:W-:Y:S01]  /*b020*/  STL.64 [R1+0x6f0], R20 ;  /* 0x0006f01401007387 */ /* 0x0003e20000100a00 */
[----:B0-----:R-:W-:-:S05]  /*b030*/  LEA R5, R0, R5, 0x2 ;  /* 0x0000000500057211 */ /* 0x001fca00078e10ff */
[----:B------:R-:W-:Y:S01]  /*b040*/  IMAD R29, R0, 0x4, R5 ;  /* 0x00000004001d7824 */ /* 0x000fe200078e0205 */
[C---:B-1----:R-:W-:Y:S01]  /*b050*/  SHF.L.U32 R20, R19.reuse, 0x8, RZ ;  /* 0x0000000813147819 */ /* 0x042fe200000006ff */
[----:B------:R-:W-:Y:S01]  /*b060*/  IMAD.SHL.U32 R21, R19, 0x2, RZ ;  /* 0x0000000213157824 */ /* 0x000fe200078e00ff */
[----:B------:R0:W-:Y:S01]  /*b070*/  STL.64 [R1+0x12b8], R4 ;  /* 0x0012b80401007387 */ /* 0x0001e20000100a00 */
[----:B------:R-:W-:Y:S01]  /*b080*/  IMAD R19, R12, 0x4, R28 ;  /* 0x000000040c137824 */ /* 0x000fe200078e021c */
[C---:B------:R-:W-:Y:S01]  /*b090*/  LOP3.LUT R20, R13.reuse, 0xf00, R20, 0xf8, !PT ;  /* 0x00000f000d147812 */ /* 0x040fe200078ef814 */
[----:B------:R-:W-:Y:S01]  /*b0a0*/  IMAD R28, R0, 0x4, R26 ;  /* 0x00000004001c7824 */ /* 0x000fe200078e021a */
[----:B------:R-:W-:-:S04]  /*b0b0*/  LOP3.LUT R20, R13, 0x30, R21, 0x78, !PT ;  /* 0x000000300d147812 */ /* 0x000fc800078e7815 */
[----:B------:R-:W-:Y:S01]  /*b0c0*/  LEA R19, R19, R20, 0x6 ;  /* 0x0000001413137211 */ /* 0x000fe200078e30ff */
[----:B0-----:R-:W-:Y:S02]  /*b0d0*/  IMAD R4, R0, 0x4, R29 ;  /* 0x0000000400047824 */ /* 0x001fe400078e021d */
[----:B------:R-:W-:-:S03]  /*b0e0*/  IMAD R5, R12, 0x210, RZ ;  /* 0x000002100c057824 */ /* 0x000fc600078e02ff */
[----:B------:R0:W-:Y:S02]  /*b0f0*/  STL [R1+0x50], R4 ;  /* 0x0000500401007387 */ /* 0x0001e40000100800 */
[--C-:B------:R-:W-:Y:S02]  /*b100*/  LOP3.LUT R13, R5, 0x10, R21.reuse, 0x78, !PT ;  /* 0x00000010050d7812 */ /* 0x100fe400078e7815 */
[----:B------:R-:W-:Y:S02]  /*b110*/  LOP3.LUT R5, R3, 0x30, R21, 0x78, !PT ;  /* 0x0000003003057812 */ /* 0x000fe400078e7815 */
[----:B------:R-:W-:Y:S02]  /*b120*/  LOP3.LUT R13, R13, R18, RZ, 0xfc, !PT ;  /* 0x000000120d0d7212 */ /* 0x000fe400078efcff */
[C---:B------:R-:W-:Y:S01]  /*b130*/  LEA R18, R0.reuse, R26, 0x2 ;  /* 0x0000001a00127211 */ /* 0x040fe200078e10ff */
[----:B0-----:R-:W-:Y:S01]  /*b140*/  IMAD R4, R0, 0x4, R4 ;  /* 0x0000000400047824 */ /* 0x001fe200078e0204 */
[----:B------:R-:W-:-:S02]  /*b150*/  IADD3.X R3, R6, c[0x0][0x174], R7, P0, P1 ;  /* 0x00005d0006037a10 */ /* 0x000fc400007e2407 */
[-C--:B------:R-:W-:Y:S01]  /*b160*/  LEA R6, P0, R26, R2.reuse, 0x1 ;  /* 0x000000021a067211 */ /* 0x080fe200078008ff */
[----:B------:R-:W-:Y:S01]  /*b170*/  IMAD R18, R0, 0x4, R18 ;  /* 0x0000000400127824 */ /* 0x000fe200078e0212 */
[----:B------:R0:W-:Y:S01]  /*b180*/  STL [R1+0x4c], R4 ;  /* 0x00004c0401007387 */ /* 0x0001e20000100800 */
[----:B------:R-:W-:Y:S02]  /*b190*/  LEA R5, R12, R5, 0xa ;  /* 0x000000050c057211 */ /* 0x000fe400078e50ff */
[-C--:B------:R-:W-:Y:S01]  /*b1a0*/  LEA.HI.X.SX32 R7, R26, R3.reuse, 0x1, P0 ;  /* 0x000000031a077211 */ /* 0x080fe200000f0eff */
[----:B------:R1:W-:Y:S01]  /*b1b0*/  STL [R1+0x6fc], R19 ;  /* 0x0006fc1301007387 */ /* 0x0003e20000100800 */
[-C--:B------:R-:W-:Y:S02]  /*b1c0*/  LEA R12, P0, R18, R2.reuse, 0x1 ;  /* 0x00000002120c7211 */ /* 0x080fe400078008ff */
[-C--:B------:R-:W-:Y:S01]  /*b1d0*/  LEA R20, P1, R28, R2.reuse, 0x1 ;  /* 0x000000021c147211 */ /* 0x080fe200078208ff */
[----:B------:R2:W-:Y:S01]  /*b1e0*/  STL.64 [R1+0x11a0], R6 ;  /* 0x0011a00601007387 */ /* 0x0005e20000100a00 */
[----:B------:R-:W-:Y:S01]  /*b1f0*/  LEA.HI.X.SX32 R13, R18, R3, 0x1, P0 ;  /* 0x00000003120d7211 */ /* 0x000fe200000f0eff */
[----:B0-----:R-:W-:Y:S01]  /*b200*/  IMAD R4, R0, 0x4, R4 ;  /* 0x0000000400047824 */ /* 0x001fe200078e0204 */
[----:B------:R-:W-:-:S02]  /*b210*/  LEA R18, P0, R25, R2, 0x1 ;  /* 0x0000000219127211 */ /* 0x000fc400078008ff */
[----:B------:R-:W-:Y:S01]  /*b220*/  LEA.HI.X.SX32 R21, R28, R3, 0x1, P1 ;  /* 0x000000031c157211 */ /* 0x000fe200008f0eff */
[C---:B-1----:R-:W-:Y:S02]  /*b230*/  IMAD R19, R0.reuse, 0x4, R26 ;  /* 0x0000000400137824 */ /* 0x042fe400078e021a */
[C---:B------:R-:W-:Y:S02]  /*b240*/  IMAD R4, R0.reuse, 0x4, R4 ;  /* 0x0000000400047824 */ /* 0x040fe400078e0204 */
[C---:B------:R-:W-:Y:S01]  /*b250*/  IMAD R19, R0.reuse, 0x4, R19 ;  /* 0x0000000400137824 */ /* 0x040fe200078e0213 */
[----:B------:R0:W-:Y:S01]  /*b260*/  STL.64 [R1+0x1198], R20 ;  /* 0x0011981401007387 */ /* 0x0001e20000100a00 */
[C---:B------:R-:W-:Y:S02]  /*b270*/  IMAD R4, R0.reuse, 0x4, R4 ;  /* 0x0000000400047824 */ /* 0x040fe400078e0204 */
[C---:B------:R-:W-:Y:S01]  /*b280*/  IMAD R19, R0.reuse, 0x4, R19 ;  /* 0x0000000400137824 */ /* 0x040fe200078e0213 */
[----:B------:R1:W-:Y:S02]  /*b290*/  STL.64 [R1+0x1190], R12 ;  /* 0x0011900c01007387 */ /* 0x0003e40000100a00 */
[----:B------:R-:W-:-:S02]  /*b2a0*/  LEA R5, R0, R4, 0x2 ;  /* 0x0000000400057211 */ /* 0x000fc400078e10ff */
[----:B--2---:R-:W-:-:S03]  /*b2b0*/  LEA R6, P2, R19, R2, 0x1 ;  /* 0x0000000213067211 */ /* 0x004fc600078408ff */
[C---:B------:R-:W-:Y:S01]  /*b2c0*/  IMAD R26, R0.reuse, 0x4, R5 ;  /* 0x00000004001a7824 */ /* 0x040fe200078e0205 */
[-C--:B------:R-:W-:Y:S01]  /*b2d0*/  LEA.HI.X.SX32 R7, R19, R3.reuse, 0x1, P2 ;  /* 0x0000000313077211 */ /* 0x080fe200010f0eff */
[C---:B0-----:R-:W-:Y:S01]  /*b2e0*/  IMAD R21, R0.reuse, 0x4, R25 ;  /* 0x0000000400157824 */ /* 0x041fe200078e0219 */
[----:B------:R-:W-:Y:S02]  /*b2f0*/  LEA.HI.X.SX32 R19, R25, R3, 0x1, P0 ;  /* 0x0000000319137211 */ /* 0x000fe400000f0eff */
[----:B------:R-:W-:Y:S01]  /*b300*/  LEA R20, R0, R26, 0x2 ;  /* 0x0000001a00147211 */ /* 0x000fe200078e10ff */
[----:B------:R0:W-:Y:S01]  /*b310*/  STL.64 [R1+0x1188], R6 ;  /* 0x0011880601007387 */ /* 0x0001e20000100a00 */
[----:B-1----:R-:W-:-:S03]  /*b320*/  LEA R12, P1, R21, R2, 0x1 ;  /* 0x00000002150c7211 */ /* 0x002fc600078208ff */
[----:B------:R1:W-:Y:S01]  /*b330*/  STL.64 [R1+0x1180], R18 ;  /* 0x0011801201007387 */ /* 0x0003e20000100a00 */
[----:B------:R-:W-:Y:S02]  /*b340*/  IMAD R28, R0, 0x4, R20 ;  /* 0x00000004001c7824 */ /* 0x000fe400078e0214 */
[----:B------:R-:W-:Y:S01]  /*b350*/  IMAD.MOV.U32 R25, RZ, RZ, R4 ;  /* 0x000000ffff197224 */ /* 0x000fe200078e0004 */
[C---:B0-----:R-:W-:Y:S01]  /*b360*/  LEA R6, P2, R16.reuse, R2, 0x1 ;  /* 0x0000000210067211 */ /* 0x041fe200078408ff */
[----:B-1----:R-:W2:Y:S01]  /*b370*/  LDL.LU.64 R18, [R1+0x12c8] ;  /* 0x0012c80001127983 */ /* 0x002ea20000300a00 */
[-C--:B------:R-:W-:Y:S02]  /*b380*/  LEA.HI.X.SX32 R13, R21, R3.reuse, 0x1, P1 ;  /* 0x00000003150d7211 */ /* 0x080fe400008f0eff */
[----:B------:R-:W-:Y:S02]  /*b390*/  LEA.HI.X.SX32 R7, R16, R3, 0x1, P2 ;  /* 0x0000000310077211 */ /* 0x000fe400010f0eff */
[----:B------:R-:W-:Y:S01]  /*b3a0*/  LEA R4, R0, R28, 0x2 ;  /* 0x0000001c00047211 */ /* 0x000fe200078e10ff */
[----:B------:R-:W-:Y:S01]  /*b3b0*/  STL.64 [R1+0x1178], R12 ;  /* 0x0011780c01007387 */ /* 0x000fe20000100a00 */
[----:B------:R-:W-:-:S03]  /*b3c0*/  LEA R20, P0, R22, R2, 0x1 ;  /* 0x0000000216147211 */ /* 0x000fc600078008ff */
[----:B------:R0:W-:Y:S01]  /*b3d0*/  STL.64 [R1+0x1170], R6 ;  /* 0x0011700601007387 */ /* 0x0001e20000100a00 */
[----:B------:R-:W-:-:S03]  /*b3e0*/  LEA.HI.X.SX32 R21, R22, R3, 0x1, P0 ;  /* 0x0000000316157211 */ /* 0x000fc600000f0eff */
[----:B------:R1:W-:Y:S01]  /*b3f0*/  STL [R1+0x5c], R4 ;  /* 0x00005c0401007387 */ /* 0x0003e20000100800 */
[----:B0-----:R-:W-:Y:S01]  /*b400*/  LEA R6, P2, R11, R2, 0x1 ;  /* 0x000000020b067211 */ /* 0x001fe200078408ff */
[----:B-1----:R-:W-:-:S03]  /*b410*/  IMAD R4, R0, 0x4, R4 ;  /* 0x0000000400047824 */ /* 0x002fc600078e0204 */
[----:B------:R-:W-:Y:S02]  /*b420*/  LEA.HI.X.SX32 R7, R11, R3, 0x1, P2 ;  /* 0x000000030b077211 */ /* 0x000fe400010f0eff */
[----:B------:R0:W-:Y:S01]  /*b430*/  STL [R1+0x58], R4 ;  /* 0x0000580401007387 */ /* 0x0001e20000100800 */
[----:B------:R-:W-:-:S03]  /*b440*/  LEA R11, R0, R4, 0x2 ;  /* 0x00000004000b7211 */ /* 0x000fc600078e10ff */
[----:B------:R1:W-:Y:S02]  /*b450*/  STL.64 [R1+0x1168], R20 ;  /* 0x0011681401007387 */ /* 0x0003e40000100a00 */
[----:B0-----:R-:W-:Y:S01]  /*b460*/  IMAD R4, R0, 0x4, R11 ;  /* 0x0000000400047824 */ /* 0x001fe200078e020b */
[----:B--2---:R-:W-:-:S04]  /*b470*/  LEA R12, P1, R18, R2, 0x1 ;  /* 0x00000002120c7211 */ /* 0x004fc800078208ff */
[----:B------:R-:W-:Y:S01]  /*b480*/  LEA.HI.X.SX32 R13, R18, R3, 0x1, P1 ;  /* 0x00000003120d7211 */ /* 0x000fe200008f0eff */
[----:B------:R-:W-:Y:S01]  /*b490*/  IMAD.MOV.U32 R18, RZ, RZ, R5 ;  /* 0x000000ffff127224 */ /* 0x000fe200078e0005 */
[----:B-1----:R-:W-:-:S03]  /*b4a0*/  LEA R20, P1, R10, R2, 0x1 ;  /* 0x000000020a147211 */ /* 0x002fc600078208ff */
[----:B------:R0:W-:Y:S04]  /*b4b0*/  STL.64 [R1+0x1160], R12 ;  /* 0x0011600c01007387 */ /* 0x0001e80000100a00 */
[----:B------:R1:W-:Y:S01]  /*b4c0*/  STL.64 [R1+0x1158], R6 ;  /* 0x0011580601007387 */ /* 0x0003e20000100a00 */
[----:B------:R-:W-:Y:S02]  /*b4d0*/  LEA.HI.X.SX32 R21, R10, R3, 0x1, P1 ;  /* 0x000000030a157211 */ /* 0x000fe400008f0eff */
[-C--:B0-----:R-:W-:Y:S02]  /*b4e0*/  LEA R12, P2, R14, R2.reuse, 0x1 ;  /* 0x000000020e0c7211 */ /* 0x081fe400078408ff */
[----:B-1----:R-:W-:-:S04]  /*b4f0*/  LEA R6, P0, R19, R2, 0x1 ;  /* 0x0000000213067211 */ /* 0x002fc800078008ff */
[----:B------:R-:W-:-:S05]  /*b500*/  LEA.HI.X.SX32 R7, R19, R3, 0x1, P0 ;  /* 0x0000000313077211 */ /* 0x000fca00000f0eff */
[----:B------:R0:W-:Y:S04]  /*b510*/  STL.64 [R1+0x1150], R6 ;  /* 0x0011500601007387 */ /* 0x0001e80000100a00 */
[----:B0-----:R-:W2:Y:S01]  /*b520*/  LDL.LU.64 R6, [R1+0x12c0] ;  /* 0x0012c00001067983 */ /* 0x001ea20000300a00 */
[----:B------:R-:W-:Y:S01]  /*b530*/  IMAD R10, R0, 0x4, R4 ;  /* 0x00000004000a7824 */ /* 0x000fe200078e0204 */
[----:B------:R-:W-:Y:S02]  /*b540*/  LEA.HI.X.SX32 R13, R14, R3, 0x1, P2 ;  /* 0x000000030e0d7211 */ /* 0x000fe400010f0eff */
[----:B------:R-:W-:Y:S01]  /*b550*/  LEA R4, P0, R17, R2, 0x1 ;  /* 0x0000000211047211 */ /* 0x000fe200078008ff */
[----:B------:R0:W-:Y:S01]  /*b560*/  STL.64 [R1+0x1148], R20 ;  /* 0x0011481401007387 */ /* 0x0001e20000100a00 */
[----:B------:R-:W-:-:S02]  /*b570*/  LEA R22, R0, R10, 0x2 ;  /* 0x0000000a00167211 */ /* 0x000fc400078e10ff */
[----:B------:R-:W-:Y:S01]  /*b580*/  LEA.HI.X.SX32 R5, R17, R3, 0x1, P0 ;  /* 0x0000000311057211 */ /* 0x000fe200000f0eff */
[----:B------:R-:W-:Y:S04]  /*b590*/  STL.64 [R1+0x1140], R12 ;  /* 0x0011400c01007387 */ /* 0x000fe80000100a00 */
[----:B------:R1:W-:Y:S01]  /*b5a0*/  STL.64 [R1+0x1138], R4 ;  /* 0x0011380401007387 */ /* 0x0003e20000100a00 */
[----:B0-----:R-:W-:-:S04]  /*b5b0*/  LEA R20, P1, R9, R2, 0x1 ;  /* 0x0000000209147211 */ /* 0x001fc800078208ff */
[----:B------:R-:W-:Y:S01]  /*b5c0*/  LEA.HI.X.SX32 R21, R9, R3, 0x1, P1 ;  /* 0x0000000309157211 */ /* 0x000fe200008f0eff */
[----:B-1----:R-:W3:Y:S04]  /*b5d0*/  LDL.LU.64 R4, [R1+0x12b8] ;  /* 0x0012b80001047983 */ /* 0x002ee80000300a00 */
[----:B------:R0:W-:Y:S04]  /*b5e0*/  STL.64 [R1+0x1130], R20 ;  /* 0x0011301401007387 */ /* 0x0001e80000100a00 */
[----:B0-----:R-:W4:Y:S01]  /*b5f0*/  LDL.LU.64 R20, [R1+0x12b0] ;  /* 0x0012b00001147983 */ /* 0x001f220000300a00 */
[----:B--2---:R-:W-:-:S04]  /*b600*/  LEA R12, P2, R6, R2, 0x1 ;  /* 0x00000002060c7211 */ /* 0x004fc800078408ff */
[----:B------:R-:W-:-:S05]  /*b610*/  LEA.HI.X.SX32 R13, R6, R3, 0x1, P2 ;  /* 0x00000003060d7211 */ /* 0x000fca00010f0eff */
[----:B------:R0:W-:Y:S04]  /*b620*/  STL.64 [R1+0x1128], R12 ;  /* 0x0011280c01007387 */ /* 0x0001e80000100a00 */
[----:B0-----:R-:W2:Y:S01]  /*b630*/  LDL.LU.64 R12, [R1+0x12a8] ;  /* 0x0012a800010c7983 */ /* 0x001ea20000300a00 */
[----:B------:R-:W-:Y:S01]  /*b640*/  IMAD R16, R0, 0x4, R26 ;  /* 0x0000000400107824 */ /* 0x000fe200078e021a */
[----:B---3--:R-:W-:-:S03]  /*b650*/  MOV R6, R4 ;  /* 0x0000000400067202 */ /* 0x008fc60000000f00 */
[----:B------:R-:W-:Y:S02]  /*b660*/  IMAD.MOV.U32 R19, RZ, RZ, R16 ;  /* 0x000000ffff137224 */ /* 0x000fe400078e0010 */
[C---:B------:R-:W-:Y:S02]  /*b670*/  IMAD R4, R0.reuse, 0x4, R22 ;  /* 0x0000000400047824 */ /* 0x040fe400078e0216 */
[----:B------:R-:W-:Y:S01]  /*b680*/  IMAD.MOV.U32 R16, RZ, RZ, R26 ;  /* 0x000000ffff107224 */ /* 0x000fe200078e001a */
[----:B------:R-:W-:Y:S01]  /*b690*/  STL.64 [R1+0x1290], R18 ;  /* 0x0012901201007387 */ /* 0x000fe20000100a00 */
[----:B------:R-:W-:-:S03]  /*b6a0*/  IMAD R4, R0, 0x4, R4 ;  /* 0x0000000400047824 */ /* 0x000fc600078e0204 */
[----:B------:R-:W-:Y:S04]  /*b6b0*/  STL [R1+0x12a4], R27 ;  /* 0x0012a41b01007387 */ /* 0x000fe80000100800 */
[----:B------:R0:W-:Y:S01]  /*b6c0*/  STL [R1+0x12a0], R24 ;  /* 0x0012a01801007387 */ /* 0x0001e20000100800 */
[----:B------:R-:W-:Y:S02]  /*b6d0*/  LEA R14, R0, R4, 0x2 ;  /* 0x00000004000e7211 */ /* 0x000fe400078e10ff */
[----:B------:R-:W-:Y:S01]  /*b6e0*/  MOV R10, R25 ;  /* 0x00000019000a7202 */ /* 0x000fe20000000f00 */
[----:B------:R-:W-:Y:S01]  /*b6f0*/  IMAD.MOV.U32 R9, RZ, RZ, R5 ;  /* 0x000000ffff097224 */ /* 0x000fe200078e0005 */
[----:B0-----:R-:W-:-:S04]  /*b700*/  LEA R24, P1, R15, R2, 0x1 ;  /* 0x000000020f187211 */ /* 0x001fc800078208ff */
[-C--:B------:R-:W-:Y:S02]  /*b710*/  LEA.HI.X.SX32 R25, R15, R3.reuse, 0x1, P1 ;  /* 0x000000030f197211 */ /* 0x080fe400008f0eff */
[CC--:B--2---:R-:W-:Y:S02]  /*b720*/  LEA R26, P0, R12.reuse, R2.reuse, 0x1 ;  /* 0x000000020c1a7211 */ /* 0x0c4fe400078008ff */
[-C--:B------:R-:W-:Y:S02]  /*b730*/  LEA R18, P2, R13, R2.reuse, 0x1 ;  /* 0x000000020d127211 */ /* 0x080fe400078408ff */
[-C--:B------:R-:W-:Y:S02]  /*b740*/  LEA.HI.X.SX32 R27, R12, R3.reuse, 0x1, P0 ;  /* 0x000000030c1b7211 */ /* 0x080fe400000f0eff */
[----:B----4-:R-:W-:Y:S02]  /*b750*/  LEA R4, P0, R21, R2, 0x1 ;  /* 0x0000000215047211 */ /* 0x010fe400078008ff */
[-C--:B------:R-:W-:Y:S01]  /*b760*/  LEA.HI.X.SX32 R19, R13, R3.reuse, 0x1, P2 ;  /* 0x000000030d137211 */ /* 0x080fe200010f0eff */
[----:B------:R0:W-:Y:S01]  /*b770*/  STL.64 [R1+0x1120], R26 ;  /* 0x0011201a01007387 */ /* 0x0001e20000100a00 */
[----:B------:R-:W-:-:S03]  /*b780*/  LEA.HI.X.SX32 R5, R21, R3, 0x1, P0 ;  /* 0x0000000315057211 */ /* 0x000fc600000f0eff */
[----:B0-----:R-:W2:Y:S04]  /*b790*/  LDL.LU R27, [R1+0x12a4] ;  /* 0x0012a400011b7983 */ /* 0x001ea80000300800 */
[----:B------:R0:W-:Y:S04]  /*b7a0*/  STL.64 [R1+0x1118], R24 ;  /* 0x0011181801007387 */ /* 0x0001e80000100a00 */
[----:B0-----:R-:W3:Y:S04]  /*b7b0*/  LDL.LU R24, [R1+0x12a0] ;  /* 0x0012a00001187983 */ /* 0x001ee80000300800 */
[----:B------:R-:W-:Y:S04]  /*b7c0*/  STL.64 [R1+0x1110], R18 ;  /* 0x0011101201007387 */ /* 0x000fe80000100a00 */
[----:B------:R0:W-:Y:S04]  /*b7d0*/  STL.64 [R1+0x1108], R4 ;  /* 0x0011080401007387 */ /* 0x0001e80000100a00 */
[----:B0-----:R-:W4:Y:S01]  /*b7e0*/  LDL.LU.64 R4, [R1+0x1298] ;  /* 0x0012980001047983 */ /* 0x001f220000300a00 */
[----:B------:R-:W-:-:S04]  /*b7f0*/  LEA R18, P1, R20, R2, 0x1 ;  /* 0x0000000214127211 */ /* 0x000fc800078208ff */
[----:B------:R-:W-:Y:S02]  /*b800*/  LEA.HI.X.SX32 R19, R20, R3, 0x1, P1 ;  /* 0x0000000314137211 */ /* 0x000fe400008f0eff */
[----:B------:R-:W-:-:S03]  /*b810*/  LEA R12, P2, R7, R2, 0x1 ;  /* 0x00000002070c7211 */ /* 0x000fc600078408ff */
[----:B------:R4:W-:Y:S01]  /*b820*/  STL.64 [R1+0x1100], R18 ;  /* 0x0011001201007387 */ /* 0x0009e20000100a00 */
[----:B------:R-:W-:-:S05]  /*b830*/  LEA.HI.X.SX32 R13, R7, R3, 0x1, P2 ;  /* 0x00000003070d7211 */ /* 0x000fca00010f0eff */
[----:B------:R-:W-:Y:S01]  /*b840*/  STL.64 [R1+0x10f8], R12 ;  /* 0x0010f80c01007387 */ /* 0x000fe20000100a00 */
[----:B----4-:R-:W-:-:S04]  /*b850*/  LEA R18, P0, R5, R2, 0x1 ;  /* 0x0000000205127211 */ /* 0x010fc800078008ff */
[----:B------:R-:W-:-:S05]  /*b860*/  LEA.HI.X.SX32 R19, R5, R3, 0x1, P0 ;  /* 0x0000000305137211 */ /* 0x000fca00000f0eff */
[----:B------:R0:W-:Y:S04]  /*b870*/  STL.64 [R1+0x10f0], R18 ;  /* 0x0010f01201007387 */ /* 0x0001e80000100a00 */
[----:B0-----:R-:W4:Y:S01]  /*b880*/  LDL.LU.64 R18, [R1+0x1290] ;  /* 0x0012900001127983 */ /* 0x001f220000300a00 */
[----:B------:R-:W-:-:S05]  /*b890*/  IMAD R26, R0, 0x4, R29 ;  /* 0x00000004001a7824 */ /* 0x000fca00078e021d */
[C---:B------:R-:W-:Y:S01]  /*b8a0*/  LEA R26, R0.reuse, R26, 0x2 ;  /* 0x0000001a001a7211 */ /* 0x040fe200078e10ff */
[----:B------:R-:W-:Y:S01]  /*b8b0*/  IMAD R15, R0, 0x4, R14 ;  /* 0x00000004000f7824 */ /* 0x000fe200078e020e */
[----:B--2---:R-:W-:-:S03]  /*b8c0*/  LEA R20, P1, R27, R2, 0x1 ;  /* 0x000000021b147211 */ /* 0x004fc600078208ff */
[----:B------:R-:W-:Y:S01]  /*b8d0*/  IMAD R26, R0, 0x4, R26 ;  /* 0x00000004001a7824 */ /* 0x000fe200078e021a */
[----:B------:R-:W-:-:S03]  /*b8e0*/  LEA R12, P2, R4, R2, 0x1 ;  /* 0x00000002040c7211 */ /* 0x000fc600078408ff */
[----:B------:R-:W-:Y:S01]  /*b8f0*/  IMAD.MOV.U32 R14, RZ, RZ, R26 ;  /* 0x000000ffff0e7224 */ /* 0x000fe200078e001a */
[----:B------:R-:W-:Y:S02]  /*b900*/  LEA R26, R0, R15, 0x2 ;  /* 0x0000000f001a7211 */ /* 0x000fe400078e10ff */
[-C--:B------:R-:W-:Y:S02]  /*b910*/  LEA.HI.X.SX32 R21, R27, R3.reuse, 0x1, P1 ;  /* 0x000000031b157211 */ /* 0x080fe400008f0eff */
[----:B------:R-:W-:Y:S01]  /*b920*/  LEA.HI.X.SX32 R13, R4, R3, 0x1, P2 ;  /* 0x00000003040d7211 */ /* 0x000fe200010f0eff */
[----:B------:R0:W-:Y:S01]  /*b930*/  STL [R1+0x1288], R26 ;  /* 0x0012881a01007387 */ /* 0x0001e20000100800 */
[----:B------:R-:W-:-:S03]  /*b940*/  IMAD R25, R0, 0x4, R26 ;  /* 0x0000000400197824 */ /* 0x000fc600078e021a */
[----:B------:R1:W-:Y:S04]  /*b950*/  STL.64 [R1+0x10e8], R20 ;  /* 0x0010e81401007387 */ /* 0x0003e80000100a00 */
[----:B------:R2:W-:Y:S01]  /*b960*/  STL.64 [R1+0x10e0], R12 ;  /* 0x0010e00c01007387 */ /* 0x0005e20000100a00 */
[C---:B0-----:R-:W-:Y:S02]  /*b970*/  LEA R26, P0, R8.reuse, R2, 0x1 ;  /* 0x00000002081a7211 */ /* 0x041fe400078008ff */
[----:B-1----:R-:W-:Y:S02]  /*b980*/  MOV R20, R10 ;  /* 0x0000000a00147202 */ /* 0x002fe40000000f00 */
[----:B------:R-:W-:Y:S01]  /*b990*/  LEA.HI.X.SX32 R27, R8, R3, 0x1, P0 ;  /* 0x00000003081b7211 */ /* 0x000fe200000f0eff */
[----:B------:R-:W-:-:S02]  /*b9a0*/  IMAD R17, R0, 0x4, R29 ;  /* 0x0000000400117824 */ /* 0x000fc400078e021d */
[----:B----4-:R-:W-:Y:S02]  /*b9b0*/  IMAD.MOV.U32 R10, RZ, RZ, R19 ;  /* 0x000000ffff0a7224 */ /* 0x010fe400078e0013 */
[----:B--2---:R-:W-:Y:S02]  /*b9c0*/  IMAD.MOV.U32 R12, RZ, RZ, R18 ;  /* 0x000000ffff0c7224 */ /* 0x004fe400078e0012 */
[----:B------:R-:W-:Y:S01]  /*b9d0*/  IMAD.MOV.U32 R18, RZ, RZ, R28 ;  /* 0x000000ffff127224 */ /* 0x000fe200078e001c */
[CC--:B---3--:R-:W-:Y:S01]  /*b9e0*/  LEA R28, P1, R24.reuse, R2.reuse, 0x1 ;  /* 0x00000002181c7211 */ /* 0x0c8fe200078208ff */
[----:B------:R-:W-:Y:S01]  /*b9f0*/  STL.64 [R1+0x1278], R10 ;  /* 0x0012780a01007387 */ /* 0x000fe20000100a00 */
[----:B------:R-:W-:Y:S02]  /*ba00*/  MOV R19, R29 ;  /* 0x0000001d00137202 */ /* 0x000fe40000000f00 */
[----:B------:R-:W-:Y:S01]  /*ba10*/  LEA.HI.X.SX32 R29, R24, R3, 0x1, P1 ;  /* 0x00000003181d7211 */ /* 0x000fe200008f0eff */
[----:B------:R-:W2:Y:S04]  /*ba20*/  LDL.LU R7, [R1+0x14] ;  /* 0x0000140001077983 */ /* 0x000ea80000300800 */
[----:B------:R-:W3:Y:S04]  /*ba30*/  LDL.LU R13, [R1+0xc] ;  /* 0x00000c00010d7983 */ /* 0x000ee80000300800 */
[----:B------:R0:W-:Y:S04]  /*ba40*/  STL.64 [R1+0x10d8], R26 ;  /* 0x0010d81a01007387 */ /* 0x0001e80000100a00 */
[----:B0-----:R-:W4:Y:S04]  /*ba50*/  LDL.LU R26, [R1+0x1288] ;  /* 0x00128800011a7983 */ /* 0x001f280000300800 */
[----:B------:R-:W5:Y:S04]  /*ba60*/  LDL.LU R8, [R1] ;  /* 0x0000000001087983 */ /* 0x000f680000300800 */
[----:B------:R0:W-:Y:S04]  /*ba70*/  STL.64 [R1+0x10d0], R28 ;  /* 0x0010d01c01007387 */ /* 0x0001e80000100a00 */
[----:B0-----:R-:W2:Y:S01]  /*ba80*/  LDL.LU.64 R28, [R1+0x1280] ;  /* 0x00128000011c7983 */ /* 0x001ea20000300a00 */
[----:B------:R-:W-:Y:S01]  /*ba90*/  LEA R10, P2, R23, R2, 0x1 ;  /* 0x00000002170a7211 */ /* 0x000fe200078408ff */
[C---:B------:R-:W-:Y:S01]  /*baa0*/  IMAD R4, R0.reuse, 0x4, R25 ;  /* 0x0000000400047824 */ /* 0x040fe200078e0219 */
[----:B------:R-:W-:-:S02]  /*bab0*/  LEA R17, R0, R17, 0x2 ;  /* 0x0000001100117211 */ /* 0x000fc400078e10ff */
[----:B------:R-:W-:Y:S01]  /*bac0*/  LEA.HI.X.SX32 R11, R23, R3, 0x1, P2 ;  /* 0x00000003170b7211 */ /* 0x000fe200010f0eff */
[----:B------:R-:W-:Y:S01]  /*bad0*/  STL [R1+0x1268], R22 ;  /* 0x0012681601007387 */ /* 0x000fe20000100800 */
[C---:B------:R-:W-:Y:S01]  /*bae0*/  LEA R4, R0.reuse, R4, 0x2 ;  /* 0x0000000400047211 */ /* 0x040fe200078e10ff */
[C---:B------:R-:W-:Y:S02]  /*baf0*/  IMAD R17, R0.reuse, 0x4, R17 ;  /* 0x0000000400117824 */ /* 0x040fe400078e0211 */
[----:B------:R5:W-:Y:S02]  /*bb00*/  STL.64 [R1+0x10c8], R10 ;  /* 0x0010c80a01007387 */ /* 0x000be40000100a00 */
[C---:B------:R-:W-:Y:S02]  /*bb10*/  IMAD R17, R0.reuse, 0x4, R17 ;  /* 0x0000000400117824 */ /* 0x040fe400078e0211 */
[----:B------:R2:W-:Y:S01]  /*bb20*/  STL.64 [R1+0x1270], R14 ;  /* 0x0012700e01007387 */ /* 0x0005e20000100a00 */
[----:B------:R-:W-:Y:S01]  /*bb30*/  IMAD R27, R0, 0x4, R4 ;  /* 0x00000004001b7824 */ /* 0x000fe200078e0204 */
[----:B------:R-:W-:Y:S01]  /*bb40*/  MOV R21, R6 ;  /* 0x0000000600157202 */ /* 0x000fe20000000f00 */
[----:B------:R-:W-:-:S02]  /*bb50*/  IMAD.MOV.U32 R6, RZ, RZ, R9 ;  /* 0x000000ffff067224 */ /* 0x000fc400078e0009 */
[----:B------:R-:W-:Y:S01]  /*bb60*/  IMAD.MOV.U32 R5, RZ, RZ, R17 ;  /* 0x000000ffff057224 */ /* 0x000fe200078e0011 */
[----:B------:R-:W3:Y:S04]  /*bb70*/  LDL.LU R9, [R1+0x20] ;  /* 0x0000200001097983 */ /* 0x000ee80000300800 */
[----:B------:R-:W3:Y:S01]  /*bb80*/  LDL.LU R17, [R1+0x1c] ;  /* 0x00001c0001117983 */ /* 0x000ee20000300800 */
[----:B------:R-:W-:Y:S01]  /*bb90*/  IMAD R4, R0, 0x4, R27 ;  /* 0x0000000400047824 */ /* 0x000fe200078e021b */
[----:B-----5:R-:W-:-:S04]  /*bba0*/  LEA R10, P0, R8, R2, 0x1 ;  /* 0x00000002080a7211 */ /* 0x020fc800078008ff */
[-C--:B------:R-:W-:Y:S01]  /*bbb0*/  LEA.HI.X.SX32 R11, R8, R3.reuse, 0x1, P0 ;  /* 0x00000003080b7211 */ /* 0x080fe200000f0eff */
[----:B----4-:R-:W-:Y:S04]  /*bbc0*/  STL.64 [R1+0x1238], R26 ;  /* 0x0012381a01007387 */ /* 0x010fe80000100a00 */
[----:B------:R0:W-:Y:S01]  /*bbd0*/  STL.64 [R1+0x10c0], R10 ;  /* 0x0010c00a01007387 */ /* 0x0001e20000100a00 */
[CC--:B--2---:R-:W-:Y:S02]  /*bbe0*/  LEA R14, P1, R29.reuse, R2.reuse, 0x1 ;  /* 0x000000021d0e7211 */ /* 0x0c4fe400078208ff */
[C---:B------:R-:W-:Y:S02]  /*bbf0*/  LEA R22, P2, R28.reuse, R2, 0x1 ;  /* 0x000000021c167211 */ /* 0x040fe400078408ff */
[-C--:B------:R-:W-:Y:S01]  /*bc00*/  LEA.HI.X.SX32 R15, R29, R3.reuse, 0x1, P1 ;  /* 0x000000031d0f7211 */ /* 0x080fe200008f0eff */
[----:B0-----:R-:W2:Y:S01]  /*bc10*/  LDL.LU.64 R10, [R1+0x1278] ;  /* 0x00127800010a7983 */ /* 0x001ea20000300a00 */
[----:B------:R-:W-:-:S03]  /*bc20*/  LEA.HI.X.SX32 R23, R28, R3, 0x1, P2 ;  /* 0x000000031c177211 */ /* 0x000fc600010f0eff */
[----:B------:R-:W4:Y:S01]  /*bc30*/  LDL.LU R28, [R1+0x24] ;  /* 0x00002400011c7983 */ /* 0x000f220000300800 */
[----:B------:R-:W-:Y:S01]  /*bc40*/  MOV R26, R5 ;  /* 0x00000005001a7202 */ /* 0x000fe20000000f00 */
[----:B------:R-:W-:Y:S02]  /*bc50*/  IMAD.MOV.U32 R27, RZ, RZ, R20 ;  /* 0x000000ffff1b7224 */ /* 0x000fe400078e0014 */
[----:B------:R0:W-:Y:S01]  /*bc60*/  STL.64 [R1+0x10b8], R14 ;  /* 0x0010b80e01007387 */ /* 0x0001e20000100a00 */
[----:B------:R-:W-:-:S03]  /*bc70*/  IMAD R5, R0, 0x4, R4 ;  /* 0x0000000400057824 */ /* 0x000fc600078e0204 */
[----:B------:R-:W-:Y:S01]  /*bc80*/  STL.64 [R1+0x10b0], R22 ;  /* 0x0010b01601007387 */ /* 0x000fe20000100a00 */
[----:B0-----:R-:W-:-:S03]  /*bc90*/  LEA R14, P0, R7, R2, 0x1 ;  /* 0x00000002070e7211 */ /* 0x001fc600078008ff */
[----:B------:R-:W-:Y:S01]  /*bca0*/  STL.64 [R1+0x1260], R26 ;  /* 0x0012601a01007387 */ /* 0x000fe20000100a00 */
[----:B------:R-:W-:-:S03]  /*bcb0*/  LEA.HI.X.SX32 R15, R7, R3, 0x1, P0 ;  /* 0x00000003070f7211 */ /* 0x000fc600000f0eff */
[----:B------:R-:W5:Y:S04]  /*bcc0*/  LDL.LU R20, [R1+0x3c] ;  /* 0x00003c0001147983 */ /* 0x000f680000300800 */
[----:B------:R-:W-:Y:S04]  /*bcd0*/  STL.64 [R1+0x1240], R4 ;  /* 0x0012400401007387 */ /* 0x000fe80000100a00 */
[----:B------:R0:W-:Y:S04]  /*bce0*/  STL.64 [R1+0x10a8], R14 ;  /* 0x0010a80e01007387 */ /* 0x0001e80000100a00 */
[----:B0-----:R-:W2:Y:S01]  /*bcf0*/  LDL.LU.64 R14, [R1+0x1270] ;  /* 0x00127000010e7983 */ /* 0x001ea20000300a00 */
[----:B------:R-:W-:-:S02]  /*bd00*/  LEA R22, P1, R21, R2, 0x1 ;  /* 0x0000000215167211 */ /* 0x000fc400078208ff */
[----:B---3--:R-:W-:Y:S01]  /*bd10*/  LEA R26, P2, R13, R2, 0x1 ;  /* 0x000000020d1a7211 */ /* 0x008fe200078408ff */
[----:B------:R-:W-:Y:S01]  /*bd20*/  IMAD.MOV.U32 R24, RZ, RZ, R12 ;  /* 0x000000ffff187224 */ /* 0x000fe200078e000c */
[-C--:B------:R-:W-:Y:S02]  /*bd30*/  LEA.HI.X.SX32 R23, R21, R3.reuse, 0x1, P1 ;  /* 0x0000000315177211 */ /* 0x080fe400008f0eff */
[----:B------:R-:W-:Y:S01]  /*bd40*/  MOV R12, R6 ;  /* 0x00000006000c7202 */ /* 0x000fe20000000f00 */
[C---:B------:R-:W-:Y:S01]  /*bd50*/  IMAD R6, R0.reuse, 0x4, R5 ;  /* 0x0000000400067824 */ /* 0x040fe200078e0205 */
[----:B------:R-:W-:Y:S01]  /*bd60*/  LEA.HI.X.SX32 R27, R13, R3, 0x1, P2 ;  /* 0x000000030d1b7211 */ /* 0x000fe200010f0eff */
[----:B------:R0:W-:Y:S03]  /*bd70*/  STL.64 [R1+0x10a0], R22 ;  /* 0x0010a01601007387 */ /* 0x0001e60000100a00 */
[C---:B------:R-:W-:Y:S01]  /*bd80*/  LEA R7, R0.reuse, R6, 0x2 ;  /* 0x0000000600077211 */ /* 0x040fe200078e10ff */
[----:B0-----:R-:W3:Y:S04]  /*bd90*/  LDL.LU R22, [R1+0x1268] ;  /* 0x0012680001167983 */ /* 0x001ee80000300800 */
[----:B------:R-:W-:Y:S01]  /*bda0*/  IMAD R8, R0, 0x4, R7 ;  /* 0x0000000400087824 */ /* 0x000fe200078e0207 */
[-C--:B----4-:R-:W-:Y:S01]  /*bdb0*/  LEA R4, P0, R28, R2.reuse, 0x1 ;  /* 0x000000021c047211 */ /* 0x090fe200078008ff */
[----:B--2---:R-:W-:Y:S04]  /*bdc0*/  STL.64 [R1+0x1258], R14 ;  /* 0x0012580e01007387 */ /* 0x004fe80000100a00 */
[----:B------:R0:W-:Y:S04]  /*bdd0*/  STL.64 [R1+0x1098], R26 ;  /* 0x0010981a01007387 */ /* 0x0001e80000100a00 */
[----:B0-----:R-:W2:Y:S04]  /*bde0*/  LDL.LU.64 R26, [R1+0x1260] ;  /* 0x00126000011a7983 */ /* 0x001ea80000300a00 */
[----:B------:R-:W4:Y:S04]  /*bdf0*/  LDL.LU R29, [R1+0x50] ;  /* 0x00005000011d7983 */ /* 0x000f280000300800 */
[----:B------:R-:W2:Y:S04]  /*be00*/  LDL.LU R23, [R1+0x4c] ;  /* 0x00004c0001177983 */ /* 0x000ea80000300800 */
[----:B------:R-:W-:Y:S04]  /*be10*/  STL [R1+0x1090], R4 ;  /* 0x0010900401007387 */ /* 0x000fe80000100800 */
[----:B------:R0:W-:Y:S04]  /*be20*/  STL.64 [R1+0x1248], R6 ;  /* 0x0012480601007387 */ /* 0x0001e80000100a00 */
[----:B0-----:R0:W2:Y:S01]  /*be30*/  LDL.64 R6, [R1+0x1090] ;  /* 0x0010900001067983 */ /* 0x0010a20000100a00 */
[----:B------:R-:W-:-:S02]  /*be40*/  LEA R14, P1, R9, R2, 0x1 ;  /* 0x00000002090e7211 */ /* 0x000fc400078208ff */
[----:B------:R-:W-:Y:S02]  /*be50*/  LEA R4, P2, R17, R2, 0x1 ;  /* 0x0000000211047211 */ /* 0x000fe400078408ff */
[-C--:B------:R-:W-:Y:S02]  /*be60*/  LEA.HI.X.SX32 R15, R9, R3.reuse, 0x1, P1 ;  /* 0x00000003090f7211 */ /* 0x080fe400008f0eff */
[----:B------:R-:W-:Y:S01]  /*be70*/  LEA.HI.X.SX32 R5, R17, R3, 0x1, P2 ;  /* 0x0000000311057211 */ /* 0x000fe200010f0eff */
[----:B------:R-:W-:Y:S01]  /*be80*/  IMAD.MOV.U32 R17, RZ, RZ, R10 ;  /* 0x000000ffff117224 */ /* 0x000fe200078e000a */
[C---:B------:R-:W-:Y:S01]  /*be90*/  LEA R9, R0.reuse, R8, 0x2 ;  /* 0x0000000800097211 */ /* 0x040fe200078e10ff */
[----:B------:R-:W-:-:S04]  /*bea0*/  IMAD R21, R0, 0x4, R11 ;  /* 0x0000000400157824 */ /* 0x000fc800078e020b */
[C---:B------:R-:W-:Y:S01]  /*beb0*/  IMAD R10, R0.reuse, 0x4, R9 ;  /* 0x00000004000a7824 */ /* 0x040fe200078e0209 */
[----:B------:R-:W-:Y:S02]  /*bec0*/  LEA R13, R0, R11, 0x2 ;  /* 0x0000000b000d7211 */ /* 0x000fe400078e10ff */
[----:B--2---:R-:W-:-:S05]  /*bed0*/  LEA.HI.X.SX32 R7, R28, R3, 0x1, P0 ;  /* 0x000000031c077211 */ /* 0x004fca00000f0eff */
[----:B------:R-:W-:Y:S04]  /*bee0*/  STL [R1+0x1094], R7 ;  /* 0x0010940701007387 */ /* 0x000fe80000100800 */
[----:B------:R1:W-:Y:S01]  /*bef0*/  STL.64 [R1+0x1088], R14 ;  /* 0x0010880e01007387 */ /* 0x0003e20000100a00 */
[----:B------:R-:W-:-:S03]  /*bf00*/  LEA R6, P1, R12, R2, 0x1 ;  /* 0x000000020c067211 */ /* 0x000fc600078208ff */
[----:B-1----:R-:W2:Y:S04]  /*bf10*/  LDL.LU.64 R14, [R1+0x1258] ;  /* 0x00125800010e7983 */ /* 0x002ea80000300a00 */
[----:B------:R-:W-:Y:S04]  /*bf20*/  STL.64 [R1+0x1080], R4 ;  /* 0x0010800401007387 */ /* 0x000fe80000100a00 */
[----:B------:R5:W-:Y:S01]  /*bf30*/  STL.64 [R1+0x1250], R16 ;  /* 0x0012501001007387 */ /* 0x000be20000100a00 */
[----:B------:R-:W-:Y:S02]  /*bf40*/  LEA.HI.X.SX32 R7, R12, R3, 0x1, P1 ;  /* 0x000000030c077211 */ /* 0x000fe400008f0eff */
[----:B-----5:R-:W-:-:S04]  /*bf50*/  LEA R16, P0, R20, R2, 0x1 ;  /* 0x0000000214107211 */ /* 0x020fc800078008ff */
[----:B------:R-:W-:Y:S02]  /*bf60*/  LEA.HI.X.SX32 R17, R20, R3, 0x1, P0 ;  /* 0x0000000314117211 */ /* 0x000fe400000f0eff */
[----:B------:R-:W-:-:S03]  /*bf70*/  LEA R4, P2, R19, R2, 0x1 ;  /* 0x0000000213047211 */ /* 0x000fc600078408ff */
[----:B------:R4:W-:Y:S01]  /*bf80*/  STL.64 [R1+0x1078], R16 ;  /* 0x0010781001007387 */ /* 0x0009e20000100a00 */
[----:B------:R-:W-:Y:S01]  /*bf90*/  LEA.HI.X.SX32 R5, R19, R3, 0x1, P2 ;  /* 0x0000000313057211 */ /* 0x000fe200010f0eff */
[----:B------:R-:W-:Y:S01]  /*bfa0*/  IMAD.MOV.U32 R19, RZ, RZ, R11 ;  /* 0x000000ffff137224 */ /* 0x000fe200078e000b */
[----:B------:R-:W-:Y:S01]  /*bfb0*/  LEA R11, R0, R10, 0x2 ;  /* 0x0000000a000b7211 */ /* 0x000fe200078e10ff */
[----:B------:R-:W5:Y:S01]  /*bfc0*/  LDL.LU R28, [R1+0x5c] ;  /* 0x00005c00011c7983 */ /* 0x000f620000300800 */
[----:B----4-:R-:W-:-:S03]  /*bfd0*/  LEA R16, P0, R29, R2, 0x1 ;  /* 0x000000021d107211 */ /* 0x010fc600078008ff */
[----:B------:R-:W-:Y:S01]  /*bfe0*/  STL.64 [R1+0x1070], R6 ;  /* 0x0010700601007387 */ /* 0x000fe20000100a00 */
[----:B------:R-:W-:-:S03]  /*bff0*/  LEA.HI.X.SX32 R17, R29, R3, 0x1, P0 ;  /* 0x000000031d117211 */ /* 0x000fc600000f0eff */
[----:B------:R-:W4:Y:S04]  /*c000*/  LDL.LU R20, [R1+0x58] ;  /* 0x0000580001147983 */ /* 0x000f280000300800 */
[----:B------:R-:W-:Y:S04]  /*c010*/  STL.64 [R1+0x1068], R4 ;  /* 0x0010680401007387 */ /* 0x000fe80000100a00 */
[----:B------:R-:W-:Y:S04]  /*c020*/  STL.64 [R1+0x1230], R10 ;  /* 0x0012300a01007387 */ /* 0x000fe80000100a00 */
[----:B------:R1:W-:Y:S04]  /*c030*/  STL.64 [R1+0x1060], R16 ;  /* 0x0010601001007387 */ /* 0x0003e80000100a00 */
[----:B-1----:R-:W3:Y:S01]  /*c040*/  LDL.LU.64 R16, [R1+0x1250] ;  /* 0x0012500001107983 */ /* 0x002ee20000300a00 */
[----:B------:R-:W-:-:S04]  /*c050*/  LEA R6, P1, R23, R2, 0x1 ;  /* 0x0000000217067211 */ /* 0x000fc800078208ff */
[----:B------:R-:W-:Y:S01]  /*c060*/  LEA.HI.X.SX32 R7, R23, R3, 0x1, P1 ;  /* 0x0000000317077211 */ /* 0x000fe200008f0eff */
[----:B------:R-:W-:Y:S01]  /*c070*/  IMAD R13, R0, 0x4, R13 ;  /* 0x00000004000d7824 */ /* 0x000fe200078e020d */
[----:B------:R-:W-:-:S03]  /*c080*/  LEA R10, P1, R27, R2, 0x1 ;  /* 0x000000021b0a7211 */ /* 0x000fc600078208ff */
[----:B------:R1:W-:Y:S01]  /*c090*/  STL.64 [R1+0x1058], R6 ;  /* 0x0010580601007387 */ /* 0x0003e20000100a00 */
[----:B------:R-:W-:Y:S01]  /*c0a0*/  IMAD R12, R0, 0x4, R11 ;  /* 0x00000004000c7824 */ /* 0x000fe200078e020b */
[----:B------:R-:W-:Y:S01]  /*c0b0*/  LEA.HI.X.SX32 R11, R27, R3, 0x1, P1 ;  /* 0x000000031b0b7211 */ /* 0x000fe200008f0eff */
[----:B------:R-:W-:Y:S01]  /*c0c0*/  IMAD.MOV.U32 R29, RZ, RZ, R21 ;  /* 0x000000ffff1d7224 */ /* 0x000fe200078e0015 */
[----:B------:R-:W-:Y:S02]  /*c0d0*/  MOV R21, R13 ;  /* 0x0000000d00157202 */ /* 0x000fe40000000f00 */
[----:B-1----:R-:W-:-:S04]  /*c0e0*/  LEA R6, P0, R26, R2, 0x1 ;  /* 0x000000021a067211 */ /* 0x002fc800078008ff */
[----:B------:R-:W-:Y:S01]  /*c0f0*/  LEA.HI.X.SX32 R7, R26, R3, 0x1, P0 ;  /* 0x000000031a077211 */ /* 0x000fe200000f0eff */
[----:B------:R-:W-:Y:S01]  /*c100*/  IMAD R13, R0, 0x4, R12 ;  /* 0x00000004000d7824 */ /* 0x000fe200078e020c */
[----:B--2---:R-:W-:-:S04]  /*c110*/  LEA R4, P2, R14, R2, 0x1 ;  /* 0x000000020e047211 */ /* 0x004fc800078408ff */
[----:B------:R-:W-:-:S05]  /*c120*/  LEA.HI.X.SX32 R5, R14, R3, 0x1, P2 ;  /* 0x000000030e057211 */ /* 0x000fca00010f0eff */
[----:B------:R1:W-:Y:S01]  /*c130*/  STL.64 [R1+0x1050], R4 ;  /* 0x0010500401007387 */ /* 0x0003e20000100a00 */
[----:B------:R-:W-:-:S03]  /*c140*/  IMAD R14, R0, 0x4, R13 ;  /* 0x00000004000e7824 */ /* 0x000fc600078e020d */
[----:B------:R2:W-:Y:S01]  /*c150*/  STL.64 [R1+0x1048], R6 ;  /* 0x0010480601007387 */ /* 0x0005e20000100a00 */
[----:B-1----:R-:W-:-:S04]  /*c160*/  LEA R4, P2, R24, R2, 0x1 ;  /* 0x0000000218047211 */ /* 0x002fc800078408ff */
[----:B------:R-:W-:Y:S01]  /*c170*/  LEA.HI.X.SX32 R5, R24, R3, 0x1, P2 ;  /* 0x0000000318057211 */ /* 0x000fe200010f0eff */
[----:B--2---:R-:W2:Y:S04]  /*c180*/  LDL.LU.64 R6, [R1+0x1248] ;  /* 0x0012480001067983 */ /* 0x004ea80000300a00 */
[----:B------:R-:W-:Y:S01]  /*c190*/  STL.64 [R1+0x1040], R10 ;  /* 0x0010400a01007387 */ /* 0x000fe20000100a00 */
[----:B------:R-:W-:-:S03]  /*c1a0*/  MOV R24, R15 ;  /* 0x0000000f00187202 */ /* 0x000fc60000000f00 */
[----:B------:R1:W-:Y:S01]  /*c1b0*/  STL.64 [R1+0x1038], R4 ;  /* 0x0010380401007387 */ /* 0x0003e20000100a00 */
[----:B------:R-:W-:Y:S01]  /*c1c0*/  IMAD R15, R0, 0x4, R14 ;  /* 0x00000004000f7824 */ /* 0x000fe200078e020e */
[----:B-1----:R-:W-:-:S04]  /*c1d0*/  LEA R4, P2, R18, R2, 0x1 ;  /* 0x0000000212047211 */ /* 0x002fc800078408ff */
[----:B------:R-:W-:Y:S01]  /*c1e0*/  LEA.HI.X.SX32 R5, R18, R3, 0x1, P2 ;  /* 0x0000000312057211 */ /* 0x000fe200010f0eff */
[----:B---3--:R-:W-:Y:S01]  /*c1f0*/  IMAD.MOV.U32 R27, RZ, RZ, R16 ;  /* 0x000000ffff1b7224 */ /* 0x008fe200078e0010 */
[----:B------:R-:W-:-:S04]  /*c200*/  LEA R26, P0, R16, R2, 0x1 ;  /* 0x00000002101a7211 */ /* 0x000fc800078008ff */
[----:B------:R-:W-:Y:S02]  /*c210*/  LEA.HI.X.SX32 R27, R27, R3, 0x1, P0 ;  /* 0x000000031b1b7211 */ /* 0x000fe400000f0eff */
[C---:B------:R-:W-:Y:S02]  /*c220*/  LEA R10, P1, R17.reuse, R2, 0x1 ;  /* 0x00000002110a7211 */ /* 0x040fe400078208ff */
[----:B------:R-:W-:Y:S01]  /*c230*/  LEA R16, R0, R15, 0x2 ;  /* 0x0000000f00107211 */ /* 0x000fe200078e10ff */
[----:B------:R4:W-:Y:S01]  /*c240*/  STL.64 [R1+0x1030], R26 ;  /* 0x0010301a01007387 */ /* 0x0009e20000100a00 */
[----:B------:R-:W-:-:S03]  /*c250*/  LEA.HI.X.SX32 R11, R17, R3, 0x1, P1 ;  /* 0x00000003110b7211 */ /* 0x000fc600008f0eff */
[----:B------:R5:W-:Y:S01]  /*c260*/  STL.64 [R1+0x1020], R4 ;  /* 0x0010200401007387 */ /* 0x000be20000100a00 */
[----:B------:R-:W-:Y:S01]  /*c270*/  IMAD R17, R0, 0x4, R16 ;  /* 0x0000000400117824 */ /* 0x000fe200078e0210 */
[-C--:B----4-:R-:W-:Y:S02]  /*c280*/  LEA R26, P1, R20, R2.reuse, 0x1 ;  /* 0x00000002141a7211 */ /* 0x090fe400078208ff */
[-C--:B-----5:R-:W-:Y:S01]  /*c290*/  LEA R4, P0, R28, R2.reuse, 0x1 ;  /* 0x000000021c047211 */ /* 0x0a0fe200078008ff */
[----:B------:R1:W-:Y:S01]  /*c2a0*/  STL.64 [R1+0x1028], R10 ;  /* 0x0010280a01007387 */ /* 0x0003e20000100a00 */
[-C--:B------:R-:W-:Y:S02]  /*c2b0*/  LEA.HI.X.SX32 R27, R20, R3.reuse, 0x1, P1 ;  /* 0x00000003141b7211 */ /* 0x080fe400008f0eff */
[----:B------:R-:W-:Y:S01]  /*c2c0*/  LEA.HI.X.SX32 R5, R28, R3, 0x1, P0 ;  /* 0x000000031c057211 */ /* 0x000fe200000f0eff */
[----:B------:R-:W-:Y:S04]  /*c2d0*/  STL.64 [R1+0x1228], R16 ;  /* 0x0012281001007387 */ /* 0x000fe80000100a00 */
[----:B------:R3:W-:Y:S01]  /*c2e0*/  STL.64 [R1+0x1018], R4 ;  /* 0x0010180401007387 */ /* 0x0007e20000100a00 */
[----:B-1----:R-:W-:-:S03]  /*c2f0*/  LEA R10, P2, R19, R2, 0x1 ;  /* 0x00000002130a7211 */ /* 0x002fc600078408ff */
[----:B---3--:R-:W3:Y:S04]  /*c300*/  LDL.LU.64 R4, [R1+0x1240] ;  /* 0x0012400001047983 */ /* 0x008ee80000300a00 */
[----:B------:R1:W-:Y:S01]  /*c310*/  STL.64 [R1+0x1010], R26 ;  /* 0x0010101a01007387 */ /* 0x0003e20000100a00 */
[----:B------:R-:W-:Y:S02]  /*c320*/  LEA.HI.X.SX32 R11, R19, R3, 0x1, P2 ;  /* 0x00000003130b7211 */ /* 0x000fe400010f0eff */
[----:B------:R-:W-:Y:S02]  /*c330*/  LEA R28, R0, R22, 0x2 ;  /* 0x00000016001c7211 */ /* 0x000fe400078e10ff */
[----:B-1----:R-:W-:-:S04]  /*c340*/  LEA R26, P0, R29, R2, 0x1 ;  /* 0x000000021d1a7211 */ /* 0x002fc800078008ff */
[-C--:B------:R-:W-:Y:S01]  /*c350*/  LEA.HI.X.SX32 R27, R29, R3.reuse, 0x1, P0 ;  /* 0x000000031d1b7211 */ /* 0x080fe200000f0eff */
[----:B------:R1:W-:Y:S01]  /*c360*/  STL.64 [R1+0x1008], R10 ;  /* 0x0010080a01007387 */ /* 0x0003e20000100a00 */
[CC--:B------:R-:W-:Y:S01]  /*c370*/  LEA R16, P1, R21.reuse, R2.reuse, 0x1 ;  /* 0x0000000215107211 */ /* 0x0c0fe200078208ff */
[----:B------:R-:W-:Y:S02]  /*c380*/  IMAD R18, R0, 0x4, R17 ;  /* 0x0000000400127824 */ /* 0x000fe400078e0211 */
[----:B------:R4:W-:Y:S01]  /*c390*/  STL.64 [R1+0x1000], R26 ;  /* 0x0010001a01007387 */ /* 0x0009e20000100a00 */
[----:B------:R-:W-:Y:S02]  /*c3a0*/  LEA.HI.X.SX32 R17, R21, R3, 0x1, P1 ;  /* 0x0000000315117211 */ /* 0x000fe400008f0eff */
[-C--:B-1----:R-:W-:Y:S02]  /*c3b0*/  LEA R10, P2, R22, R2.reuse, 0x1 ;  /* 0x00000002160a7211 */ /* 0x082fe400078408ff */
[----:B----4-:R-:W-:-:S02]  /*c3c0*/  LEA R26, P0, R28, R2, 0x1 ;  /* 0x000000021c1a7211 */ /* 0x010fc400078008ff */
[-C--:B------:R-:W-:Y:S02]  /*c3d0*/  LEA.HI.X.SX32 R11, R22, R3.reuse, 0x1, P2 ;  /* 0x00000003160b7211 */ /* 0x080fe400010f0eff */
[----:B------:R-:W-:Y:S01]  /*c3e0*/  LEA.HI.X.SX32 R27, R28, R3, 0x1, P0 ;  /* 0x000000031c1b7211 */ /* 0x000fe200000f0eff */
[----:B------:R-:W-:Y:S04]  /*c3f0*/  STL.64 [R1+0xff8], R16 ;  /* 0x000ff81001007387 */ /* 0x000fe80000100a00 */
[----:B------:R-:W-:Y:S04]  /*c400*/  STL.64 [R1+0xff0], R10 ;  /* 0x000ff00a01007387 */ /* 0x000fe80000100a00 */
[----:B------:R1:W-:Y:S04]  /*c410*/  STL.64 [R1+0xfe8], R26 ;  /* 0x000fe81a01007387 */ /* 0x0003e80000100a00 */
[----:B-1----:R-:W4:Y:S01]  /*c420*/  LDL.LU.64 R26, [R1+0x1238] ;  /* 0x00123800011a7983 */ /* 0x002f220000300a00 */
[C-C-:B------:R-:W-:Y:S01]  /*c430*/  IMAD R23, R0.reuse, 0x4, R22.reuse ;  /* 0x0000000400177824 */ /* 0x140fe200078e0216 */
[C---:B------:R-:W-:Y:S01]  /*c440*/  LEA R19, R0.reuse, R18, 0x2 ;  /* 0x0000001200137211 */ /* 0x040fe200078e10ff */
[----:B------:R-:W-:-:S03]  /*c450*/  IMAD R29, R0, 0x4, R22 ;  /* 0x00000004001d7824 */ /* 0x000fc600078e0216 */
[C---:B------:R-:W-:Y:S01]  /*c460*/  LEA R23, R0.reuse, R23, 0x2 ;  /* 0x0000001700177211 */ /* 0x040fe200078e10ff */
[C---:B------:R-:W-:Y:S02]  /*c470*/  IMAD R20, R0.reuse, 0x4, R19 ;  /* 0x0000000400147824 */ /* 0x040fe400078e0213 */
[C---:B------:R-:W-:Y:S02]  /*c480*/  IMAD R29, R0.reuse, 0x4, R29 ;  /* 0x00000004001d7824 */ /* 0x040fe400078e021d */
[C---:B------:R-:W-:Y:S02]  /*c490*/  IMAD R23, R0.reuse, 0x4, R23 ;  /* 0x0000000400177824 */ /* 0x040fe400078e0217 */
[----:B------:R-:W-:Y:S01]  /*c4a0*/  IMAD R21, R0, 0x4, R20 ;  /* 0x0000000400157824 */ /* 0x000fe200078e0214 */
[-C--:B------:R-:W-:Y:S02]  /*c4b0*/  LEA R16, P1, R29, R2.reuse, 0x1 ;  /* 0x000000021d107211 */ /* 0x080fe400078208ff */
[----:B------:R-:W-:-:S02]  /*c4c0*/  LEA R10, P2, R23, R2, 0x1 ;  /* 0x00000002170a7211 */ /* 0x000fc400078408ff */
[----:B------:R-:W-:Y:S02]  /*c4d0*/  LEA R22, R0, R21, 0x2 ;  /* 0x0000001500167211 */ /* 0x000fe400078e10ff */
[-C--:B------:R-:W-:Y:S01]  /*c4e0*/  LEA.HI.X.SX32 R17, R29, R3.reuse, 0x1, P1 ;  /* 0x000000031d117211 */ /* 0x080fe200008f0eff */
[----:B------:R-:W-:Y:S01]  /*c4f0*/  IMAD.MOV.U32 R29, RZ, RZ, R24 ;  /* 0x000000ffff1d7224 */ /* 0x000fe200078e0018 */
[-C--:B------:R-:W-:Y:S02]  /*c500*/  LEA R28, P0, R24, R2.reuse, 0x1 ;  /* 0x00000002181c7211 */ /* 0x080fe400078008ff */
[-C--:B------:R-:W-:Y:S01]  /*c510*/  LEA.HI.X.SX32 R11, R23, R3.reuse, 0x1, P2 ;  /* 0x00000003170b7211 */ /* 0x080fe200010f0eff */
[----:B------:R-:W-:Y:S01]  /*c520*/  IMAD R23, R0, 0x4, R22 ;  /* 0x0000000400177824 */ /* 0x000fe200078e0216 */
[----:B------:R-:W-:Y:S01]  /*c530*/  LEA.HI.X.SX32 R29, R29, R3, 0x1, P0 ;  /* 0x000000031d1d7211 */ /* 0x000fe200000f0eff */
[----:B------:R-:W-:Y:S04]  /*c540*/  STL.64 [R1+0xfe0], R16 ;  /* 0x000fe01001007387 */ /* 0x000fe80000100a00 */
[----:B------:R1:W-:Y:S04]  /*c550*/  STL.64 [R1+0xfd8], R10 ;  /* 0x000fd80a01007387 */ /* 0x0003e80000100a00 */
[----:B------:R-:W-:Y:S04]  /*c560*/  STL.64 [R1+0x1220], R22 ;  /* 0x0012201601007387 */ /* 0x000fe80000100a00 */
[----:B------:R5:W-:Y:S01]  /*c570*/  STL.64 [R1+0xfd0], R28 ;  /* 0x000fd01c01007387 */ /* 0x000be20000100a00 */
[----:B-1----:R-:W-:-:S04]  /*c580*/  LEA R10, P2, R25, R2, 0x1 ;  /* 0x00000002190a7211 */ /* 0x002fc800078408ff */
[----:B------:R-:W-:Y:S01]  /*c590*/  LEA.HI.X.SX32 R11, R25, R3, 0x1, P2 ;  /* 0x00000003190b7211 */ /* 0x000fe200010f0eff */
[C-C-:B-----5:R-:W-:Y:S02]  /*c5a0*/  IMAD R29, R0.reuse, 0x4, R25.reuse ;  /* 0x00000004001d7824 */ /* 0x160fe400078e0219 */
[----:B------:R-:W-:-:S03]  /*c5b0*/  IMAD R28, R0, 0x4, R25 ;  /* 0x00000004001c7824 */ /* 0x000fc600078e0219 */
[----:B------:R-:W-:Y:S02]  /*c5c0*/  LEA R29, R0, R29, 0x2 ;  /* 0x0000001d001d7211 */ /* 0x000fe400078e10ff */
[-C--:B------:R-:W-:Y:S02]  /*c5d0*/  LEA R22, P0, R28, R2.reuse, 0x1 ;  /* 0x000000021c167211 */ /* 0x080fe400078008ff */
[----:B------:R-:W-:Y:S02]  /*c5e0*/  LEA R24, R0, R23, 0x2 ;  /* 0x0000001700187211 */ /* 0x000fe400078e10ff */
[----:B------:R-:W-:Y:S02]  /*c5f0*/  LEA.HI.X.SX32 R23, R28, R3, 0x1, P0 ;  /* 0x000000031c177211 */ /* 0x000fe400000f0eff */
[----:B----4-:R-:W-:-:S04]  /*c600*/  LEA R16, P1, R26, R2, 0x1 ;  /* 0x000000021a107211 */ /* 0x010fc800078208ff */
[----:B------:R-:W-:-:S05]  /*c610*/  LEA.HI.X.SX32 R17, R26, R3, 0x1, P1 ;  /* 0x000000031a117211 */ /* 0x000fca00008f0eff */
[----:B------:R1:W-:Y:S04]  /*c620*/  STL.64 [R1+0xfc8], R16 ;  /* 0x000fc81001007387 */ /* 0x0003e80000100a00 */
[----:B------:R4:W-:Y:S01]  /*c630*/  STL.64 [R1+0xfc0], R10 ;  /* 0x000fc00a01007387 */ /* 0x0009e20000100a00 */
[-C--:B-1----:R-:W-:Y:S02]  /*c640*/  LEA R16, P1, R29, R2.reuse, 0x1 ;  /* 0x000000021d107211 */ /* 0x082fe400078208ff */
[-C--:B----4-:R-:W-:Y:S02]  /*c650*/  LEA R10, P2, R27, R2.reuse, 0x1 ;  /* 0x000000021b0a7211 */ /* 0x090fe400078408ff */
[-C--:B------:R-:W-:Y:S02]  /*c660*/  LEA.HI.X.SX32 R17, R29, R3.reuse, 0x1, P1 ;  /* 0x000000031d117211 */ /* 0x080fe400008f0eff */
[----:B------:R-:W-:Y:S01]  /*c670*/  LEA.HI.X.SX32 R11, R27, R3, 0x1, P2 ;  /* 0x000000031b0b7211 */ /* 0x000fe200010f0eff */
[----:B------:R3:W-:Y:S04]  /*c680*/  STL.64 [R1+0xfb8], R22 ;  /* 0x000fb81601007387 */ /* 0x0007e80000100a00 */
[----:B------:R-:W-:Y:S04]  /*c690*/  STL.64 [R1+0xfb0], R16 ;  /* 0x000fb01001007387 */ /* 0x000fe80000100a00 */
[----:B------:R2:W-:Y:S01]  /*c6a0*/  STL.64 [R1+0xfa8], R10 ;  /* 0x000fa80a01007387 */ /* 0x0005e20000100a00 */
[----:B---3--:R-:W-:-:S04]  /*c6b0*/  LEA R22, P0, R4, R2, 0x1 ;  /* 0x0000000204167211 */ /* 0x008fc800078008ff */
[----:B------:R-:W-:Y:S02]  /*c6c0*/  LEA.HI.X.SX32 R23, R4, R3, 0x1, P0 ;  /* 0x0000000304177211 */ /* 0x000fe400000f0eff */
[----:B--2---:R-:W-:-:S04]  /*c6d0*/  LEA R10, P2, R6, R2, 0x1 ;  /* 0x00000002060a7211 */ /* 0x004fc800078408ff */
[----:B------:R-:W-:Y:S01]  /*c6e0*/  LEA.HI.X.SX32 R11, R6, R3, 0x1, P2 ;  /* 0x00000003060b7211 */ /* 0x000fe200010f0eff */
[----:B------:R-:W-:Y:S01]  /*c6f0*/  STL.64 [R1+0xfa0], R22 ;  /* 0x000fa01601007387 */ /* 0x000fe20000100a00 */
[----:B------:R-:W-:-:S03]  /*c700*/  LEA R16, P1, R5, R2, 0x1 ;  /* 0x0000000205107211 */ /* 0x000fc600078208ff */
[----:B------:R1:W-:Y:S01]  /*c710*/  STL.64 [R1+0xf90], R10 ;  /* 0x000f900a01007387 */ /* 0x0003e20000100a00 */
[----:B------:R-:W-:Y:S02]  /*c720*/  LEA.HI.X.SX32 R17, R5, R3, 0x1, P1 ;  /* 0x0000000305117211 */ /* 0x000fe400008f0eff */
[----:B-1----:R-:W-:-:S04]  /*c730*/  LEA R10, P0, R7, R2, 0x1 ;  /* 0x00000002070a7211 */ /* 0x002fc800078008ff */
[----:B------:R-:W-:Y:S01]  /*c740*/  LEA.HI.X.SX32 R11, R7, R3, 0x1, P0 ;  /* 0x00000003070b7211 */ /* 0x000fe200000f0eff */
[----:B------:R-:W-:Y:S04]  /*c750*/  STL.64 [R1+0xf98], R16 ;  /* 0x000f981001007387 */ /* 0x000fe80000100a00 */
[----:B------:R1:W-:Y:S04]  /*c760*/  STL.64 [R1+0xf88], R10 ;  /* 0x000f880a01007387 */ /* 0x0003e80000100a00 */
[----:B-1----:R-:W2:Y:S01]  /*c770*/  LDL.LU.64 R10, [R1+0x1230] ;  /* 0x00123000010a7983 */ /* 0x002ea20000300a00 */
[----:B------:R-:W-:-:S02]  /*c780*/  LEA R22, P1, R8, R2, 0x1 ;  /* 0x0000000208167211 */ /* 0x000fc400078208ff */
[C---:B------:R-:W-:Y:S02]  /*c790*/  LEA R16, P2, R9.reuse, R2, 0x1 ;  /* 0x0000000209107211 */ /* 0x040fe400078408ff */
[-C--:B------:R-:W-:Y:S02]  /*c7a0*/  LEA.HI.X.SX32 R23, R8, R3.reuse, 0x1, P1 ;  /* 0x0000000308177211 */ /* 0x080fe400008f0eff */
[----:B------:R-:W-:-:S03]  /*c7b0*/  LEA.HI.X.SX32 R17, R9, R3, 0x1, P2 ;  /* 0x0000000309117211 */ /* 0x000fc600010f0eff */
[----:B------:R-:W-:Y:S04]  /*c7c0*/  STL.64 [R1+0xf80], R22 ;  /* 0x000f801601007387 */ /* 0x000fe80000100a00 */
[----:B------:R1:W-:Y:S02]  /*c7d0*/  STL.64 [R1+0xf78], R16 ;  /* 0x000f781001007387 */ /* 0x0003e40000100a00 */
[----:B-1----:R-:W-:-:S04]  /*c7e0*/  LEA R16, P2, R12, R2, 0x1 ;  /* 0x000000020c107211 */ /* 0x002fc800078408ff */
[----:B------:R-:W-:Y:S02]  /*c7f0*/  LEA.HI.X.SX32 R17, R12, R3, 0x1, P2 ;  /* 0x000000030c117211 */ /* 0x000fe400010f0eff */
[----:B--2---:R-:W-:-:S04]  /*c800*/  LEA R8, P0, R10, R2, 0x1 ;  /* 0x000000020a087211 */ /* 0x004fc800078008ff */
[----:B------:R-:W-:Y:S02]  /*c810*/  LEA.HI.X.SX32 R9, R10, R3, 0x1, P0 ;  /* 0x000000030a097211 */ /* 0x000fe400000f0eff */
[----:B------:R-:W-:-:S03]  /*c820*/  LEA R22, P1, R11, R2, 0x1 ;  /* 0x000000020b167211 */ /* 0x000fc600078208ff */
[----:B------:R-:W-:Y:S04]  /*c830*/  STL.64 [R1+0xf70], R8 ;  /* 0x000f700801007387 */ /* 0x000fe80000100a00 */
        /* <DEDUP_REMOVED lines=8> */
[CC--:B------:R-:W-:Y:S02]  /*c8c0*/  LEA R22, P1, R14.reuse, R2.reuse, 0x1 ;  /* 0x000000020e167211 */ /* 0x0c0fe400078208ff */
[-C--:B------:R-:W-:Y:S02]  /*c8d0*/  LEA.HI.X.SX32 R11, R15, R3.reuse, 0x1, P2 ;  /* 0x000000030f0b7211 */ /* 0x080fe400010f0eff */
[-C--:B------:R-:W-:Y:S02]  /*c8e0*/  LEA.HI.X.SX32 R23, R14, R3.reuse, 0x1, P1 ;  /* 0x000000030e177211 */ /* 0x080fe400008f0eff */
[C---:B------:R-:W-:Y:S01]  /*c8f0*/  LEA R12, P2, R18.reuse, R2, 0x1 ;  /* 0x00000002120c7211 */ /* 0x040fe200078408ff */
[----:B------:R-:W-:Y:S04]  /*c900*/  STL.64 [R1+0xf48], R10 ;  /* 0x000f480a01007387 */ /* 0x000fe80000100a00 */
[----:B------:R1:W-:Y:S01]  /*c910*/  STL.64 [R1+0xf50], R22 ;  /* 0x000f501601007387 */ /* 0x0003e20000100a00 */
[----:B------:R-:W-:-:S05]  /*c920*/  LEA.HI.X.SX32 R13, R18, R3, 0x1, P2 ;  /* 0x00000003120d7211 */ /* 0x000fca00010f0eff */
[----:B------:R-:W-:Y:S01]  /*c930*/  STL.64 [R1+0xf30], R12 ;  /* 0x000f300c01007387 */ /* 0x000fe20000100a00 */
[----:B------:R-:W-:-:S04]  /*c940*/  IMAD R25, R0, 0x4, R24 ;  /* 0x0000000400197824 */ /* 0x000fc800078e0218 */
[----:B------:R-:W-:Y:S01]  /*c950*/  IMAD R26, R0, 0x4, R25 ;  /* 0x00000004001a7824 */ /* 0x000fe200078e0219 */
[CC--:B--2---:R-:W-:Y:S02]  /*c960*/  LEA R14, P0, R16.reuse, R2.reuse, 0x1 ;  /* 0x00000002100e7211 */ /* 0x0c4fe400078008ff */
[C---:B-1----:R-:W-:Y:S02]  /*c970*/  LEA R22, P1, R17.reuse, R2, 0x1 ;  /* 0x0000000211167211 */ /* 0x042fe400078208ff */
[-C--:B------:R-:W-:Y:S02]  /*c980*/  LEA.HI.X.SX32 R15, R16, R3.reuse, 0x1, P0 ;  /* 0x00000003100f7211 */ /* 0x080fe400000f0eff */
[----:B------:R-:W-:-:S03]  /*c990*/  LEA.HI.X.SX32 R23, R17, R3, 0x1, P1 ;  /* 0x0000000311177211 */ /* 0x000fc600008f0eff */
[----:B------:R-:W-:Y:S04]  /*c9a0*/  STL.64 [R1+0xf40], R14 ;  /* 0x000f400e01007387 */ /* 0x000fe80000100a00 */
[----:B------:R1:W-:Y:S02]  /*c9b0*/  STL.64 [R1+0xf38], R22 ;  /* 0x000f381601007387 */ /* 0x0003e40000100a00 */
[----:B-1----:R-:W-:-:S04]  /*c9c0*/  LEA R22, P0, R19, R2, 0x1 ;  /* 0x0000000213167211 */ /* 0x002fc800078008ff */
[----:B------:R-:W-:-:S05]  /*c9d0*/  LEA.HI.X.SX32 R23, R19, R3, 0x1, P0 ;  /* 0x0000000313177211 */ /* 0x000fca00000f0eff */
[----:B------:R1:W-:Y:S04]  /*c9e0*/  STL.64 [R1+0xf28], R22 ;  /* 0x000f281601007387 */ /* 0x0003e80000100a00 */
[----:B-1----:R-:W2:Y:S01]  /*c9f0*/  LDL.LU.64 R22, [R1+0x1220] ;  /* 0x0012200001167983 */ /* 0x002ea20000300a00 */
[----:B------:R-:W-:-:S05]  /*ca00*/  LEA R27, R0, R26, 0x2 ;  /* 0x0000001a001b7211 */ /* 0x000fca00078e10ff */
[----:B------:R-:W-:-:S04]  /*ca10*/  IMAD R28, R0, 0x4, R27 ;  /* 0x00000004001c7824 */ /* 0x000fc800078e021b */
[----:B------:R-:W-:-:S05]  /*ca20*/  IMAD R4, R0, 0x4, R28 ;  /* 0x0000000400047824 */ /* 0x000fca00078e021c */
[----:B------:R-:W-:-:S05]  /*ca30*/  LEA R5, R0, R4, 0x2 ;  /* 0x0000000400057211 */ /* 0x000fca00078e10ff */
[----:B------:R-:W-:-:S04]  /*ca40*/  IMAD R7, R0, 0x4, R5 ;  /* 0x0000000400077824 */ /* 0x000fc800078e0205 */
[----:B------:R-:W-:Y:S01]  /*ca50*/  IMAD R6, R0, 0x4, R7 ;  /* 0x0000000400067824 */ /* 0x000fe200078e0207 */
[----:B------:R-:W-:-:S04]  /*ca60*/  LEA R14, P2, R21, R2, 0x1 ;  /* 0x00000002150e7211 */ /* 0x000fc800078408ff */
[----:B------:R-:W-:Y:S02]  /*ca70*/  LEA R8, R0, R6, 0x2 ;  /* 0x0000000600087211 */ /* 0x000fe400078e10ff */
[----:B------:R-:W-:-:S03]  /*ca80*/  LEA R16, P1, R20, R2, 0x1 ;  /* 0x0000000214107211 */ /* 0x000fc600078208ff */
[----:B------:R-:W-:Y:S01]  /*ca90*/  IMAD R9, R0, 0x4, R8 ;  /* 0x0000000400097824 */ /* 0x000fe200078e0208 */
[-C--:B------:R-:W-:Y:S02]  /*caa0*/  LEA.HI.X.SX32 R15, R21, R3.reuse, 0x1, P2 ;  /* 0x00000003150f7211 */ /* 0x080fe400010f0eff */
[----:B------:R-:W-:Y:S01]  /*cab0*/  LEA.HI.X.SX32 R17, R20, R3, 0x1, P1 ;  /* 0x0000000314117211 */ /* 0x000fe200008f0eff */
[C---:B------:R-:W-:Y:S02]  /*cac0*/  IMAD R10, R0.reuse, 0x4, R9 ;  /* 0x00000004000a7824 */ /* 0x040fe400078e0209 */
[----:B------:R-:W-:Y:S03]  /*cad0*/  STL.64 [R1+0xf18], R14 ;  /* 0x000f180e01007387 */ /* 0x000fe60000100a00 */
[C---:B------:R-:W-:Y:S01]  /*cae0*/  LEA R11, R0.reuse, R10, 0x2 ;  /* 0x0000000a000b7211 */ /* 0x040fe200078e10ff */
[----:B------:R1:W-:Y:S04]  /*caf0*/  STL.64 [R1+0xf20], R16 ;  /* 0x000f201001007387 */ /* 0x0003e80000100a00 */
[----:B------:R-:W-:Y:S01]  /*cb00*/  IMAD R12, R0, 0x4, R11 ;  /* 0x00000004000c7824 */ /* 0x000fe200078e020b */
[----:B-1----:R-:W-:-:S04]  /*cb10*/  LEA R16, P2, R24, R2, 0x1 ;  /* 0x0000000218107211 */ /* 0x002fc800078408ff */
[----:B------:R-:W-:Y:S01]  /*cb20*/  LEA.HI.X.SX32 R17, R24, R3, 0x1, P2 ;  /* 0x0000000318117211 */ /* 0x000fe200010f0eff */
[----:B------:R-:W-:-:S04]  /*cb30*/  IMAD R13, R0, 0x4, R12 ;  /* 0x00000004000d7824 */ /* 0x000fc800078e020c */
[----:B------:R1:W-:Y:S01]  /*cb40*/  STL.64 [R1+0xf00], R16 ;  /* 0x000f001001007387 */ /* 0x0003e20000100a00 */
[----:B------:R-:W-:-:S05]  /*cb50*/  LEA R14, R0, R13, 0x2 ;  /* 0x0000000d000e7211 */ /* 0x000fca00078e10ff */
[----:B------:R-:W-:-:S04]  /*cb60*/  IMAD R15, R0, 0x4, R14 ;  /* 0x00000004000f7824 */ /* 0x000fc800078e020e */
[----:B-1----:R-:W-:-:S05]  /*cb70*/  IMAD R17, R0, 0x4, R15 ;  /* 0x0000000400117824 */ /* 0x002fca00078e020f */
[----:B------:R-:W-:Y:S02]  /*cb80*/  LEA R16, R0, R17, 0x2 ;  /* 0x0000001100107211 */ /* 0x000fe400078e10ff */
[CC--:B--2---:R-:W-:Y:S02]  /*cb90*/  LEA R20, P0, R22.reuse, R2.reuse, 0x1 ;  /* 0x0000000216147211 */ /* 0x0c4fe400078008ff */
[C---:B------:R-:W-:Y:S02]  /*cba0*/  LEA R18, P1, R23.reuse, R2, 0x1 ;  /* 0x0000000217127211 */ /* 0x040fe400078208ff */
[-C--:B------:R-:W-:Y:S02]  /*cbb0*/  LEA.HI.X.SX32 R21, R22, R3.reuse, 0x1, P0 ;  /* 0x0000000316157211 */ /* 0x080fe400000f0eff */
[----:B------:R-:W-:-:S03]  /*cbc0*/  LEA.HI.X.SX32 R19, R23, R3, 0x1, P1 ;  /* 0x0000000317137211 */ /* 0x000fc600008f0eff */
[----:B------:R1:W-:Y:S01]  /*cbd0*/  STL.64 [R1+0xf10], R20 ;  /* 0x000f101401007387 */ /* 0x0003e20000100a00 */
[----:B------:R-:W-:-:S03]  /*cbe0*/  LEA R22, P0, R25, R2, 0x1 ;  /* 0x0000000219167211 */ /* 0x000fc600078008ff */
[----:B------:R2:W-:Y:S01]  /*cbf0*/  STL.64 [R1+0xf08], R18 ;  /* 0x000f081201007387 */ /* 0x0005e20000100a00 */
[-C--:B------:R-:W-:Y:S02]  /*cc00*/  LEA.HI.X.SX32 R23, R25, R3.reuse, 0x1, P0 ;  /* 0x0000000319177211 */ /* 0x080fe400000f0eff */
[CC--:B-1----:R-:W-:Y:S02]  /*cc10*/  LEA R20, P1, R26.reuse, R2.reuse, 0x1 ;  /* 0x000000021a147211 */ /* 0x0c2fe400078208ff */
[CC--:B--2---:R-:W-:Y:S02]  /*cc20*/  LEA R18, P2, R27.reuse, R2.reuse, 0x1 ;  /* 0x000000021b127211 */ /* 0x0c4fe400078408ff */
[-C--:B------:R-:W-:Y:S02]  /*cc30*/  LEA.HI.X.SX32 R21, R26, R3.reuse, 0x1, P1 ;  /* 0x000000031a157211 */ /* 0x080fe400008f0eff */
[----:B------:R-:W-:Y:S02]  /*cc40*/  LEA.HI.X.SX32 R19, R27, R3, 0x1, P2 ;  /* 0x000000031b137211 */ /* 0x000fe400010f0eff */
[----:B------:R-:W-:-:S03]  /*cc50*/  LEA R24, P0, R28, R2, 0x1 ;  /* 0x000000021c187211 */ /* 0x000fc600078008ff */
[----:B------:R-:W-:Y:S04]  /*cc60*/  STL.64 [R1+0xee8], R18 ;  /* 0x000ee81201007387 */ /* 0x000fe80000100a00 */
[----:B------:R1:W-:Y:S01]  /*cc70*/  STL.64 [R1+0xef8], R22 ;  /* 0x000ef81601007387 */ /* 0x0003e20000100a00 */
[----:B------:R-:W-:-:S03]  /*cc80*/  LEA.HI.X.SX32 R25, R28, R3, 0x1, P0 ;  /* 0x000000031c197211 */ /* 0x000fc600000f0eff */
[----:B------:R2:W-:Y:S01]  /*cc90*/  STL.64 [R1+0xef0], R20 ;  /* 0x000ef01401007387 */ /* 0x0005e20000100a00 */
[CC--:B-1----:R-:W-:Y:S02]  /*cca0*/  LEA R22, P1, R4.reuse, R2.reuse, 0x1 ;  /* 0x0000000204167211 */ /* 0x0c2fe400078208ff */
[C---:B--2---:R-:W-:Y:S02]  /*ccb0*/  LEA R20, P2, R5.reuse, R2, 0x1 ;  /* 0x0000000205147211 */ /* 0x044fe400078408ff */
[-C--:B------:R-:W-:Y:S02]  /*ccc0*/  LEA.HI.X.SX32 R23, R4, R3.reuse, 0x1, P1 ;  /* 0x0000000304177211 */ /* 0x080fe400008f0eff */
[----:B------:R-:W-:Y:S01]  /*ccd0*/  LEA.HI.X.SX32 R21, R5, R3, 0x1, P2 ;  /* 0x0000000305157211 */ /* 0x000fe200010f0eff */
[----:B------:R1:W-:Y:S01]  /*cce0*/  STL.64 [R1+0xee0], R24 ;  /* 0x000ee01801007387 */ /* 0x0003e20000100a00 */
[----:B------:R-:W-:-:S03]  /*ccf0*/  IMAD R19, R0, 0x4, R16 ;  /* 0x0000000400137824 */ /* 0x000fc600078e0210 */
[----:B------:R2:W-:Y:S01]  /*cd00*/  STL.64 [R1+0xed8], R22 ;  /* 0x000ed81601007387 */ /* 0x0005e20000100a00 */
[----:B------:R-:W-:-:S03]  /*cd10*/  IMAD R18, R0, 0x4, R19 ;  /* 0x0000000400127824 */ /* 0x000fc600078e0213 */
[----:B------:R3:W-:Y:S01]  /*cd20*/  STL.64 [R1+0xed0], R20 ;  /* 0x000ed01401007387 */ /* 0x0007e20000100a00 */
[CC--:B-1----:R-:W-:Y:S02]  /*cd30*/  LEA R24, P0, R7.reuse, R2.reuse, 0x1 ;  /* 0x0000000207187211 */ /* 0x0c2fe400078008ff */
[-C--:B--2---:R-:W-:Y:S02]  /*cd40*/  LEA R22, P1, R6, R2.reuse, 0x1 ;  /* 0x0000000206167211 */ /* 0x084fe400078208ff */
[-C--:B------:R-:W-:Y:S02]  /*cd50*/  LEA.HI.X.SX32 R25, R7, R3.reuse, 0x1, P0 ;  /* 0x0000000307197211 */ /* 0x080fe400000f0eff */
[----:B---3--:R-:W-:Y:S02]  /*cd60*/  LEA R20, P2, R8, R2, 0x1 ;  /* 0x0000000208147211 */ /* 0x008fe400078408ff */
[-C--:B------:R-:W-:Y:S02]  /*cd70*/  LEA.HI.X.SX32 R23, R6, R3.reuse, 0x1, P1 ;  /* 0x0000000306177211 */ /* 0x080fe400008f0eff */
[----:B------:R-:W-:Y:S01]  /*cd80*/  LEA.HI.X.SX32 R21, R8, R3, 0x1, P2 ;  /* 0x0000000308157211 */ /* 0x000fe200010f0eff */
[----:B------:R1:W-:Y:S01]  /*cd90*/  STL.64 [R1+0xec8], R24 ;  /* 0x000ec81801007387 */ /* 0x0003e20000100a00 */
[----:B------:R-:W-:-:S03]  /*cda0*/  LEA R5, R0, R18, 0x2 ;  /* 0x0000001200057211 */ /* 0x000fc600078e10ff */
[----:B------:R2:W-:Y:S04]  /*cdb0*/  STL.64 [R1+0xec0], R22 ;  /* 0x000ec01601007387 */ /* 0x0005e80000100a00 */
[----:B------:R3:W-:Y:S01]  /*cdc0*/  STL.64 [R1+0xeb8], R20 ;  /* 0x000eb81401007387 */ /* 0x0007e20000100a00 */
[CC--:B-1----:R-:W-:Y:S01]  /*cdd0*/  LEA R24, P0, R9.reuse, R2.reuse, 0x1 ;  /* 0x0000000209187211 */ /* 0x0c2fe200078008ff */
[----:B------:R-:W-:Y:S01]  /*cde0*/  IMAD R4, R0, 0x4, R5 ;  /* 0x0000000400047824 */ /* 0x000fe200078e0205 */
[-C--:B--2---:R-:W-:Y:S02]  /*cdf0*/  LEA R22, P1, R10, R2.reuse, 0x1 ;  /* 0x000000020a167211 */ /* 0x084fe400078208ff */
[----:B------:R-:W-:Y:S02]  /*ce00*/  LEA.HI.X.SX32 R25, R9, R3, 0x1, P0 ;  /* 0x0000000309197211 */ /* 0x000fe400000f0eff */
[----:B---3--:R-:W-:-:S02]  /*ce10*/  LEA R20, P2, R11, R2, 0x1 ;  /* 0x000000020b147211 */ /* 0x008fc400078408ff */
[-C--:B------:R-:W-:Y:S02]  /*ce20*/  LEA.HI.X.SX32 R23, R10, R3.reuse, 0x1, P1 ;  /* 0x000000030a177211 */ /* 0x080fe400008f0eff */
[----:B------:R-:W-:Y:S01]  /*ce30*/  LEA.HI.X.SX32 R21, R11, R3, 0x1, P2 ;  /* 0x000000030b157211 */ /* 0x000fe200010f0eff */
[C---:B------:R-:W-:Y:S01]  /*ce40*/  IMAD R7, R0.reuse, 0x4, R4 ;  /* 0x0000000400077824 */ /* 0x040fe200078e0204 */
[----:B------:R1:W-:Y:S04]  /*ce50*/  STL.64 [R1+0xeb0], R24 ;  /* 0x000eb01801007387 */ /* 0x0003e80000100a00 */
[----:B------:R2:W-:Y:S01]  /*ce60*/  STL.64 [R1+0xea8], R22 ;  /* 0x000ea81601007387 */ /* 0x0005e20000100a00 */
[----:B------:R-:W-:-:S03]  /*ce70*/  LEA R6, R0, R7, 0x2 ;  /* 0x0000000700067211 */ /* 0x000fc600078e10ff */
[----:B------:R3:W-:Y:S01]  /*ce80*/  STL.64 [R1+0xea0], R20 ;  /* 0x000ea01401007387 */ /* 0x0007e20000100a00 */
[CC--:B-1----:R-:W-:Y:S02]  /*ce90*/  LEA R24, P0, R12.reuse, R2.reuse, 0x1 ;  /* 0x000000020c187211 */ /* 0x0c2fe400078008ff */
[CC--:B--2---:R-:W-:Y:S02]  /*cea0*/  LEA R22, P1, R13.reuse, R2.reuse, 0x1 ;  /* 0x000000020d167211 */ /* 0x0c4fe400078208ff */
[-C--:B------:R-:W-:Y:S02]  /*ceb0*/  LEA.HI.X.SX32 R25, R12, R3.reuse, 0x1, P0 ;  /* 0x000000030c197211 */ /* 0x080fe400000f0eff */
[C---:B---3--:R-:W-:Y:S02]  /*cec0*/  LEA R20, P2, R14.reuse, R2, 0x1 ;  /* 0x000000020e147211 */ /* 0x048fe400078408ff */
[-C--:B------:R-:W-:Y:S02]  /*ced0*/  LEA.HI.X.SX32 R23, R13, R3.reuse, 0x1, P1 ;  /* 0x000000030d177211 */ /* 0x080fe400008f0eff */
[----:B------:R-:W-:Y:S01]  /*cee0*/  LEA.HI.X.SX32 R21, R14, R3, 0x1, P2 ;  /* 0x000000030e157211 */ /* 0x000fe200010f0eff */
[C---:B------:R-:W-:Y:S01]  /*cef0*/  IMAD R10, R0.reuse, 0x4, R6 ;  /* 0x00000004000a7824 */ /* 0x040fe200078e0206 */
[----:B------:R1:W-:Y:S04]  /*cf00*/  STL.64 [R1+0xe98], R24 ;  /* 0x000e981801007387 */ /* 0x0003e80000100a00 */
[----:B------:R2:W-:Y:S01]  /*cf10*/  STL.64 [R1+0xe90], R22 ;  /* 0x000e901601007387 */ /* 0x0005e20000100a00 */
[----:B------:R-:W-:-:S03]  /*cf20*/  IMAD R8, R0, 0x4, R10 ;  /* 0x0000000400087824 */ /* 0x000fc600078e020a */
[----:B------:R3:W-:Y:S01]  /*cf30*/  STL.64 [R1+0xe88], R20 ;  /* 0x000e881401007387 */ /* 0x0007e20000100a00 */
[-C--:B-1----:R-:W-:Y:S02]  /*cf40*/  LEA R24, P0, R15, R2.reuse, 0x1 ;  /* 0x000000020f187211 */ /* 0x082fe400078008ff */
[-C--:B--2---:R-:W-:Y:S02]  /*cf50*/  LEA R22, P1, R17, R2.reuse, 0x1 ;  /* 0x0000000211167211 */ /* 0x084fe400078208ff */
[-C--:B------:R-:W-:Y:S02]  /*cf60*/  LEA.HI.X.SX32 R25, R15, R3.reuse, 0x1, P0 ;  /* 0x000000030f197211 */ /* 0x080fe400000f0eff */
[C---:B---3--:R-:W-:Y:S02]  /*cf70*/  LEA R20, P2, R16.reuse, R2, 0x1 ;  /* 0x0000000210147211 */ /* 0x048fe400078408ff */
[-C--:B------:R-:W-:Y:S02]  /*cf80*/  LEA.HI.X.SX32 R23, R17, R3.reuse, 0x1, P1 ;  /* 0x0000000311177211 */ /* 0x080fe400008f0eff */
[----:B------:R-:W-:-:S02]  /*cf90*/  LEA.HI.X.SX32 R21, R16, R3, 0x1, P2 ;  /* 0x0000000310157211 */ /* 0x000fc400010f0eff */
[C---:B------:R-:W-:Y:S01]  /*cfa0*/  LEA R13, R0.reuse, R8, 0x2 ;  /* 0x00000008000d7211 */ /* 0x040fe200078e10ff */
[----:B------:R1:W-:Y:S04]  /*cfb0*/  STL.64 [R1+0xe80], R24 ;  /* 0x000e801801007387 */ /* 0x0003e80000100a00 */
[----:B------:R-:W-:Y:S01]  /*cfc0*/  STL.64 [R1+0xe78], R22 ;  /* 0x000e781601007387 */ /* 0x000fe20000100a00 */
[----:B------:R-:W-:-:S03]  /*cfd0*/  IMAD R12, R0, 0x4, R13 ;  /* 0x00000004000c7824 */ /* 0x000fc600078e020d */
[----:B------:R2:W-:Y:S01]  /*cfe0*/  STL.64 [R1+0xe70], R20 ;  /* 0x000e701401007387 */ /* 0x0005e20000100a00 */
[----:B-1----:R-:W-:Y:S01]  /*cff0*/  LEA R24, P0, R19, R2, 0x1 ;  /* 0x0000000213187211 */ /* 0x002fe200078008ff */
[----:B------:R-:W-:-:S03]  /*d000*/  IMAD R14, R0, 0x4, R12 ;  /* 0x00000004000e7824 */ /* 0x000fc600078e020c */
[-C--:B------:R-:W-:Y:S02]  /*d010*/  LEA.HI.X.SX32 R25, R19, R3.reuse, 0x1, P0 ;  /* 0x0000000313197211 */ /* 0x080fe400000f0eff */
[CC--:B--2---:R-:W-:Y:S02]  /*d020*/  LEA R20, P2, R5.reuse, R2.reuse, 0x1 ;  /* 0x0000000205147211 */ /* 0x0c4fe400078408ff */
[----:B------:R-:W-:Y:S02]  /*d030*/  LEA R22, P1, R18, R2, 0x1 ;  /* 0x0000000212167211 */ /* 0x000fe400078208ff */
[-C--:B------:R-:W-:Y:S01]  /*d040*/  LEA.HI.X.SX32 R21, R5, R3.reuse, 0x1, P2 ;  /* 0x0000000305157211 */ /* 0x080fe200010f0eff */
[----:B------:R-:W-:Y:S01]  /*d050*/  STL.64 [R1+0xe68], R24 ;  /* 0x000e681801007387 */ /* 0x000fe20000100a00 */
[----:B------:R-:W-:Y:S02]  /*d060*/  LEA R15, R0, R14, 0x2 ;  /* 0x0000000e000f7211 */ /* 0x000fe400078e10ff */
[----:B------:R-:W-:Y:S01]  /*d070*/  LEA.HI.X.SX32 R23, R18, R3, 0x1, P1 ;  /* 0x0000000312177211 */ /* 0x000fe200008f0eff */
[----:B------:R1:W-:Y:S01]  /*d080*/  STL.64 [R1+0xe58], R20 ;  /* 0x000e581401007387 */ /* 0x0003e20000100a00 */
[----:B------:R-:W-:-:S02]  /*d090*/  LEA R18, P1, R7, R2, 0x1 ;  /* 0x0000000207127211 */ /* 0x000fc400078208ff */
[-C--:B------:R-:W-:Y:S01]  /*d0a0*/  LEA R16, P2, R6, R2.reuse, 0x1 ;  /* 0x0000000206107211 */ /* 0x080fe200078408ff */
[----:B------:R-:W-:Y:S01]  /*d0b0*/  IMAD R9, R0, 0x4, R15 ;  /* 0x0000000400097824 */ /* 0x000fe200078e020f */
[-C--:B------:R-:W-:Y:S02]  /*d0c0*/  LEA.HI.X.SX32 R19, R7, R3.reuse, 0x1, P1 ;  /* 0x0000000307137211 */ /* 0x080fe400008f0eff */
[----:B-1----:R-:W-:Y:S02]  /*d0d0*/  LEA R20, P0, R4, R2, 0x1 ;  /* 0x0000000204147211 */ /* 0x002fe400078008ff */
[-C--:B------:R-:W-:Y:S02]  /*d0e0*/  LEA.HI.X.SX32 R17, R6, R3.reuse, 0x1, P2 ;  /* 0x0000000306117211 */ /* 0x080fe400010f0eff */
[----:B------:R-:W-:Y:S01]  /*d0f0*/  LEA.HI.X.SX32 R21, R4, R3, 0x1, P0 ;  /* 0x0000000304157211 */ /* 0x000fe200000f0eff */
[----:B------:R-:W-:Y:S01]  /*d100*/  STL.64 [R1+0xe60], R22 ;  /* 0x000e601601007387 */ /* 0x000fe20000100a00 */
[----:B------:R-:W-:-:S03]  /*d110*/  IMAD R11, R0, 0x4, R9 ;  /* 0x00000004000b7824 */ /* 0x000fc600078e0209 */
[----:B------:R1:W-:Y:S04]  /*d120*/  STL.64 [R1+0xe50], R20 ;  /* 0x000e501401007387 */ /* 0x0003e80000100a00 */
[----:B------:R2:W-:Y:S01]  /*d130*/  STL.64 [R1+0xe48], R18 ;  /* 0x000e481201007387 */ /* 0x0005e20000100a00 */
[----:B------:R-:W-:-:S03]  /*d140*/  LEA R4, R0, R11, 0x2 ;  /* 0x0000000b00047211 */ /* 0x000fc600078e10ff */
[----:B------:R3:W-:Y:S01]  /*d150*/  STL.64 [R1+0xe40], R16 ;  /* 0x000e401001007387 */ /* 0x0007e20000100a00 */
[-C--:B-1----:R-:W-:Y:S02]  /*d160*/  LEA R20, P0, R10, R2.reuse, 0x1 ;  /* 0x000000020a147211 */ /* 0x082fe400078008ff */
[-C--:B--2---:R-:W-:Y:S02]  /*d170*/  LEA R18, P1, R8, R2.reuse, 0x1 ;  /* 0x0000000208127211 */ /* 0x084fe400078208ff */
        /* <DEDUP_REMOVED lines=16> */
[----:B------:R-:W-:Y:S04]  /*d280*/  STL.64 [R1+0xe20], R20 ;  /* 0x000e201401007387 */ /* 0x000fe80000100a00 */
[----:B------:R1:W-:Y:S01]  /*d290*/  STL.64 [R1+0xe18], R18 ;  /* 0x000e181201007387 */ /* 0x0003e20000100a00 */
[----:B------:R-:W-:-:S03]  /*d2a0*/  IMAD R7, R0, 0x4, R10 ;  /* 0x0000000400077824 */ /* 0x000fc600078e020a */
[----:B------:R2:W-:Y:S01]  /*d2b0*/  STL.64 [R1+0xe10], R16 ;  /* 0x000e101001007387 */ /* 0x0005e20000100a00 */
[-C--:B------:R-:W-:Y:S01]  /*d2c0*/  LEA R12, P2, R4, R2.reuse, 0x1 ;  /* 0x00000002040c7211 */ /* 0x080fe200078408ff */
[----:B------:R-:W-:Y:S01]  /*d2d0*/  IMAD R8, R0, 0x4, R7 ;  /* 0x0000000400087824 */ /* 0x000fe200078e0207 */
[-C--:B-1----:R-:W-:Y:S02]  /*d2e0*/  LEA R18, P0, R9, R2.reuse, 0x1 ;  /* 0x0000000209127211 */ /* 0x082fe400078008ff */
[----:B--2---:R-:W-:Y:S02]  /*d2f0*/  LEA R16, P1, R11, R2, 0x1 ;  /* 0x000000020b107211 */ /* 0x004fe400078208ff */
[-C--:B------:R-:W-:Y:S02]  /*d300*/  LEA.HI.X.SX32 R19, R9, R3.reuse, 0x1, P0 ;  /* 0x0000000309137211 */ /* 0x080fe400000f0eff */
[-C--:B------:R-:W-:Y:S02]  /*d310*/  LEA.HI.X.SX32 R17, R11, R3.reuse, 0x1, P1 ;  /* 0x000000030b117211 */ /* 0x080fe400008f0eff */
[----:B------:R-:W-:Y:S01]  /*d320*/  LEA.HI.X.SX32 R13, R4, R3, 0x1, P2 ;  /* 0x00000003040d7211 */ /* 0x000fe200010f0eff */
[----:B------:R-:W-:Y:S01]  /*d330*/  STL.64 [R1+0xe08], R18 ;  /* 0x000e081201007387 */ /* 0x000fe20000100a00 */
[----:B------:R-:W-:-:S03]  /*d340*/  LEA R9, R0, R8, 0x2 ;  /* 0x0000000800097211 */ /* 0x000fc600078e10ff */
[----:B------:R1:W-:Y:S01]  /*d350*/  STL.64 [R1+0xe00], R16 ;  /* 0x000e001001007387 */ /* 0x0003e20000100a00 */
[----:B------:R-:W-:-:S03]  /*d360*/  LEA R14, P1, R6, R2, 0x1 ;  /* 0x00000002060e7211 */ /* 0x000fc600078208ff */
[----:B------:R2:W-:Y:S01]  /*d370*/  STL.64 [R1+0xdf8], R12 ;  /* 0x000df80c01007387 */ /* 0x0005e20000100a00 */
[----:B------:R-:W-:Y:S01]  /*d380*/  IMAD R4, R0, 0x4, R9 ;  /* 0x0000000400047824 */ /* 0x000fe200078e0209 */
[-C--:B------:R-:W-:Y:S02]  /*d390*/  LEA.HI.X.SX32 R15, R6, R3.reuse, 0x1, P1 ;  /* 0x00000003060f7211 */ /* 0x080fe400008f0eff */
[CC--:B-1----:R-:W-:Y:S02]  /*d3a0*/  LEA R16, P0, R5.reuse, R2.reuse, 0x1 ;  /* 0x0000000205107211 */ /* 0x0c2fe400078008ff */
[C---:B--2---:R-:W-:Y:S02]  /*d3b0*/  LEA R12, P2, R10.reuse, R2, 0x1 ;  /* 0x000000020a0c7211 */ /* 0x044fe400078408ff */
[-C--:B------:R-:W-:Y:S02]  /*d3c0*/  LEA.HI.X.SX32 R17, R5, R3.reuse, 0x1, P0 ;  /* 0x0000000305117211 */ /* 0x080fe400000f0eff */
[----:B------:R-:W-:Y:S01]  /*d3d0*/  LEA.HI.X.SX32 R13, R10, R3, 0x1, P2 ;  /* 0x000000030a0d7211 */ /* 0x000fe200010f0eff */
[----:B------:R-:W-:-:S02]  /*d3e0*/  IMAD R5, R0, 0x4, R4 ;  /* 0x0000000400057824 */ /* 0x000fc400078e0204 */
[----:B------:R1:W-:Y:S04]  /*d3f0*/  STL.64 [R1+0xdf0], R16 ;  /* 0x000df01001007387 */ /* 0x0003e80000100a00 */
[----:B------:R2:W-:Y:S01]  /*d400*/  STL.64 [R1+0xde8], R14 ;  /* 0x000de80e01007387 */ /* 0x0005e20000100a00 */
[----:B------:R-:W-:-:S03]  /*d410*/  LEA R6, R0, R5, 0x2 ;  /* 0x0000000500067211 */ /* 0x000fc600078e10ff */
[----:B------:R3:W-:Y:S01]  /*d420*/  STL.64 [R1+0xde0], R12 ;  /* 0x000de00c01007387 */ /* 0x0007e20000100a00 */
[CC--:B-1----:R-:W-:Y:S02]  /*d430*/  LEA R16, P0, R7.reuse, R2.reuse, 0x1 ;  /* 0x0000000207107211 */ /* 0x0c2fe400078008ff */
[CC--:B--2---:R-:W-:Y:S02]  /*d440*/  LEA R14, P1, R8.reuse, R2.reuse, 0x1 ;  /* 0x00000002080e7211 */ /* 0x0c4fe400078208ff */
[-C--:B------:R-:W-:Y:S02]  /*d450*/  LEA.HI.X.SX32 R17, R7, R3.reuse, 0x1, P0 ;  /* 0x0000000307117211 */ /* 0x080fe400000f0eff */
[CC--:B---3--:R-:W-:Y:S02]  /*d460*/  LEA R12, P2, R9.reuse, R2.reuse, 0x1 ;  /* 0x00000002090c7211 */ /* 0x0c8fe400078408ff */
[-C--:B------:R-:W-:Y:S02]  /*d470*/  LEA.HI.X.SX32 R15, R8, R3.reuse, 0x1, P1 ;  /* 0x00000003080f7211 */ /* 0x080fe400008f0eff */
[----:B------:R-:W-:Y:S01]  /*d480*/  LEA.HI.X.SX32 R13, R9, R3, 0x1, P2 ;  /* 0x00000003090d7211 */ /* 0x000fe200010f0eff */
[----:B------:R-:W-:Y:S01]  /*d490*/  IMAD R0, R0, 0x4, R6 ;  /* 0x0000000400007824 */ /* 0x000fe200078e0206 */
[----:B------:R1:W-:Y:S04]  /*d4a0*/  STL.64 [R1+0xdd8], R16 ;  /* 0x000dd81001007387 */ /* 0x0003e80000100a00 */
[----:B------:R2:W-:Y:S01]  /*d4b0*/  STL.64 [R1+0xdd0], R14 ;  /* 0x000dd00e01007387 */ /* 0x0005e20000100a00 */
[----:B------:R-:W-:-:S03]  /*d4c0*/  LEA R10, P3, R0, R2, 0x1 ;  /* 0x00000002000a7211 */ /* 0x000fc600078608ff */
[----:B------:R3:W-:Y:S01]  /*d4d0*/  STL.64 [R1+0xdc8], R12 ;  /* 0x000dc80c01007387 */ /* 0x0007e20000100a00 */
[CC--:B-1----:R-:W-:Y:S02]  /*d4e0*/  LEA R16, P0, R4.reuse, R2.reuse, 0x1 ;  /* 0x0000000204107211 */ /* 0x0c2fe400078008ff */
[CC--:B--2---:R-:W-:Y:S02]  /*d4f0*/  LEA R14, P1, R5.reuse, R2.reuse, 0x1 ;  /* 0x00000002050e7211 */ /* 0x0c4fe400078208ff */
[-C--:B------:R-:W-:Y:S02]  /*d500*/  LEA.HI.X.SX32 R17, R4, R3.reuse, 0x1, P0 ;  /* 0x0000000304117211 */ /* 0x080fe400000f0eff */
[C---:B---3--:R-:W-:Y:S02]  /*d510*/  LEA R12, P2, R6.reuse, R2, 0x1 ;  /* 0x00000002060c7211 */ /* 0x048fe400078408ff */
[-C--:B------:R-:W-:Y:S02]  /*d520*/  LEA.HI.X.SX32 R15, R5, R3.reuse, 0x1, P1 ;  /* 0x00000003050f7211 */ /* 0x080fe400008f0eff */
[----:B------:R-:W-:-:S02]  /*d530*/  LEA.HI.X.SX32 R13, R6, R3, 0x1, P2 ;  /* 0x00000003060d7211 */ /* 0x000fc400010f0eff */
[----:B------:R-:W-:Y:S01]  /*d540*/  LEA.HI.X.SX32 R11, R0, R3, 0x1, P3 ;  /* 0x00000003000b7211 */ /* 0x000fe200018f0eff */
[----:B------:R-:W-:Y:S01]  /*d550*/  STL.64 [R1+0xdc0], R16 ;  /* 0x000dc01001007387 */ /* 0x000fe20000100a00 */
[----:B------:R-:W-:Y:S01]  /*d560*/  MOV R3, 0x3f800000 ;  /* 0x3f80000000037802 */ /* 0x000fe20000000f00 */
[----:B------:R-:W-:Y:S02]  /*d570*/  IMAD.MOV.U32 R2, RZ, RZ, -0x800000 ;  /* 0xff800000ff027424 */ /* 0x000fe400078e00ff */
[----:B------:R-:W-:Y:S01]  /*d580*/  STL.64 [R1+0xdb8], R14 ;  /* 0x000db80e01007387 */ /* 0x000fe20000100a00 */
[----:B------:R-:W-:-:S03]  /*d590*/  IMAD.MOV.U32 R4, RZ, RZ, -0x800000 ;  /* 0xff800000ff047424 */ /* 0x000fc600078e00ff */
[----:B------:R-:W-:Y:S04]  /*d5a0*/  STL.64 [R1+0xdb0], R12 ;  /* 0x000db00c01007387 */ /* 0x000fe80000100a00 */
[----:B------:R-:W-:Y:S04]  /*d5b0*/  STL.64 [R1+0xda8], R10 ;  /* 0x000da80a01007387 */ /* 0x000fe80000100a00 */
[----:B------:R1:W-:Y:S04]  /*d5c0*/  STL [R1+0x930], R3 ;  /* 0x0009300301007387 */ /* 0x0003e80000100800 */
[----:B------:R-:W-:Y:S04]  /*d5d0*/  STL [R1+0x3c8], RZ ;  /* 0x0003c8ff01007387 */ /* 0x000fe80000100800 */
[----:B------:R-:W-:Y:S01]  /*d5e0*/  STL [R1+0x1f0], R2 ;  /* 0x0001f00201007387 */ /* 0x000fe20000100800 */
[----:B-1----:R-:W-:-:S03]  /*d5f0*/  MOV R3, 0xff800000 ;  /* 0xff80000000037802 */ /* 0x002fc60000000f00 */
[----:B------:R-:W-:Y:S04]  /*d600*/  STL [R1+0x3c4], RZ ;  /* 0x0003c4ff01007387 */ /* 0x000fe80000100800 */
        /* <DEDUP_REMOVED lines=30> */
[----:B------:R-:W-:Y:S01]  /*d7f0*/  STL [R1+0x928], RZ ;  /* 0x000928ff01007387 */ /* 0x000fe20000100800 */
[----:B-1----:R-:W-:-:S03]  /*d800*/  IMAD.MOV.U32 R4, RZ, RZ, 0x3f800000 ;  /* 0x3f800000ff047424 */ /* 0x002fc600078e00ff */
[----:B------:R1:W-:Y:S01]  /*d810*/  STL [R1+0x924], R2 ;  /* 0x0009240201007387 */ /* 0x0003e20000100800 */
[----:B--2---:R-:W-:Y:S01]  /*d820*/  MOV R3, 0x3f800000 ;  /* 0x3f80000000037802 */ /* 0x004fe20000000f00 */
[----:B-1----:R-:W-:-:S05]  /*d830*/  IMAD.MOV.U32 R2, RZ, RZ, 0x3f800000 ;  /* 0x3f800000ff027424 */ /* 0x002fca00078e00ff */
        /* <DEDUP_REMOVED lines=30> */
[----:B------:R-:W-:Y:S04]  /*da20*/  STL [R1+0x480], RZ ;  /* 0x000480ff01007387 */ /* 0x000fe80000100800 */
[----:B------:R-:W-:Y:S04]  /*da30*/  STL [R1+0x9ac], R2 ;  /* 0x0009ac0201007387 */ /* 0x000fe80000100800 */
[----:B------:R-:W-:Y:S04]  /*da40*/  STL [R1+0x484], RZ ;  /* 0x000484ff01007387 */ /* 0x000fe80000100800 */
        /* <DEDUP_REMOVED lines=209> */
[----:B------:R-:W-:Y:S01]  /*e760*/  STL [R1+0x6bc], RZ ;  /* 0x0006bcff01007387 */ /* 0x000fe20000100800 */
[----:B------:R-:W-:-:S03]  /*e770*/  IMAD.MOV.U32 R0, RZ, RZ, c[0x0][0x1a4] ;  /* 0x00006900ff007624 */ /* 0x000fc600078e00ff */
[----:B------:R-:W-:Y:S04]  /*e780*/  STL [R1+0x6a0], RZ ;  /* 0x0006a0ff01007387 */ /* 0x000fe80000100800 */
[----:B------:R-:W-:Y:S04]  /*e790*/  STL [R1+0x6a4], RZ ;  /* 0x0006a4ff01007387 */ /* 0x000fe80000100800 */
[----:B------:R-:W-:Y:S04]  /*e7a0*/  STL [R1+0x6a8], RZ ;  /* 0x0006a8ff01007387 */ /* 0x000fe80000100800 */
[----:B------:R-:W-:Y:S01]  /*e7b0*/  STL [R1+0x6ac], RZ ;  /* 0x0006acff01007387 */ /* 0x000fe20000100800 */
[----:B------:R-:W-:-:S03]  /*e7c0*/  IMAD R6, R0, 0x12, RZ ;  /* 0x0000001200067824 */ /* 0x000fc600078e02ff */
[----:B------:R-:W-:Y:S01]  /*e7d0*/  STL [R1+0x690], RZ ;  /* 0x000690ff01007387 */ /* 0x000fe20000100800 */
[----:B------:R-:W-:-:S03]  /*e7e0*/  IMAD R7, R0, 0x24, RZ ;  /* 0x0000002400077824 */ /* 0x000fc600078e02ff */
[----:B------:R-:W-:Y:S01]  /*e7f0*/  STL [R1+0x694], RZ ;  /* 0x000694ff01007387 */ /* 0x000fe20000100800 */
[----:B------:R-:W-:-:S03]  /*e800*/  IMAD R10, R0, 0x26, RZ ;  /* 0x00000026000a7824 */ /* 0x000fc600078e02ff */
[----:B------:R-:W-:Y:S01]  /*e810*/  STL [R1+0x698], RZ ;  /* 0x000698ff01007387 */ /* 0x000fe20000100800 */
[----:B------:R-:W-:-:S03]  /*e820*/  IMAD R11, R0, 0x4c, RZ ;  /* 0x0000004c000b7824 */ /* 0x000fc600078e02ff */
[----:B------:R-:W-:Y:S01]  /*e830*/  STL [R1+0x69c], RZ ;  /* 0x00069cff01007387 */ /* 0x000fe20000100800 */
[C---:B------:R-:W-:Y:S02]  /*e840*/  IMAD R12, R0.reuse, 0x4e, RZ ;  /* 0x0000004e000c7824 */ /* 0x040fe400078e02ff */
[C---:B------:R-:W-:Y:S01]  /*e850*/  IMAD R13, R0.reuse, 0xa, RZ ;  /* 0x0000000a000d7824 */ /* 0x040fe200078e02ff */
[----:B------:R-:W-:Y:S01]  /*e860*/  STL [R1+0x680], RZ ;  /* 0x000680ff01007387 */ /* 0x000fe20000100800 */
[C---:B------:R-:W-:Y:S02]  /*e870*/  IMAD R14, R0.reuse, 0x14, RZ ;  /* 0x00000014000e7824 */ /* 0x040fe400078e02ff */
[C---:B------:R-:W-:Y:S01]  /*e880*/  IMAD R15, R0.reuse, 0x28, RZ ;  /* 0x00000028000f7824 */ /* 0x040fe200078e02ff */
[----:B------:R-:W-:Y:S01]  /*e890*/  STL [R1+0x684], RZ ;  /* 0x000684ff01007387 */ /* 0x000fe20000100800 */
[C---:B------:R-:W-:Y:S02]  /*e8a0*/  IMAD R16, R0.reuse, 0x50, RZ ;  /* 0x0000005000107824 */ /* 0x040fe400078e02ff */
[C---:B------:R-:W-:Y:S01]  /*e8b0*/  IMAD R17, R0.reuse, 0x52, RZ ;  /* 0x0000005200117824 */ /* 0x040fe200078e02ff */
[----:B------:R-:W-:Y:S01]  /*e8c0*/  STL [R1+0x688], RZ ;  /* 0x000688ff01007387 */ /* 0x000fe20000100800 */
[----:B------:R-:W-:-:S02]  /*e8d0*/  IMAD R18, R0, 0x2a, RZ ;  /* 0x0000002a00127824 */ /* 0x000fc400078e02ff */
[C---:B------:R-:W-:Y:S01]  /*e8e0*/  IMAD R19, R0.reuse, 0x54, RZ ;  /* 0x0000005400137824 */ /* 0x040fe200078e02ff */
[----:B------:R-:W-:Y:S01]  /*e8f0*/  STL [R1+0x68c], RZ ;  /* 0x00068cff01007387 */ /* 0x000fe20000100800 */
[C---:B------:R-:W-:Y:S02]  /*e900*/  IMAD R20, R0.reuse, 0x56, RZ ;  /* 0x0000005600147824 */ /* 0x040fe400078e02ff */
[----:B------:R-:W-:Y:S01]  /*e910*/  IMAD R21, R0, 0x16, RZ ;  /* 0x0000001600157824 */ /* 0x000fe200078e02ff */
[----:B------:R-:W-:Y:S04]  /*e920*/  STL.64 [R1+0x1218], R6 ;  /* 0x0012180601007387 */ /* 0x000fe80000100a00 */
[----:B------:R-:W-:Y:S04]  /*e930*/  STL.64 [R1+0x1200], R10 ;  /* 0x0012000a01007387 */ /* 0x000fe80000100a00 */
[----:B------:R-:W-:Y:S04]  /*e940*/  STL.64 [R1+0x11f8], R12 ;  /* 0x0011f80c01007387 */ /* 0x000fe80000100a00 */
[----:B------:R-:W-:Y:S04]  /*e950*/  STL.64 [R1+0x11f0], R14 ;  /* 0x0011f00e01007387 */ /* 0x000fe80000100a00 */
[----:B------:R-:W-:Y:S04]  /*e960*/  STL.64 [R1+0x1208], R16 ;  /* 0x0012081001007387 */ /* 0x000fe80000100a00 */
[----:B------:R1:W-:Y:S04]  /*e970*/  STL.64 [R1+0x11e8], R18 ;  /* 0x0011e81201007387 */ /* 0x0003e80000100a00 */
[----:B------:R2:W-:Y:S04]  /*e980*/  STL.64 [R1+0x1210], R20 ;  /* 0x0012101401007387 */ /* 0x0005e80000100a00 */
[----:B-1----:R-:W2:Y:S04]  /*e990*/  LDL.64 R18, [R1+0x6f0] ;  /* 0x0006f00001127983 */ /* 0x002ea80000100a00 */
[----:B------:R-:W1:Y:S02]  /*e9a0*/  S2R R7, SR_TID.X ;  /* 0x0000000000077919 */ /* 0x000e640000002100 */
[C---:B-1----:R-:W-:Y:S01]  /*e9b0*/  LOP3.LUT R6, R7.reuse, 0x7, RZ, 0xc0, !PT ;  /* 0x0000000707067812 */ /* 0x042fe200078ec0ff */
[----:B------:R-:W-:-:S04]  /*e9c0*/  IMAD.SHL.U32 R10, R7, 0x100, RZ ;  /* 0x00000100070a7824 */ /* 0x000fc800078e00ff */
[----:B------:R-:W-:-:S05]  /*e9d0*/  IMAD.SHL.U32 R11, R6, 0x10, RZ ;  /* 0x00000010060b7824 */ /* 0x000fca00078e00ff */
[----:B------:R-:W-:Y:S02]  /*e9e0*/  LOP3.LUT R11, R11, 0xf00, R10, 0xf8, !PT ;  /* 0x00000f000b0b7812 */ /* 0x000fe400078ef80a */
[----:B------:R-:W1:Y:S01]  /*e9f0*/  S2R R10, SR_TID.X ;  /* 0x00000000000a7919 */ /* 0x000e620000002100 */
[C---:B------:R-:W-:Y:S02]  /*ea00*/  LOP3.LUT R6, R7.reuse, 0x1ff, RZ, 0xc0, !PT ;  /* 0x000001ff07067812 */ /* 0x040fe400078ec0ff */
[----:B------:R-:W-:Y:S02]  /*ea10*/  LOP3.LUT R12, R7, 0x180, RZ, 0xc0, !PT ;  /* 0x00000180070c7812 */ /* 0x000fe400078ec0ff */
[----:B------:R-:W-:Y:S01]  /*ea20*/  SHF.L.U32 R13, R6, 0x1, RZ ;  /* 0x00000001060d7819 */ /* 0x000fe200000006ff */
[C---:B------:R-:W-:Y:S01]  /*ea30*/  IMAD R6, R0.reuse, 0x82, RZ ;  /* 0x0000008200067824 */ /* 0x040fe200078e02ff */
[----:B------:R-:W-:Y:S01]  /*ea40*/  SHF.R.U32.HI R12, RZ, 0x3, R12 ;  /* 0x00000003ff0c7819 */ /* 0x000fe2000001160c */
[----:B------:R-:W-:-:S02]  /*ea50*/  IMAD R7, R0, 0x84, RZ ;  /* 0x0000008400077824 */ /* 0x000fc400078e02ff */
[C---:B------:R-:W-:Y:S01]  /*ea60*/  IMAD R2, R0.reuse, 0x42, RZ ;  /* 0x0000004200027824 */ /* 0x040fe200078e02ff */
[----:B------:R-:W-:Y:S01]  /*ea70*/  LOP3.LUT R12, R13, R12, RZ, 0x3c, !PT ;  /* 0x0000000c0d0c7212 */ /* 0x000fe200078e3cff */
[C---:B------:R-:W-:Y:S01]  /*ea80*/  IMAD R17, R0.reuse, 0x21, RZ ;  /* 0x0000002100117824 */ /* 0x040fe200078e02ff */
[----:B-1----:R-:W-:Y:S01]  /*ea90*/  LOP3.LUT R10, R11, 0x10, R10, 0x78, !PT ;  /* 0x000000100b0a7812 */ /* 0x002fe200078e780a */
[----:B------:R-:W-:Y:S01]  /*eaa0*/  IMAD R10, R0, 0x41, RZ ;  /* 0x00000041000a7824 */ /* 0x000fe200078e02ff */
[-C--:B--2---:R-:W-:Y:S02]  /*eab0*/  IADD3 R20, P5, R6, R18.reuse, RZ ;  /* 0x0000001206147210 */ /* 0x084fe40007fbe0ff */
[-C--:B------:R-:W-:Y:S02]  /*eac0*/  IADD3 R12, P3, R7, R18.reuse, RZ ;  /* 0x00000012070c7210 */ /* 0x080fe40007f7e0ff */
[----:B------:R-:W-:Y:S01]  /*ead0*/  LEA.HI.X.SX32 R21, R10, R19, 0x1, P5 ;  /* 0x000000130a157211 */ /* 0x000fe200028f0eff */
[----:B------:R-:W-:Y:S01]  /*eae0*/  IMAD R7, R0, 0x86, RZ ;  /* 0x0000008600077824 */ /* 0x000fe200078e02ff */
[----:B------:R-:W-:-:S03]  /*eaf0*/  IADD3 R14, P4, R2, R18, RZ ;  /* 0x00000012020e7210 */ /* 0x000fc60007f9e0ff */
[----:B------:R1:W-:Y:S01]  /*eb00*/  STL.64 [R1+0xba8], R20 ;  /* 0x000ba81401007387 */ /* 0x0003e20000100a00 */
[----:B------:R-:W-:Y:S02]  /*eb10*/  IADD3 R6, P2, R7, R18, RZ ;  /* 0x0000001207067210 */ /* 0x000fe40007f5e0ff */
[-C--:B------:R-:W-:Y:S02]  /*eb20*/  LEA.HI.X.SX32 R13, R2, R19.reuse, 0x1, P3 ;  /* 0x00000013020d7211 */ /* 0x080fe400018f0eff */
[-C--:B------:R-:W-:Y:S01]  /*eb30*/  LEA.HI.X.SX32 R15, R17, R19.reuse, 0x1, P4 ;  /* 0x00000013110f7211 */ /* 0x080fe200020f0eff */
[----:B-1----:R-:W-:Y:S02]  /*eb40*/  IMAD R20, R0, 0x43, RZ ;  /* 0x0000004300147824 */ /* 0x002fe400078e02ff */
[----:B------:R-:W-:Y:S03]  /*eb50*/  STL.64 [R1+0xba0], R12 ;  /* 0x000ba00c01007387 */ /* 0x000fe60000100a00 */
[----:B------:R-:W-:Y:S01]  /*eb60*/  LEA.HI.X.SX32 R7, R20, R19, 0x1, P2 ;  /* 0x0000001314077211 */ /* 0x000fe200010f0eff */
[----:B------:R-:W-:Y:S04]  /*eb70*/  STL.64 [R1+0xca0], R14 ;  /* 0x000ca00e01007387 */ /* 0x000fe80000100a00 */
[----:B------:R1:W-:Y:S04]  /*eb80*/  STL.64 [R1+0xb98], R6 ;  /* 0x000b980601007387 */ /* 0x0003e80000100a00 */
[----:B-1----:R-:W2:Y:S01]  /*eb90*/  LDL.LU.64 R6, [R1+0x1218] ;  /* 0x0012180001067983 */ /* 0x002ea20000300a00 */
[----:B------:R-:W-:-:S02]  /*eba0*/  IMAD R4, R0, 0x44, RZ ;  /* 0x0000004400047824 */ /* 0x000fc400078e02ff */
[C---:B------:R-:W-:Y:S02]  /*ebb0*/  IMAD R3, R0.reuse, 0x22, RZ ;  /* 0x0000002200037824 */ /* 0x040fe400078e02ff */
[----:B------:R-:W-:Y:S01]  /*ebc0*/  IMAD R14, R0, 0x11, RZ ;  /* 0x00000011000e7824 */ /* 0x000fe200078e02ff */
[-C--:B------:R-:W-:Y:S02]  /*ebd0*/  IADD3 R12, P3, R4, R18.reuse, RZ ;  /* 0x00000012040c7210 */ /* 0x080fe40007f7e0ff */
[CC--:B------:R-:W-:Y:S01]  /*ebe0*/  IADD3 R16, P4, R3.reuse, R18.reuse, RZ ;  /* 0x0000001203107210 */ /* 0x0c0fe20007f9e0ff */
[----:B------:R-:W-:Y:S01]  /*ebf0*/  IMAD R11, R0, 0x88, RZ ;  /* 0x00000088000b7824 */ /* 0x000fe200078e02ff */
[-C--:B------:R-:W-:Y:S02]  /*ec00*/  LEA.HI.X.SX32 R13, R3, R19.reuse, 0x1, P3 ;  /* 0x00000013030d7211 */ /* 0x080fe400018f0eff */
[-C--:B------:R-:W-:Y:S01]  /*ec10*/  LEA.HI.X.SX32 R17, R14, R19.reuse, 0x1, P4 ;  /* 0x000000130e117211 */ /* 0x080fe200020f0eff */
[----:B------:R-:W-:Y:S01]  /*ec20*/  IMAD R5, R0, 0x46, RZ ;  /* 0x0000004600057824 */ /* 0x000fe200078e02ff */
[-C--:B------:R-:W-:Y:S01]  /*ec30*/  IADD3 R10, P5, R11, R18.reuse, RZ ;  /* 0x000000120b0a7210 */ /* 0x080fe20007fbe0ff */
[----:B------:R1:W-:Y:S04]  /*ec40*/  STL.64 [R1+0xc98], R12 ;  /* 0x000c980c01007387 */ /* 0x0003e80000100a00 */
[----:B------:R3:W-:Y:S01]  /*ec50*/  STL.64 [R1+0xd20], R16 ;  /* 0x000d201001007387 */ /* 0x0007e20000100a00 */
[----:B------:R-:W-:Y:S01]  /*ec60*/  LEA.HI.X.SX32 R11, R4, R19, 0x1, P5 ;  /* 0x00000013040b7211 */ /* 0x000fe200028f0eff */
[C---:B------:R-:W-:Y:S01]  /*ec70*/  IMAD R21, R0.reuse, 0x8a, RZ ;  /* 0x0000008a00157824 */ /* 0x040fe200078e02ff */
[----:B-1----:R-:W-:Y:S01]  /*ec80*/  IADD3 R12, P3, R5, R18, RZ ;  /* 0x00000012050c7210 */ /* 0x002fe20007f7e0ff */
[----:B---3--:R-:W-:-:S02]  /*ec90*/  IMAD R17, R0, 0x23, RZ ;  /* 0x0000002300117824 */ /* 0x008fc400078e02ff */
[----:B------:R1:W-:Y:S03]  /*eca0*/  STL.64 [R1+0xb90], R10 ;  /* 0x000b900a01007387 */ /* 0x0003e60000100a00 */
[----:B------:R-:W-:Y:S01]  /*ecb0*/  LEA.HI.X.SX32 R13, R17, R19, 0x1, P3 ;  /* 0x00000013110d7211 */ /* 0x000fe200018f0eff */
[----:B------:R-:W-:Y:S01]  /*ecc0*/  IMAD R2, R0, 0x45, RZ ;  /* 0x0000004500027824 */ /* 0x000fe200078e02ff */
[----:B------:R-:W-:-:S03]  /*ecd0*/  IADD3 R20, P2, R21, R18, RZ ;  /* 0x0000001215147210 */ /* 0x000fc60007f5e0ff */
[----:B------:R3:W-:Y:S01]  /*ece0*/  STL.64 [R1+0xc90], R12 ;  /* 0x000c900c01007387 */ /* 0x0007e20000100a00 */
[----:B-1----:R-:W-:Y:S01]  /*ecf0*/  IMAD R11, R0, 0x8e, RZ ;  /* 0x0000008e000b7824 */ /* 0x002fe200078e02ff */
[----:B------:R-:W-:Y:S01]  /*ed00*/  LEA.HI.X.SX32 R21, R2, R19, 0x1, P2 ;  /* 0x0000001302157211 */ /* 0x000fe200010f0eff */
[----:B------:R-:W-:-:S03]  /*ed10*/  IMAD R15, R0, 0x8c, RZ ;  /* 0x0000008c000f7824 */ /* 0x000fc600078e02ff */
[-C--:B------:R-:W-:Y:S01]  /*ed20*/  IADD3 R10, P5, R11, R18.reuse, RZ ;  /* 0x000000120b0a7210 */ /* 0x080fe20007fbe0ff */
[C---:B---3--:R-:W-:Y:S01]  /*ed30*/  IMAD R13, R0.reuse, 0x47, RZ ;  /* 0x00000047000d7824 */ /* 0x048fe200078e02ff */
[----:B------:R-:W-:Y:S01]  /*ed40*/  IADD3 R14, P4, R15, R18, RZ ;  /* 0x000000120f0e7210 */ /* 0x000fe20007f9e0ff */
[----:B------:R-:W-:-:S03]  /*ed50*/  IMAD R16, R0, 0x90, RZ ;  /* 0x0000009000107824 */ /* 0x000fc600078e02ff */
[----:B------:R-:W-:Y:S01]  /*ed60*/  LEA.HI.X.SX32 R11, R13, R19, 0x1, P5 ;  /* 0x000000130d0b7211 */ /* 0x000fe200028f0eff */
[----:B------:R-:W-:Y:S01]  /*ed70*/  STL.64 [R1+0xb88], R20 ;  /* 0x000b881401007387 */ /* 0x000fe20000100a00 */
[----:B------:R-:W-:-:S03]  /*ed80*/  IADD3 R2, P2, R16, R18, RZ ;  /* 0x0000001210027210 */ /* 0x000fc60007f5e0ff */
[----:B------:R1:W-:Y:S01]  /*ed90*/  STL.64 [R1+0xb78], R10 ;  /* 0x000b780a01007387 */ /* 0x0003e20000100a00 */
[----:B------:R-:W-:Y:S01]  /*eda0*/  LEA.HI.X.SX32 R15, R5, R19, 0x1, P4 ;  /* 0x00000013050f7211 */ /* 0x000fe200020f0eff */
[C---:B------:R-:W-:Y:S02]  /*edb0*/  IMAD R8, R0.reuse, 0x48, RZ ;  /* 0x0000004800087824 */ /* 0x040fe400078e02ff */
[----:B-1----:R-:W-:Y:S02]  /*edc0*/  IMAD R10, R0, 0x9, RZ ;  /* 0x00000009000a7824 */ /* 0x002fe400078e02ff */
[----:B------:R-:W-:Y:S01]  /*edd0*/  STL.64 [R1+0xb80], R14 ;  /* 0x000b800e01007387 */ /* 0x000fe20000100a00 */
[-C--:B------:R-:W-:Y:S02]  /*ede0*/  IADD3 R12, P5, R8, R18.reuse, RZ ;  /* 0x00000012080c7210 */ /* 0x080fe40007fbe0ff */
[-C--:B--2---:R-:W-:Y:S02]  /*edf0*/  IADD3 R20, P3, R6, R18.reuse, RZ ;  /* 0x0000001206147210 */ /* 0x084fe40007f7e0ff */
[----:B------:R-:W-:-:S02]  /*ee00*/  IADD3 R16, P4, R7, R18, RZ ;  /* 0x0000001207107210 */ /* 0x000fc40007f9e0ff */
[-C--:B------:R-:W-:Y:S02]  /*ee10*/  LEA.HI.X.SX32 R21, R10, R19.reuse, 0x1, P3 ;  /* 0x000000130a157211 */ /* 0x080fe400018f0eff */
[----:B------:R-:W-:-:S03]  /*ee20*/  LEA.HI.X.SX32 R17, R6, R19, 0x1, P4 ;  /* 0x0000001306117211 */ /* 0x000fc600020f0eff */
[----:B------:R1:W-:Y:S01]  /*ee30*/  STL.64 [R1+0xd60], R20 ;  /* 0x000d601401007387 */ /* 0x0003e20000100a00 */
[----:B------:R-:W-:-:S03]  /*ee40*/  LEA.HI.X.SX32 R13, R7, R19, 0x1, P5 ;  /* 0x00000013070d7211 */ /* 0x000fc600028f0eff */
[----:B-1----:R-:W2:Y:S04]  /*ee50*/  LDL.LU.64 R20, [R1+0x1210] ;  /* 0x0012100001147983 */ /* 0x002ea80000300a00 */
[----:B------:R1:W-:Y:S04]  /*ee60*/  STL.64 [R1+0xd18], R16 ;  /* 0x000d181001007387 */ /* 0x0003e80000100a00 */
[----:B-1----:R-:W3:Y:S04]  /*ee70*/  LDL.LU.64 R16, [R1+0x1208] ;  /* 0x0012080001107983 */ /* 0x002ee80000300a00 */
[----:B------:R-:W4:Y:S01]  /*ee80*/  LDL.64 R6, [R1+0x6f0] ;  /* 0x0006f00001067983 */ /* 0x000f220000100a00 */
[----:B------:R-:W-:-:S03]  /*ee90*/  IMAD R11, R0, 0x92, RZ ;  /* 0x00000092000b7824 */ /* 0x000fc600078e02ff */
[----:B------:R-:W-:Y:S02]  /*eea0*/  STL.64 [R1+0xc88], R12 ;  /* 0x000c880c01007387 */ /* 0x000fe40000100a00 */
[----:B------:R-:W-:Y:S02]  /*eeb0*/  IADD3 R10, P3, R11, R18, RZ ;  /* 0x000000120b0a7210 */ /* 0x000fe40007f7e0ff */
[----:B----4-:R-:W-:-:S05]  /*eec0*/  LEA.HI.X.SX32 R3, R8, R7, 0x1, P2 ;  /* 0x0000000708037211 */ /* 0x010fca00010f0eff */
[----:B------:R1:W-:Y:S02]  /*eed0*/  STL.64 [R1+0xb70], R2 ;  /* 0x000b700201007387 */ /* 0x0003e40000100a00 */
[----:B-1----:R-:W-:-:S05]  /*eee0*/  IMAD R3, R0, 0x49, RZ ;  /* 0x0000004900037824 */ /* 0x002fca00078e02ff */
[----:B------:R-:W-:-:S05]  /*eef0*/  LEA.HI.X.SX32 R11, R3, R7, 0x1, P3 ;  /* 0x00000007030b7211 */ /* 0x000fca00018f0eff */
[----:B------:R1:W-:Y:S04]  /*ef00*/  STL.64 [R1+0xb68], R10 ;  /* 0x000b680a01007387 */ /* 0x0003e80000100a00 */
[----:B-1----:R-:W4:Y:S01]  /*ef10*/  LDL.LU.64 R10, [R1+0x1200] ;  /* 0x00120000010a7983 */ /* 0x002f220000300a00 */
[C---:B------:R-:W-:Y:S02]  /*ef20*/  IMAD R15, R0.reuse, 0x94, RZ ;  /* 0x00000094000f7824 */ /* 0x040fe400078e02ff */
[C---:B------:R-:W-:Y:S02]  /*ef30*/  IMAD R9, R0.reuse, 0x4a, RZ ;  /* 0x0000004a00097824 */ /* 0x040fe400078e02ff */
[----:B------:R-:W-:Y:S01]  /*ef40*/  IMAD R4, R0, 0x25, RZ ;  /* 0x0000002500047824 */ /* 0x000fe200078e02ff */
[----:B------:R-:W-:-:S02]  /*ef50*/  IADD3 R14, P4, R15, R18, RZ ;  /* 0x000000120f0e7210 */ /* 0x000fc40007f9e0ff */
[----:B------:R-:W-:-:S04]  /*ef60*/  IADD3 R18, P5, R9, R6, RZ ;  /* 0x0000000609127210 */ /* 0x000fc80007fbe0ff */
[-C--:B------:R-:W-:Y:S02]  /*ef70*/  LEA.HI.X.SX32 R19, R4, R7.reuse, 0x1, P5 ;  /* 0x0000000704137211 */ /* 0x080fe400028f0eff */
[----:B------:R-:W-:Y:S01]  /*ef80*/  LEA.HI.X.SX32 R15, R9, R7, 0x1, P4 ;  /* 0x00000007090f7211 */ /* 0x000fe200020f0eff */
[C---:B------:R-:W-:Y:S02]  /*ef90*/  IMAD R13, R0.reuse, 0x96, RZ ;  /* 0x00000096000d7824 */ /* 0x040fe400078e02ff */
[----:B------:R-:W-:-:S03]  /*efa0*/  IMAD R2, R0, 0x98, RZ ;  /* 0x0000009800027824 */ /* 0x000fc600078e02ff */
[-C--:B------:R-:W-:Y:S01]  /*efb0*/  IADD3 R12, P2, R13, R6.reuse, RZ ;  /* 0x000000060d0c7210 */ /* 0x080fe20007f5e0ff */
[----:B------:R-:W-:Y:S01]  /*efc0*/  IMAD.MOV.U32 R9, RZ, RZ, R5 ;  /* 0x000000ffff097224 */ /* 0x000fe200078e0005 */
[-C--:B------:R-:W-:Y:S02]  /*efd0*/  IADD3 R2, P3, R2, R6.reuse, RZ ;  /* 0x0000000602027210 */ /* 0x080fe40007f7e0ff */
[----:B----4-:R-:W-:-:S05]  /*efe0*/  IADD3 R4, P5, R10, R6, RZ ;  /* 0x000000060a047210 */ /* 0x010fca0007fbe0ff */
[----:B------:R1:W-:Y:S04]  /*eff0*/  STL [R1+0xd10], R4 ;  /* 0x000d100401007387 */ /* 0x0003e80000100800 */
[----:B------:R4:W-:Y:S01]  /*f000*/  STL.64 [R1+0xc80], R18 ;  /* 0x000c801201007387 */ /* 0x0009e20000100a00 */
[----:B------:R-:W-:-:S03]  /*f010*/  IMAD.MOV.U32 R8, RZ, RZ, R4 ;  /* 0x000000ffff087224 */ /* 0x000fc600078e0004 */
[----:B------:R5:W-:Y:S01]  /*f020*/  STL.64 [R1+0xb60], R14 ;  /* 0x000b600e01007387 */ /* 0x000be20000100a00 */
[----:B-1----:R-:W-:Y:S01]  /*f030*/  IADD3 R4, P4, R11, R6, RZ ;  /* 0x000000060b047210 */ /* 0x002fe20007f9e0ff */
[C---:B----4-:R-:W-:Y:S02]  /*f040*/  IMAD R18, R0.reuse, 0x13, RZ ;  /* 0x0000001300127824 */ /* 0x050fe400078e02ff */
[----:B-----5:R-:W-:Y:S01]  /*f050*/  IMAD R14, R0, 0x4b, RZ ;  /* 0x0000004b000e7824 */ /* 0x020fe200078e02ff */
[----:B------:R-:W-:-:S04]  /*f060*/  LEA.HI.X.SX32 R5, R10, R7, 0x1, P4 ;  /* 0x000000070a057211 */ /* 0x000fc800020f0eff */
[-C--:B------:R-:W-:Y:S02]  /*f070*/  LEA.HI.X.SX32 R13, R14, R7.reuse, 0x1, P2 ;  /* 0x000000070e0d7211 */ /* 0x080fe400010f0eff */
[-C--:B------:R-:W-:Y:S02]  /*f080*/  LEA.HI.X.SX32 R9, R18, R7.reuse, 0x1, P5 ;  /* 0x0000000712097211 */ /* 0x080fe400028f0eff */
[----:B------:R-:W-:Y:S01]  /*f090*/  LEA.HI.X.SX32 R3, R11, R7, 0x1, P3 ;  /* 0x000000070b037211 */ /* 0x000fe200018f0eff */
[----:B------:R1:W-:Y:S01]  /*f0a0*/  STL.64 [R1+0xb58], R12 ;  /* 0x000b580c01007387 */ /* 0x0003e20000100a00 */
[----:B------:R-:W-:-:S05]  /*f0b0*/  IMAD R15, R0, 0x9a, RZ ;  /* 0x0000009a000f7824 */ /* 0x000fca00078e02ff */
[----:B------:R-:W-:Y:S01]  /*f0c0*/  IADD3 R14, P2, R15, R6, RZ ;  /* 0x000000060f0e7210 */ /* 0x000fe20007f5e0ff */
[----:B-1----:R-:W4:Y:S04]  /*f0d0*/  LDL.LU.64 R12, [R1+0x11f8] ;  /* 0x0011f800010c7983 */ /* 0x002f280000300a00 */
[----:B------:R-:W-:Y:S04]  /*f0e0*/  STL.64 [R1+0xc78], R4 ;  /* 0x000c780401007387 */ /* 0x000fe80000100a00 */
[----:B------:R-:W-:Y:S04]  /*f0f0*/  STL [R1+0xd14], R9 ;  /* 0x000d140901007387 */ /* 0x000fe80000100800 */
[----:B------:R1:W-:Y:S02]  /*f100*/  STL.64 [R1+0xb50], R2 ;  /* 0x000b500201007387 */ /* 0x0003e40000100a00 */
[----:B-1----:R-:W-:-:S05]  /*f110*/  IMAD R3, R0, 0x4d, RZ ;  /* 0x0000004d00037824 */ /* 0x002fca00078e02ff */
[----:B------:R-:W-:-:S05]  /*f120*/  LEA.HI.X.SX32 R15, R3, R7, 0x1, P2 ;  /* 0x00000007030f7211 */ /* 0x000fca00010f0eff */
[----:B------:R1:W-:Y:S04]  /*f130*/  STL.64 [R1+0xb48], R14 ;  /* 0x000b480e01007387 */ /* 0x0003e80000100a00 */
[----:B-1----:R-:W5:Y:S01]  /*f140*/  LDL.LU.64 R14, [R1+0x11f0] ;  /* 0x0011f000010e7983 */ /* 0x002f620000300a00 */
[C---:B------:R-:W-:Y:S02]  /*f150*/  IMAD R19, R0.reuse, 0x9c, RZ ;  /* 0x0000009c00137824 */ /* 0x040fe400078e02ff */
[C---:B------:R-:W-:Y:S02]  /*f160*/  IMAD R8, R0.reuse, 0x27, RZ ;  /* 0x0000002700087824 */ /* 0x040fe400078e02ff */
[----:B------:R-:W-:Y:S01]  /*f170*/  IMAD R9, R0, 0x9e, RZ ;  /* 0x0000009e00097824 */ /* 0x000fe200078e02ff */
[----:B------:R-:W-:-:S04]  /*f180*/  IADD3 R18, P5, R19, R6, RZ ;  /* 0x0000000613127210 */ /* 0x000fc80007fbe0ff */
[----:B------:R-:W-:Y:S01]  /*f190*/  IADD3 R10, P3, R9, R6, RZ ;  /* 0x00000006090a7210 */ /* 0x000fe20007f7e0ff */
[----:B------:R-:W-:-:S05]  /*f1a0*/  IMAD R9, R0, 0x4f, RZ ;  /* 0x0000004f00097824 */ /* 0x000fca00078e02ff */
[-C--:B------:R-:W-:Y:S02]  /*f1b0*/  LEA.HI.X.SX32 R11, R9, R7.reuse, 0x1, P3 ;  /* 0x00000007090b7211 */ /* 0x080fe400018f0eff */
[C---:B----4-:R-:W-:Y:S02]  /*f1c0*/  IADD3 R4, P4, R12.reuse, R6, RZ ;  /* 0x000000060c047210 */ /* 0x050fe40007f9e0ff */
[-C--:B------:R-:W-:Y:S02]  /*f1d0*/  LEA.HI.X.SX32 R19, R12, R7.reuse, 0x1, P5 ;  /* 0x000000070c137211 */ /* 0x080fe400028f0eff */
[----:B------:R-:W-:Y:S01]  /*f1e0*/  LEA.HI.X.SX32 R5, R8, R7, 0x1, P4 ;  /* 0x0000000708057211 */ /* 0x000fe200020f0eff */
[----:B------:R-:W-:-:S04]  /*f1f0*/  IMAD R8, R0, 0x5, RZ ;  /* 0x0000000500087824 */ /* 0x000fc800078e02ff */
[----:B------:R1:W-:Y:S04]  /*f200*/  STL.64 [R1+0xc70], R4 ;  /* 0x000c700401007387 */ /* 0x0003e80000100a00 */
[----:B------:R5:W-:Y:S01]  /*f210*/  STL.64 [R1+0xb40], R18 ;  /* 0x000b401201007387 */ /* 0x000be20000100a00 */
[----:B-1----:R-:W-:-:S04]  /*f220*/  IADD3 R4, P4, R13, R6, RZ ;  /* 0x000000060d047210 */ /* 0x002fc80007f9e0ff */
[----:B------:R-:W-:Y:S01]  /*f230*/  LEA.HI.X.SX32 R5, R8, R7, 0x1, P4 ;  /* 0x0000000708057211 */ /* 0x000fe200020f0eff */
[----:B------:R-:W-:Y:S04]  /*f240*/  STL.64 [R1+0xb38], R10 ;  /* 0x000b380a01007387 */ /* 0x000fe80000100a00 */
[----:B------:R-:W-:Y:S01]  /*f250*/  STL.64 [R1+0xd80], R4 ;  /* 0x000d800401007387 */ /* 0x000fe20000100a00 */
[----:B-----5:R-:W-:-:S04]  /*f260*/  IADD3 R18, P5, R14, R6, RZ ;  /* 0x000000060e127210 */ /* 0x020fc80007fbe0ff */
[----:B------:R-:W-:-:S05]  /*f270*/  LEA.HI.X.SX32 R19, R13, R7, 0x1, P5 ;  /* 0x000000070d137211 */ /* 0x000fca00028f0eff */
[----:B------:R1:W-:Y:S04]  /*f280*/  STL.64 [R1+0xd58], R18 ;  /* 0x000d581201007387 */ /* 0x0003e80000100a00 */
[----:B-1----:R-:W4:Y:S01]  /*f290*/  LDL.LU.64 R18, [R1+0x11e8] ;  /* 0x0011e80001127983 */ /* 0x002f220000300a00 */
[----:B------:R-:W-:Y:S01]  /*f2a0*/  IMAD R2, R0, 0xa0, RZ ;  /* 0x000000a000027824 */ /* 0x000fe200078e02ff */
[-C--:B---3--:R-:W-:Y:S02]  /*f2b0*/  IADD3 R8, P4, R16, R6.reuse, RZ ;  /* 0x0000000610087210 */ /* 0x088fe40007f9e0ff */
[-C--:B------:R-:W-:Y:S02]  /*f2c0*/  IADD3 R10, P3, R15, R6.reuse, RZ ;  /* 0x000000060f0a7210 */ /* 0x080fe40007f7e0ff */
[----:B------:R-:W-:-:S02]  /*f2d0*/  IADD3 R2, P2, R2, R6, RZ ;  /* 0x0000000602027210 */ /* 0x000fc40007f5e0ff */
[-C--:B------:R-:W-:Y:S02]  /*f2e0*/  LEA.HI.X.SX32 R9, R15, R7.reuse, 0x1, P4 ;  /* 0x000000070f097211 */ /* 0x080fe400020f0eff */
[-C--:B------:R-:W-:Y:S02]  /*f2f0*/  LEA.HI.X.SX32 R11, R14, R7.reuse, 0x1, P3 ;  /* 0x000000070e0b7211 */ /* 0x080fe400018f0eff */
[----:B------:R-:W-:Y:S01]  /*f300*/  LEA.HI.X.SX32 R3, R16, R7, 0x1, P2 ;  /* 0x0000000710037211 */ /* 0x000fe200010f0eff */
[C---:B------:R-:W-:Y:S01]  /*f310*/  IMAD R5, R0.reuse, 0xa2, RZ ;  /* 0x000000a200057824 */ /* 0x040fe200078e02ff */
[----:B------:R1:W-:Y:S01]  /*f320*/  STL.64 [R1+0xc68], R8 ;  /* 0x000c680801007387 */ /* 0x0003e20000100a00 */
[----:B------:R-:W-:-:S03]  /*f330*/  IMAD R4, R0, 0xa4, RZ ;  /* 0x000000a400047824 */ /* 0x000fc600078e02ff */
[----:B------:R3:W-:Y:S01]  /*f340*/  STL.64 [R1+0xd08], R10 ;  /* 0x000d080a01007387 */ /* 0x0007e20000100a00 */
[----:B------:R-:W-:-:S03]  /*f350*/  IADD3 R12, P5, R5, R6, RZ ;  /* 0x00000006050c7210 */ /* 0x000fc60007fbe0ff */
[----:B------:R5:W-:Y:S01]  /*f360*/  STL.64 [R1+0xb30], R2 ;  /* 0x000b300201007387 */ /* 0x000be20000100a00 */
[-C--:B------:R-:W-:Y:S02]  /*f370*/  IADD3 R4, P3, R4, R6.reuse, RZ ;  /* 0x0000000604047210 */ /* 0x080fe40007f7e0ff */
[C---:B-1----:R-:W-:Y:S01]  /*f380*/  IADD3 R8, P4, R17.reuse, R6, RZ ;  /* 0x0000000611087210 */ /* 0x042fe20007f9e0ff */
[C---:B---3--:R-:W-:Y:S02]  /*f390*/  IMAD R10, R0.reuse, 0x29, RZ ;  /* 0x00000029000a7824 */ /* 0x048fe400078e02ff */
[C---:B-----5:R-:W-:Y:S01]  /*f3a0*/  IMAD R3, R0.reuse, 0x51, RZ ;  /* 0x0000005100037824 */ /* 0x060fe200078e02ff */
[-C--:B------:R-:W-:Y:S01]  /*f3b0*/  LEA.HI.X.SX32 R5, R17, R7.reuse, 0x1, P3 ;  /* 0x0000000711057211 */ /* 0x080fe200018f0eff */
[----:B------:R-:W-:Y:S01]  /*f3c0*/  IMAD R11, R0, 0xa6, RZ ;  /* 0x000000a6000b7824 */ /* 0x000fe200078e02ff */
[-C--:B------:R-:W-:Y:S02]  /*f3d0*/  LEA.HI.X.SX32 R9, R10, R7.reuse, 0x1, P4 ;  /* 0x000000070a097211 */ /* 0x080fe400020f0eff */
[----:B------:R-:W-:-:S02]  /*f3e0*/  LEA.HI.X.SX32 R13, R3, R7, 0x1, P5 ;  /* 0x00000007030d7211 */ /* 0x000fc400028f0eff */
[----:B------:R-:W-:-:S03]  /*f3f0*/  IADD3 R14, P2, R11, R6, RZ ;  /* 0x000000060b0e7210 */ /* 0x000fc60007f5e0ff */
[----:B------:R1:W-:Y:S04]  /*f400*/  STL.64 [R1+0xb28], R12 ;  /* 0x000b280c01007387 */ /* 0x0003e80000100a00 */
[----:B------:R-:W-:Y:S04]  /*f410*/  STL.64 [R1+0xb20], R4 ;  /* 0x000b200401007387 */ /* 0x000fe80000100a00 */
[----:B------:R3:W-:Y:S01]  /*f420*/  STL.64 [R1+0xc60], R8 ;  /* 0x000c600801007387 */ /* 0x0007e20000100a00 */
[C---:B-1----:R-:W-:Y:S02]  /*f430*/  IMAD R13, R0.reuse, 0x53, RZ ;  /* 0x00000053000d7824 */ /* 0x042fe400078e02ff */
[----:B------:R-:W-:-:S02]  /*f440*/  IMAD R2, R0, 0xa8, RZ ;  /* 0x000000a800027824 */ /* 0x000fc400078e02ff */
[C---:B---3--:R-:W-:Y:S01]  /*f450*/  IMAD R9, R0.reuse, 0x15, RZ ;  /* 0x0000001500097824 */ /* 0x048fe200078e02ff */
[----:B------:R-:W-:Y:S01]  /*f460*/  LEA.HI.X.SX32 R15, R13, R7, 0x1, P2 ;  /* 0x000000070d0f7211 */ /* 0x000fe200010f0eff */
[----:B------:R-:W-:Y:S01]  /*f470*/  IMAD R12, R0, 0xaa, RZ ;  /* 0x000000aa000c7824 */ /* 0x000fe200078e02ff */
[----:B------:R-:W-:-:S03]  /*f480*/  IADD3 R2, P5, R2, R6, RZ ;  /* 0x0000000602027210 */ /* 0x000fc60007fbe0ff */
[----:B------:R1:W-:Y:S01]  /*f490*/  STL.64 [R1+0xb18], R14 ;  /* 0x000b180e01007387 */ /* 0x0003e20000100a00 */
[----:B------:R-:W-:Y:S01]  /*f4a0*/  IMAD R8, R0, 0xac, RZ ;  /* 0x000000ac00087824 */ /* 0x000fe200078e02ff */
[----:B-1----:R-:W-:Y:S01]  /*f4b0*/  IADD3 R14, P2, R12, R6, RZ ;  /* 0x000000060c0e7210 */ /* 0x002fe20007f5e0ff */
[C---:B------:R-:W-:Y:S02]  /*f4c0*/  IMAD R12, R0.reuse, 0x2b, RZ ;  /* 0x0000002b000c7824 */ /* 0x040fe400078e02ff */
[C---:B------:R-:W-:Y:S02]  /*f4d0*/  IMAD R23, R0.reuse, 0x58, RZ ;  /* 0x0000005800177824 */ /* 0x040fe400078e02ff */
[C---:B------:R-:W-:Y:S02]  /*f4e0*/  IMAD R22, R0.reuse, 0x2c, RZ ;  /* 0x0000002c00167824 */ /* 0x040fe400078e02ff */
[C---:B------:R-:W-:Y:S02]  /*f4f0*/  IMAD R24, R0.reuse, 0x5a, RZ ;  /* 0x0000005a00187824 */ /* 0x040fe400078e02ff */
[----:B------:R-:W-:-:S02]  /*f500*/  IMAD R26, R0, 0x5c, RZ ;  /* 0x0000005c001a7824 */ /* 0x000fc400078e02ff */
[C---:B------:R-:W-:Y:S01]  /*f510*/  IMAD R25, R0.reuse, 0x2e, RZ ;  /* 0x0000002e00197824 */ /* 0x040fe200078e02ff */
[----:B------:R-:W1:Y:S01]  /*f520*/  S2R R29, SR_TID.X ;  /* 0x00000000001d7919 */ /* 0x000e620000002100 */
[C---:B------:R-:W-:Y:S02]  /*f530*/  IMAD R27, R0.reuse, 0x5e, RZ ;  /* 0x0000005e001b7824 */ /* 0x040fe400078e02ff */
[C---:B------:R-:W-:Y:S01]  /*f540*/  IMAD R28, R0.reuse, 0x6, RZ ;  /* 0x00000006001c7824 */ /* 0x040fe200078e02ff */
[C---:B-1----:R-:W-:Y:S02]  /*f550*/  LOP3.LUT P0, RZ, R29.reuse, 0xf, RZ, 0xc0, !PT ;  /* 0x0000000f1dff7812 */ /* 0x042fe4000780c0ff */
[----:B------:R-:W-:Y:S01]  /*f560*/  LOP3.LUT P1, RZ, R29, 0x3, RZ, 0xc0, !PT ;  /* 0x000000031dff7812 */ /* 0x000fe2000782c0ff */
[----:B------:R-:W-:Y:S01]  /*f570*/  IMAD R29, R0, 0xc, RZ ;  /* 0x0000000c001d7824 */ /* 0x000fe200078e02ff */
[-C--:B----4-:R-:W-:Y:S02]  /*f580*/  IADD3 R10, P4, R18, R6.reuse, RZ ;  /* 0x00000006120a7210 */ /* 0x090fe40007f9e0ff */
[----:B------:R-:W-:-:S02]  /*f590*/  IADD3 R4, P3, R19, R6, RZ ;  /* 0x0000000613047210 */ /* 0x000fc40007f7e0ff */
[-C--:B------:R-:W-:Y:S02]  /*f5a0*/  LEA.HI.X.SX32 R11, R9, R7.reuse, 0x1, P4 ;  /* 0x00000007090b7211 */ /* 0x080fe400020f0eff */
[----:B------:R-:W-:-:S03]  /*f5b0*/  LEA.HI.X.SX32 R5, R18, R7, 0x1, P3 ;  /* 0x0000000712057211 */ /* 0x000fc600018f0eff */
[----:B------:R-:W-:Y:S01]  /*f5c0*/  STL.64 [R1+0xd00], R10 ;  /* 0x000d000a01007387 */ /* 0x000fe20000100a00 */
[----:B------:R-:W-:-:S03]  /*f5d0*/  LEA.HI.X.SX32 R3, R19, R7, 0x1, P5 ;  /* 0x0000000713037211 */ /* 0x000fc600028f0eff */
[----:B------:R2:W-:Y:S01]  /*f5e0*/  STL.64 [R1+0xc58], R4 ;  /* 0x000c580401007387 */ /* 0x0005e20000100a00 */
[----:B------:R-:W-:-:S03]  /*f5f0*/  IMAD R9, R0, 0x55, RZ ;  /* 0x0000005500097824 */ /* 0x000fc600078e02ff */
[----:B------:R1:W-:Y:S01]  /*f600*/  STL.64 [R1+0xb10], R2 ;  /* 0x000b100201007387 */ /* 0x0003e20000100a00 */
[----:B--2---:R-:W-:-:S04]  /*f610*/  IADD3 R4, P3, R20, R6, RZ ;  /* 0x0000000614047210 */ /* 0x004fc80007f7e0ff */
[-C--:B------:R-:W-:Y:S01]  /*f620*/  LEA.HI.X.SX32 R5, R12, R7.reuse, 0x1, P3 ;  /* 0x000000070c057211 */ /* 0x080fe200018f0eff */
[----:B-1----:R-:W-:Y:S01]  /*f630*/  IMAD R2, R0, 0xae, RZ ;  /* 0x000000ae00027824 */ /* 0x002fe200078e02ff */
[-C--:B------:R-:W-:Y:S02]  /*f640*/  IADD3 R10, P4, R8, R6.reuse, RZ ;  /* 0x00000006080a7210 */ /* 0x080fe40007f9e0ff */
[-C--:B------:R-:W-:Y:S01]  /*f650*/  LEA.HI.X.SX32 R15, R9, R7.reuse, 0x1, P2 ;  /* 0x00000007090f7211 */ /* 0x080fe200010f0eff */
[----:B------:R1:W-:Y:S01]  /*f660*/  STL.64 [R1+0xc50], R4 ;  /* 0x000c500401007387 */ /* 0x0003e20000100a00 */
[-C--:B------:R-:W-:Y:S02]  /*f670*/  IADD3 R2, P5, R2, R6.reuse, RZ ;  /* 0x0000000602027210 */ /* 0x080fe40007fbe0ff */
[----:B------:R-:W-:Y:S01]  /*f680*/  LEA.HI.X.SX32 R11, R20, R7, 0x1, P4 ;  /* 0x00000007140b7211 */ /* 0x000fe200020f0eff */
[C---:B------:R-:W-:Y:S01]  /*f690*/  IMAD R8, R0.reuse, 0xb0, RZ ;  /* 0x000000b000087824 */ /* 0x040fe200078e02ff */
[----:B------:R2:W-:Y:S01]  /*f6a0*/  STL.64 [R1+0xb08], R14 ;  /* 0x000b080e01007387 */ /* 0x0005e20000100a00 */
[----:B------:R-:W-:Y:S01]  /*f6b0*/  IADD3 R12, P3, R21, R6, RZ ;  /* 0x00000006150c7210 */ /* 0x000fe20007f7e0ff */
[----:B-1----:R-:W-:-:S02]  /*f6c0*/  IMAD R4, R0, 0x57, RZ ;  /* 0x0000005700047824 */ /* 0x002fc400078e02ff */
[----:B------:R1:W-:Y:S01]  /*f6d0*/  STL.64 [R1+0xb00], R10 ;  /* 0x000b000a01007387 */ /* 0x0003e20000100a00 */
[----:B--2---:R-:W-:Y:S02]  /*f6e0*/  IMAD R14, R0, 0xb, RZ ;  /* 0x0000000b000e7824 */ /* 0x004fe400078e02ff */
[-C--:B------:R-:W-:Y:S02]  /*f6f0*/  LEA.HI.X.SX32 R3, R4, R7.reuse, 0x1, P5 ;  /* 0x0000000704037211 */ /* 0x080fe400028f0eff */
[-C--:B------:R-:W-:Y:S02]  /*f700*/  IADD3 R4, P5, R23, R6.reuse, RZ ;  /* 0x0000000617047210 */ /* 0x080fe40007fbe0ff */
[-C--:B------:R-:W-:Y:S02]  /*f710*/  IADD3 R8, P2, R8, R6.reuse, RZ ;  /* 0x0000000608087210 */ /* 0x080fe40007f5e0ff */
[----:B-1----:R-:W-:Y:S02]  /*f720*/  IADD3 R10, P4, R22, R6, RZ ;  /* 0x00000006160a7210 */ /* 0x002fe40007f9e0ff */
[----:B------:R-:W-:-:S02]  /*f730*/  LEA.HI.X.SX32 R13, R14, R7, 0x1, P3 ;  /* 0x000000070e0d7211 */ /* 0x000fc400018f0eff */
[-C--:B------:R-:W-:Y:S02]  /*f740*/  LEA.HI.X.SX32 R5, R22, R7.reuse, 0x1, P5 ;  /* 0x0000000716057211 */ /* 0x080fe400028f0eff */
[-C--:B------:R-:W-:Y:S01]  /*f750*/  LEA.HI.X.SX32 R11, R21, R7.reuse, 0x1, P4 ;  /* 0x00000007150b7211 */ /* 0x080fe200020f0eff */
[----:B------:R1:W-:Y:S01]  /*f760*/  STL.64 [R1+0xaf8], R2 ;  /* 0x000af80201007387 */ /* 0x0003e20000100a00 */
[----:B------:R-:W-:-:S03]  /*f770*/  LEA.HI.X.SX32 R9, R23, R7, 0x1, P2 ;  /* 0x0000000717097211 */ /* 0x000fc600010f0eff */
[----:B------:R2:W-:Y:S04]  /*f780*/  STL.64 [R1+0xd50], R12 ;  /* 0x000d500c01007387 */ /* 0x0005e80000100a00 */
[----:B------:R3:W-:Y:S01]  /*f790*/  STL.64 [R1+0xc48], R4 ;  /* 0x000c480401007387 */ /* 0x0007e20000100a00 */
[----:B-1----:R-:W-:-:S03]  /*f7a0*/  IMAD R3, R0, 0xb2, RZ ;  /* 0x000000b200037824 */ /* 0x002fc600078e02ff */
[----:B------:R1:W-:Y:S01]  /*f7b0*/  STL.64 [R1+0xcf8], R10 ;  /* 0x000cf80a01007387 */ /* 0x0003e20000100a00 */
[----:B------:R-:W-:-:S03]  /*f7c0*/  IMAD R2, R0, 0xb4, RZ ;  /* 0x000000b400027824 */ /* 0x000fc600078e02ff */
[----:B------:R4:W-:Y:S01]  /*f7d0*/  STL.64 [R1+0xaf0], R8 ;  /* 0x000af00801007387 */ /* 0x0009e20000100a00 */
[-C--:B--2---:R-:W-:Y:S02]  /*f7e0*/  IADD3 R12, P3, R3, R6.reuse, RZ ;  /* 0x00000006030c7210 */ /* 0x084fe40007f7e0ff */
[-C--:B------:R-:W-:Y:S02]  /*f7f0*/  IADD3 R2, P4, R2, R6.reuse, RZ ;  /* 0x0000000602027210 */ /* 0x080fe40007f9e0ff */
[----:B---3--:R-:W-:Y:S01]  /*f800*/  IADD3 R4, P5, R24, R6, RZ ;  /* 0x0000000618047210 */ /* 0x008fe20007fbe0ff */
[C---:B-1----:R-:W-:Y:S02]  /*f810*/  IMAD R10, R0.reuse, 0x2d, RZ ;  /* 0x0000002d000a7824 */ /* 0x042fe400078e02ff */
[----:B----4-:R-:W-:Y:S01]  /*f820*/  IMAD R9, R0, 0x59, RZ ;  /* 0x0000005900097824 */ /* 0x010fe200078e02ff */
[-C--:B------:R-:W-:Y:S01]  /*f830*/  LEA.HI.X.SX32 R3, R24, R7.reuse, 0x1, P4 ;  /* 0x0000000718037211 */ /* 0x080fe200020f0eff */
[----:B------:R-:W-:Y:S01]  /*f840*/  IMAD R11, R0, 0xb6, RZ ;  /* 0x000000b6000b7824 */ /* 0x000fe200078e02ff */
[----:B------:R-:W-:-:S02]  /*f850*/  LEA.HI.X.SX32 R5, R10, R7, 0x1, P5 ;  /* 0x000000070a057211 */ /* 0x000fc400028f0eff */
[----:B------:R-:W-:Y:S02]  /*f860*/  LEA.HI.X.SX32 R13, R9, R7, 0x1, P3 ;  /* 0x00000007090d7211 */ /* 0x000fe400018f0eff */
[----:B------:R-:W-:-:S03]  /*f870*/  IADD3 R14, P2, R11, R6, RZ ;  /* 0x000000060b0e7210 */ /* 0x000fc60007f5e0ff */
[----:B------:R1:W-:Y:S01]  /*f880*/  STL.64 [R1+0xae8], R12 ;  /* 0x000ae80c01007387 */ /* 0x0003e20000100a00 */
[----:B------:R-:W-:-:S03]  /*f890*/  IADD3 R10, P5, R25, R6, RZ ;  /* 0x00000006190a7210 */ /* 0x000fc60007fbe0ff */
[----:B------:R2:W-:Y:S04]  /*f8a0*/  STL.64 [R1+0xae0], R2 ;  /* 0x000ae00201007387 */ /* 0x0005e80000100a00 */
[----:B------:R3:W-:Y:S01]  /*f8b0*/  STL.64 [R1+0xc40], R4 ;  /* 0x000c400401007387 */ /* 0x0007e20000100a00 */
[----:B-1----:R-:W-:Y:S01]  /*f8c0*/  IMAD R13, R0, 0x5b, RZ ;  /* 0x0000005b000d7824 */ /* 0x002fe200078e02ff */
[----:B--2---:R-:W-:Y:S01]  /*f8d0*/  IADD3 R2, P4, R26, R6, RZ ;  /* 0x000000061a027210 */ /* 0x004fe20007f9e0ff */
[C---:B------:R-:W-:Y:S02]  /*f8e0*/  IMAD R8, R0.reuse, 0xb8, RZ ;  /* 0x000000b800087824 */ /* 0x040fe400078e02ff */
[----:B---3--:R-:W-:Y:S01]  /*f8f0*/  IMAD R5, R0, 0x17, RZ ;  /* 0x0000001700057824 */ /* 0x008fe200078e02ff */
[----:B------:R-:W-:-:S02]  /*f900*/  LEA.HI.X.SX32 R15, R13, R7, 0x1, P2 ;  /* 0x000000070d0f7211 */ /* 0x000fc400010f0eff */
[-C--:B------:R-:W-:Y:S01]  /*f910*/  LEA.HI.X.SX32 R3, R25, R7.reuse, 0x1, P4 ;  /* 0x0000000719037211 */ /* 0x080fe200020f0eff */
[----:B------:R-:W-:Y:S01]  /*f920*/  IMAD R12, R0, 0xba, RZ ;  /* 0x000000ba000c7824 */ /* 0x000fe200078e02ff */
[----:B------:R-:W-:Y:S01]  /*f930*/  LEA.HI.X.SX32 R11, R5, R7, 0x1, P5 ;  /* 0x00000007050b7211 */ /* 0x000fe200028f0eff */
[----:B------:R1:W-:Y:S01]  /*f940*/  STL.64 [R1+0xad8], R14 ;  /* 0x000ad80e01007387 */ /* 0x0003e20000100a00 */
[----:B------:R-:W-:-:S03]  /*f950*/  IADD3 R8, P3, R8, R6, RZ ;  /* 0x0000000608087210 */ /* 0x000fc60007f7e0ff */
[----:B------:R2:W-:Y:S01]  /*f960*/  STL.64 [R1+0xc38], R2 ;  /* 0x000c380201007387 */ /* 0x0005e20000100a00 */
[----:B------:R-:W-:-:S03]  /*f970*/  IADD3 R12, P2, R12, R6, RZ ;  /* 0x000000060c0c7210 */ /* 0x000fc60007f5e0ff */
[----:B------:R3:W-:Y:S01]  /*f980*/  STL.64 [R1+0xcf0], R10 ;  /* 0x000cf00a01007387 */ /* 0x0007e20000100a00 */
[----:B------:R-:W-:Y:S01]  /*f990*/  LEA.HI.X.SX32 R9, R26, R7, 0x1, P3 ;  /* 0x000000071a097211 */ /* 0x000fe200018f0eff */
[C---:B-1----:R-:W-:Y:S01]  /*f9a0*/  IMAD R14, R0.reuse, 0x5d, RZ ;  /* 0x0000005d000e7824 */ /* 0x042fe200078e02ff */
[----:B--2---:R-:W-:Y:S01]  /*f9b0*/  IADD3 R2, P4, R27, R6, RZ ;  /* 0x000000061b027210 */ /* 0x004fe20007f9e0ff */
[----:B---3--:R-:W-:-:S03]  /*f9c0*/  IMAD R10, R0, 0x2f, RZ ;  /* 0x0000002f000a7824 */ /* 0x008fc600078e02ff */
[-C--:B------:R-:W-:Y:S01]  /*f9d0*/  LEA.HI.X.SX32 R13, R14, R7.reuse, 0x1, P2 ;  /* 0x000000070e0d7211 */ /* 0x080fe200010f0eff */
[----:B------:R-:W-:Y:S01]  /*f9e0*/  IMAD R4, R0, 0xbc, RZ ;  /* 0x000000bc00047824 */ /* 0x000fe200078e02ff */
[----:B------:R1:W-:Y:S01]  /*f9f0*/  STL.64 [R1+0xad0], R8 ;  /* 0x000ad00801007387 */ /* 0x0003e20000100a00 */
[----:B------:R-:W-:-:S03]  /*fa00*/  LEA.HI.X.SX32 R3, R10, R7, 0x1, P4 ;  /* 0x000000070a037211 */ /* 0x000fc600020f0eff */
[----:B------:R-:W-:Y:S01]  /*fa10*/  IADD3 R4, P5, R4, R6, RZ ;  /* 0x0000000604047210 */ /* 0x000fe20007fbe0ff */
[----:B------:R-:W-:Y:S04]  /*fa20*/  STL.64 [R1+0xac8], R12 ;  /* 0x000ac80c01007387 */ /* 0x000fe80000100a00 */
[----:B------:R2:W-:Y:S01]  /*fa30*/  STL.64 [R1+0xc30], R2 ;  /* 0x000c300201007387 */ /* 0x0005e20000100a00 */
[----:B-1----:R-:W-:Y:S01]  /*fa40*/  IMAD R8, R0, 0xbe, RZ ;  /* 0x000000be00087824 */ /* 0x002fe200078e02ff */
[----:B------:R-:W-:-:S04]  /*fa50*/  LEA.HI.X.SX32 R5, R27, R7, 0x1, P5 ;  /* 0x000000071b057211 */ /* 0x000fc800028f0eff */
[-C--:B------:R-:W-:Y:S01]  /*fa60*/  IADD3 R8, P3, R8, R6.reuse, RZ ;  /* 0x0000000608087210 */ /* 0x080fe20007f7e0ff */
[----:B--2---:R-:W-:Y:S01]  /*fa70*/  IMAD R2, R0, 0x5f, RZ ;  /* 0x0000005f00027824 */ /* 0x004fe200078e02ff */
[----:B------:R-:W-:Y:S01]  /*fa80*/  IADD3 R16, P4, R28, R6, RZ ;  /* 0x000000061c107210 */ /* 0x000fe20007f9e0ff */
[----:B------:R1:W-:Y:S03]  /*fa90*/  STL.64 [R1+0xac0], R4 ;  /* 0x000ac00401007387 */ /* 0x0003e60000100a00 */
[-C--:B------:R-:W-:Y:S01]  /*faa0*/  LEA.HI.X.SX32 R9, R2, R7.reuse, 0x1, P3 ;  /* 0x0000000702097211 */ /* 0x080fe200018f0eff */
[C---:B------:R-:W-:Y:S02]  /*fab0*/  IMAD R2, R0.reuse, 0x3, RZ ;  /* 0x0000000300027824 */ /* 0x040fe400078e02ff */
[----:B------:R-:W-:Y:S02]  /*fac0*/  IMAD R3, R0, 0x18, RZ ;  /* 0x0000001800037824 */ /* 0x000fe400078e02ff */
[----:B------:R2:W-:Y:S01]  /*fad0*/  STL.64 [R1+0xab8], R8 ;  /* 0x000ab80801007387 */ /* 0x0005e20000100a00 */
[----:B------:R-:W-:-:S02]  /*fae0*/  LEA.HI.X.SX32 R17, R2, R7, 0x1, P4 ;  /* 0x0000000702117211 */ /* 0x000fc400020f0eff */
[----:B-1----:R-:W-:-:S04]  /*faf0*/  IADD3 R4, P5, R29, R6, RZ ;  /* 0x000000061d047210 */ /* 0x002fc80007fbe0ff */
[-C--:B------:R-:W-:Y:S01]  /*fb00*/  LEA.HI.X.SX32 R5, R28, R7.reuse, 0x1, P5 ;  /* 0x000000071c057211 */ /* 0x080fe200028f0eff */
[----:B------:R1:W-:Y:S01]  /*fb10*/  STL.64 [R1+0xd90], R16 ;  /* 0x000d901001007387 */ /* 0x0003e20000100a00 */
[C---:B--2---:R-:W-:Y:S01]  /*fb20*/  IMAD R8, R0.reuse, 0x60, RZ ;  /* 0x0000006000087824 */ /* 0x044fe200078e02ff */
[-C--:B------:R-:W-:Y:S01]  /*fb30*/  IADD3 R12, P3, R3, R6.reuse, RZ ;  /* 0x00000006030c7210 */ /* 0x080fe20007f7e0ff */
[C---:B------:R-:W-:Y:S01]  /*fb40*/  IMAD R10, R0.reuse, 0x30, RZ ;  /* 0x00000030000a7824 */ /* 0x040fe200078e02ff */
[----:B------:R2:W-:Y:S01]  /*fb50*/  STL.64 [R1+0xd78], R4 ;  /* 0x000d780401007387 */ /* 0x0005e20000100a00 */
[C---:B------:R-:W-:Y:S01]  /*fb60*/  IMAD R11, R0.reuse, 0xc0, RZ ;  /* 0x000000c0000b7824 */ /* 0x040fe200078e02ff */
[----:B------:R-:W-:Y:S01]  /*fb70*/  LEA.HI.X.SX32 R13, R29, R7, 0x1, P3 ;  /* 0x000000071d0d7211 */ /* 0x000fe200018f0eff */
[----:B------:R-:W-:Y:S01]  /*fb80*/  IMAD R9, R0, 0xc2, RZ ;  /* 0x000000c200097824 */ /* 0x000fe200078e02ff */
[-C--:B-1----:R-:W-:Y:S02]  /*fb90*/  IADD3 R16, P4, R10, R6.reuse, RZ ;  /* 0x000000060a107210 */ /* 0x082fe40007f9e0ff */
[----:B--2---:R-:W-:-:S02]  /*fba0*/  IADD3 R4, P5, R8, R6, RZ ;  /* 0x0000000608047210 */ /* 0x004fc40007fbe0ff */
[----:B------:R-:W-:Y:S02]  /*fbb0*/  IADD3 R14, P2, R11, R6, RZ ;  /* 0x000000060b0e7210 */ /* 0x000fe40007f5e0ff */
[-C--:B------:R-:W-:Y:S01]  /*fbc0*/  LEA.HI.X.SX32 R5, R10, R7.reuse, 0x1, P5 ;  /* 0x000000070a057211 */ /* 0x080fe200028f0eff */
[----:B------:R1:W-:Y:S01]  /*fbd0*/  STL.64 [R1+0xd48], R12 ;  /* 0x000d480c01007387 */ /* 0x0003e20000100a00 */
[-C--:B------:R-:W-:Y:S02]  /*fbe0*/  LEA.HI.X.SX32 R17, R3, R7.reuse, 0x1, P4 ;  /* 0x0000000703117211 */ /* 0x080fe400020f0eff */
[----:B------:R-:W-:Y:S01]  /*fbf0*/  LEA.HI.X.SX32 R15, R8, R7, 0x1, P2 ;  /* 0x00000007080f7211 */ /* 0x000fe200010f0eff */
[----:B------:R2:W-:Y:S01]  /*fc00*/  STL.64 [R1+0xc28], R4 ;  /* 0x000c280401007387 */ /* 0x0005e20000100a00 */
[----:B------:R-:W-:-:S03]  /*fc10*/  IMAD R2, R0, 0xc4, RZ ;  /* 0x000000c400027824 */ /* 0x000fc600078e02ff */
[----:B------:R-:W-:Y:S01]  /*fc20*/  STL.64 [R1+0xce8], R16 ;  /* 0x000ce81001007387 */ /* 0x000fe20000100a00 */
[-C--:B-1----:R-:W-:Y:S01]  /*fc30*/  IADD3 R12, P3, R9, R6.reuse, RZ ;  /* 0x00000006090c7210 */ /* 0x082fe20007f7e0ff */
[C---:B------:R-:W-:Y:S02]  /*fc40*/  IMAD R9, R0.reuse, 0x62, RZ ;  /* 0x0000006200097824 */ /* 0x040fe400078e02ff */
[C---:B--2---:R-:W-:Y:S02]  /*fc50*/  IMAD R5, R0.reuse, 0xc6, RZ ;  /* 0x000000c600057824 */ /* 0x044fe400078e02ff */
[C---:B------:R-:W-:Y:S01]  /*fc60*/  IMAD R4, R0.reuse, 0x61, RZ ;  /* 0x0000006100047824 */ /* 0x040fe200078e02ff */
[----:B------:R1:W-:Y:S01]  /*fc70*/  STL.64 [R1+0xab0], R14 ;  /* 0x000ab00e01007387 */ /* 0x0003e20000100a00 */
[----:B------:R-:W-:Y:S01]  /*fc80*/  IMAD R8, R0, 0x31, RZ ;  /* 0x0000003100087824 */ /* 0x000fe200078e02ff */
[----:B------:R-:W-:Y:S02]  /*fc90*/  IADD3 R10, P5, R9, R6, RZ ;  /* 0x00000006090a7210 */ /* 0x000fe40007fbe0ff */
[----:B------:R-:W-:-:S02]  /*fca0*/  LEA.HI.X.SX32 R13, R4, R7, 0x1, P3 ;  /* 0x00000007040d7211 */ /* 0x000fc400018f0eff */
[-C--:B------:R-:W-:Y:S02]  /*fcb0*/  IADD3 R2, P4, R2, R6.reuse, RZ ;  /* 0x0000000602027210 */ /* 0x080fe40007f9e0ff */
[-C--:B-1----:R-:W-:Y:S01]  /*fcc0*/  IADD3 R14, P2, R5, R6.reuse, RZ ;  /* 0x00000006050e7210 */ /* 0x082fe20007f5e0ff */
[----:B------:R-:W-:Y:S01]  /*fcd0*/  IMAD R5, R0, 0xc8, RZ ;  /* 0x000000c800057824 */ /* 0x000fe200078e02ff */
[----:B------:R1:W-:Y:S01]  /*fce0*/  STL.64 [R1+0xaa8], R12 ;  /* 0x000aa80c01007387 */ /* 0x0003e20000100a00 */
[-C--:B------:R-:W-:Y:S01]  /*fcf0*/  LEA.HI.X.SX32 R11, R8, R7.reuse, 0x1, P5 ;  /* 0x00000007080b7211 */ /* 0x080fe200028f0eff */
[C---:B------:R-:W-:Y:S01]  /*fd00*/  IMAD R4, R0.reuse, 0x32, RZ ;  /* 0x0000003200047824 */ /* 0x040fe200078e02ff */
[-C--:B------:R-:W-:Y:S01]  /*fd10*/  LEA.HI.X.SX32 R3, R9, R7.reuse, 0x1, P4 ;  /* 0x0000000709037211 */ /* 0x080fe200020f0eff */
[C---:B------:R-:W-:Y:S02]  /*fd20*/  IMAD R8, R0.reuse, 0x63, RZ ;  /* 0x0000006300087824 */ /* 0x040fe400078e02ff */
[----:B------:R2:W-:Y:S01]  /*fd30*/  STL.64 [R1+0xc20], R10 ;  /* 0x000c200a01007387 */ /* 0x0005e20000100a00 */
[C---:B------:R-:W-:Y:S01]  /*fd40*/  IMAD R16, R0.reuse, 0x19, RZ ;  /* 0x0000001900107824 */ /* 0x040fe200078e02ff */
[----:B-1----:R-:W-:Y:S01]  /*fd50*/  IADD3 R12, P3, R5, R6, RZ ;  /* 0x00000006050c7210 */ /* 0x002fe20007f7e0ff */
[----:B------:R-:W-:Y:S01]  /*fd60*/  IMAD R5, R0, 0x64, RZ ;  /* 0x0000006400057824 */ /* 0x000fe200078e02ff */
[----:B------:R1:W-:Y:S01]  /*fd70*/  STL.64 [R1+0xaa0], R2 ;  /* 0x000aa00201007387 */ /* 0x0003e20000100a00 */
[----:B------:R-:W-:-:S02]  /*fd80*/  LEA.HI.X.SX32 R15, R8, R7, 0x1, P2 ;  /* 0x00000007080f7211 */ /* 0x000fc400010f0eff */
[-C--:B--2---:R-:W-:Y:S01]  /*fd90*/  IADD3 R10, P5, R4, R6.reuse, RZ ;  /* 0x00000006040a7210 */ /* 0x084fe20007fbe0ff */
[----:B------:R-:W-:Y:S01]  /*fda0*/  IMAD R9, R0, 0xca, RZ ;  /* 0x000000ca00097824 */ /* 0x000fe200078e02ff */
[CC--:B------:R-:W-:Y:S02]  /*fdb0*/  LEA.HI.X.SX32 R13, R5.reuse, R7.reuse, 0x1, P3 ;  /* 0x00000007050d7211 */ /* 0x0c0fe400018f0eff */
[-C--:B------:R-:W-:Y:S02]  /*fdc0*/  LEA.HI.X.SX32 R11, R16, R7.reuse, 0x1, P5 ;  /* 0x00000007100b7211 */ /* 0x080fe400028f0eff */
[----:B-1----:R-:W-:Y:S01]  /*fdd0*/  IADD3 R2, P4, R5, R6, RZ ;  /* 0x0000000605027210 */ /* 0x002fe20007f9e0ff */
[----:B------:R-:W-:Y:S01]  /*fde0*/  IMAD R8, R0, 0xcc, RZ ;  /* 0x000000cc00087824 */ /* 0x000fe200078e02ff */
[----:B------:R1:W-:Y:S02]  /*fdf0*/  STL.64 [R1+0xa98], R14 ;  /* 0x000a980e01007387 */ /* 0x0003e40000100a00 */
[----:B------:R-:W-:-:S02]  /*fe00*/  LEA.HI.X.SX32 R3, R4, R7, 0x1, P4 ;  /* 0x0000000704037211 */ /* 0x000fc400020f0eff */
[----:B------:R2:W-:Y:S04]  /*fe10*/  STL.64 [R1+0xce0], R10 ;  /* 0x000ce00a01007387 */ /* 0x0005e80000100a00 */
[----:B------:R3:W-:Y:S01]  /*fe20*/  STL.64 [R1+0xc18], R2 ;  /* 0x000c180201007387 */ /* 0x0007e20000100a00 */
[-C--:B-1----:R-:W-:Y:S01]  /*fe30*/  IADD3 R14, P2, R9, R6.reuse, RZ ;  /* 0x00000006090e7210 */ /* 0x082fe20007f5e0ff */
[----:B------:R-:W-:Y:S02]  /*fe40*/  IMAD R9, R0, 0x66, RZ ;  /* 0x0000006600097824 */ /* 0x000fe400078e02ff */
[----:B------:R1:W-:Y:S01]  /*fe50*/  STL.64 [R1+0xa90], R12 ;  /* 0x000a900c01007387 */ /* 0x0003e20000100a00 */
[-C--:B--2---:R-:W-:Y:S01]  /*fe60*/  IADD3 R10, P5, R8, R6.reuse, RZ ;  /* 0x00000006080a7210 */ /* 0x084fe20007fbe0ff */
[C---:B------:R-:W-:Y:S01]  /*fe70*/  IMAD R8, R0.reuse, 0x33, RZ ;  /* 0x0000003300087824 */ /* 0x040fe200078e02ff */
[----:B---3--:R-:W-:Y:S01]  /*fe80*/  IADD3 R2, P4, R9, R6, RZ ;  /* 0x0000000609027210 */ /* 0x008fe20007f9e0ff */
[----:B------:R-:W-:-:S02]  /*fe90*/  IMAD R4, R0, 0xce, RZ ;  /* 0x000000ce00047824 */ /* 0x000fc400078e02ff */
[----:B-1----:R-:W-:Y:S01]  /*fea0*/  IMAD R12, R0, 0x65, RZ ;  /* 0x00000065000c7824 */ /* 0x002fe200078e02ff */
[----:B------:R-:W-:Y:S01]  /*feb0*/  LEA.HI.X.SX32 R3, R8, R7, 0x1, P4 ;  /* 0x0000000708037211 */ /* 0x000fe200020f0eff */
[----:B------:R-:W-:-:S03]  /*fec0*/  IMAD R8, R0, 0x67, RZ ;  /* 0x0000006700087824 */ /* 0x000fc600078e02ff */
[-C--:B------:R-:W-:Y:S01]  /*fed0*/  LEA.HI.X.SX32 R15, R12, R7.reuse, 0x1, P2 ;  /* 0x000000070c0f7211 */ /* 0x080fe200010f0eff */
[----:B------:R-:W-:Y:S01]  /*fee0*/  IMAD R12, R0, 0x1a, RZ ;  /* 0x0000001a000c7824 */ /* 0x000fe200078e02ff */
[----:B------:R-:W-:Y:S02]  /*fef0*/  IADD3 R4, P3, R4, R6, RZ ;  /* 0x0000000604047210 */ /* 0x000fe40007f7e0ff */
[-C--:B------:R-:W-:Y:S01]  /*ff00*/  LEA.HI.X.SX32 R11, R9, R7.reuse, 0x1, P5 ;  /* 0x00000007090b7211 */ /* 0x080fe200028f0eff */
[----:B------:R1:W-:Y:S01]  /*ff10*/  STL.64 [R1+0xa88], R14 ;  /* 0x000a880e01007387 */ /* 0x0003e20000100a00 */
[----:B------:R-:W-:Y:S01]  /*ff20*/  IMAD R9, R0, 0xd, RZ ;  /* 0x0000000d00097824 */ /* 0x000fe200078e02ff */
[----:B------:R-:W-:Y:S02]  /*ff30*/  LEA.HI.X.SX32 R5, R8, R7, 0x1, P3 ;  /* 0x0000000708057211 */ /* 0x000fe400018f0eff */
[----:B------:R2:W-:Y:S01]  /*ff40*/  STL.64 [R1+0xc10], R2 ;  /* 0x000c100201007387 */ /* 0x0005e20000100a00 */
[----:B------:R-:W-:-:S03]  /*ff50*/  IMAD R8, R0, 0xd2, RZ ;  /* 0x000000d200087824 */ /* 0x000fc600078e02ff */
[----:B------:R3:W-:Y:S01]  /*ff60*/  STL.64 [R1+0xa80], R10 ;  /* 0x000a800a01007387 */ /* 0x0007e20000100a00 */
[-C--:B-1----:R-:W-:Y:S01]  /*ff70*/  IADD3 R14, P4, R12, R6.reuse, RZ ;  /* 0x000000060c0e7210 */ /* 0x082fe20007f9e0ff */
[C---:B--2---:R-:W-:Y:S02]  /*ff80*/  IMAD R2, R0.reuse, 0x34, RZ ;  /* 0x0000003400027824 */ /* 0x044fe400078e02ff */
[----:B------:R-:W-:Y:S01]  /*ff90*/  IMAD R3, R0, 0x68, RZ ;  /* 0x0000006800037824 */ /* 0x000fe200078e02ff */
[-C--:B------:R-:W-:Y:S01]  /*ffa0*/  LEA.HI.X.SX32 R15, R9, R7.reuse, 0x1, P4 ;  /* 0x00000007090f7211 */ /* 0x080fe200020f0eff */
[----:B------:R1:W-:Y:S01]  /*ffb0*/  STL.64 [R1+0xa78], R4 ;  /* 0x000a780401007387 */ /* 0x0003e20000100a00 */
[-C--:B---3--:R-:W-:Y:S01]  /*ffc0*/  IADD3 R10, P5, R2, R6.reuse, RZ ;  /* 0x00000006020a7210 */ /* 0x088fe20007fbe0ff */
[----:B------:R-:W-:Y:S02]  /*ffd0*/  IMAD R9, R0, 0xd4, RZ ;  /* 0x000000d400097824 */ /* 0x000fe400078e02ff */
[----:B------:R2:W-:Y:S01]  /*ffe0*/  STL.64 [R1+0xd40], R14 ;  /* 0x000d400e01007387 */ /* 0x0005e20000100a00 */
[----:B------:R-:W-:Y:S01]  /*fff0*/  LEA.HI.X.SX32 R11, R12, R7, 0x1, P5 ;  /* 0x000000070c0b7211 */ /* 0x000fe200028f0eff */
[----:B------:R-:W-:Y:S01]  /*10000*/  IMAD R13, R0, 0xd0, RZ ;  /* 0x000000d0000d7824 */ /* 0x000fe200078e02ff */
[----:B-1----:R-:W-:-:S03]  /*10010*/  IADD3 R4, P3, R3, R6, RZ ;  /* 0x0000000603047210 */ /* 0x002fc60007f7e0ff */
[----:B------:R1:W-:Y:S01]  /*10020*/  STL.64 [R1+0xcd8], R10 ;  /* 0x000cd80a01007387 */ /* 0x0003e20000100a00 */
[-C--:B--2---:R-:W-:Y:S01]  /*10030*/  IADD3 R14, P4, R8, R6.reuse, RZ ;  /* 0x00000006080e7210 */ /* 0x084fe20007f9e0ff */
[----:B------:R-:W-:Y:S01]  /*10040*/  IMAD R8, R0, 0x6a, RZ ;  /* 0x0000006a00087824 */ /* 0x000fe200078e02ff */
[-C--:B------:R-:W-:Y:S01]  /*10050*/  LEA.HI.X.SX32 R5, R2, R7.reuse, 0x1, P3 ;  /* 0x0000000702057211 */ /* 0x080fe200018f0eff */
[----:B------:R-:W-:Y:S01]  /*10060*/  IMAD R2, R0, 0xd6, RZ ;  /* 0x000000d600027824 */ /* 0x000fe200078e02ff */
[-C--:B------:R-:W-:Y:S02]  /*10070*/  IADD3 R16, P2, R13, R6.reuse, RZ ;  /* 0x000000060d107210 */ /* 0x080fe40007f5e0ff */
[-C--:B------:R-:W-:Y:S01]  /*10080*/  IADD3 R12, P3, R8, R6.reuse, RZ ;  /* 0x00000006080c7210 */ /* 0x080fe20007f7e0ff */
[----:B------:R2:W-:Y:S01]  /*10090*/  STL.64 [R1+0xc08], R4 ;  /* 0x000c080401007387 */ /* 0x0005e20000100a00 */
[----:B-1----:R-:W-:Y:S01]  /*100a0*/  IADD3 R10, P5, R9, R6, RZ ;  /* 0x00000006090a7210 */ /* 0x002fe20007fbe0ff */
[----:B------:R-:W-:Y:S01]  /*100b0*/  IMAD R9, R0, 0x35, RZ ;  /* 0x0000003500097824 */ /* 0x000fe200078e02ff */
[----:B------:R-:W-:-:S02]  /*100c0*/  LEA.HI.X.SX32 R17, R3, R7, 0x1, P2 ;  /* 0x0000000703117211 */ /* 0x000fc400010f0eff */
[----:B------:R-:W-:Y:S02]  /*100d0*/  IADD3 R2, P2, R2, R6, RZ ;  /* 0x0000000602027210 */ /* 0x000fe40007f5e0ff */
[-C--:B------:R-:W-:Y:S01]  /*100e0*/  LEA.HI.X.SX32 R13, R9, R7.reuse, 0x1, P3 ;  /* 0x00000007090d7211 */ /* 0x080fe200018f0eff */
[C---:B--2---:R-:W-:Y:S02]  /*100f0*/  IMAD R5, R0.reuse, 0x69, RZ ;  /* 0x0000006900057824 */ /* 0x044fe400078e02ff */
[C---:B------:R-:W-:Y:S02]  /*10100*/  IMAD R9, R0.reuse, 0x6b, RZ ;  /* 0x0000006b00097824 */ /* 0x040fe400078e02ff */
[----:B------:R-:W-:Y:S01]  /*10110*/  IMAD R4, R0, 0xd8, RZ ;  /* 0x000000d800047824 */ /* 0x000fe200078e02ff */
[-C--:B------:R-:W-:Y:S01]  /*10120*/  LEA.HI.X.SX32 R15, R5, R7.reuse, 0x1, P4 ;  /* 0x00000007050f7211 */ /* 0x080fe200020f0eff */
[----:B------:R-:W-:Y:S01]  /*10130*/  STL.64 [R1+0xa70], R16 ;  /* 0x000a701001007387 */ /* 0x000fe20000100a00 */
[----:B------:R-:W-:-:S02]  /*10140*/  LEA.HI.X.SX32 R11, R8, R7, 0x1, P5 ;  /* 0x00000007080b7211 */ /* 0x000fc400028f0eff */
[----:B------:R-:W-:Y:S01]  /*10150*/  LEA.HI.X.SX32 R3, R9, R7, 0x1, P2 ;  /* 0x0000000709037211 */ /* 0x000fe200010f0eff */
[----:B------:R1:W-:Y:S01]  /*10160*/  STL.64 [R1+0xa68], R14 ;  /* 0x000a680e01007387 */ /* 0x0003e20000100a00 */
[----:B------:R-:W-:-:S03]  /*10170*/  IMAD R5, R0, 0x36, RZ ;  /* 0x0000003600057824 */ /* 0x000fc600078e02ff */
[----:B------:R-:W-:Y:S04]  /*10180*/  STL.64 [R1+0xc00], R12 ;  /* 0x000c000c01007387 */ /* 0x000fe80000100a00 */
[----:B------:R2:W-:Y:S01]  /*10190*/  STL.64 [R1+0xa60], R10 ;  /* 0x000a600a01007387 */ /* 0x0005e20000100a00 */
[-C--:B-1----:R-:W-:Y:S01]  /*101a0*/  IADD3 R14, P4, R4, R6.reuse, RZ ;  /* 0x00000006040e7210 */ /* 0x082fe20007f9e0ff */
[C---:B------:R-:W-:Y:S02]  /*101b0*/  IMAD R4, R0.reuse, 0x6c, RZ ;  /* 0x0000006c00047824 */ /* 0x040fe400078e02ff */
[----:B------:R1:W-:Y:S01]  /*101c0*/  STL.64 [R1+0xa58], R2 ;  /* 0x000a580201007387 */ /* 0x0003e20000100a00 */
[-C--:B------:R-:W-:Y:S01]  /*101d0*/  IADD3 R16, P3, R5, R6.reuse, RZ ;  /* 0x0000000605107210 */ /* 0x080fe20007f7e0ff */
[----:B------:R-:W-:Y:S01]  /*101e0*/  IMAD R8, R0, 0xda, RZ ;  /* 0x000000da00087824 */ /* 0x000fe200078e02ff */
[----:B--2---:R-:W-:Y:S01]  /*101f0*/  IADD3 R10, P5, R4, R6, RZ ;  /* 0x00000006040a7210 */ /* 0x004fe20007fbe0ff */
[----:B-1----:R-:W-:-:S03]  /*10200*/  IMAD R3, R0, 0x1b, RZ ;  /* 0x0000001b00037824 */ /* 0x002fc600078e02ff */
[-C--:B------:R-:W-:Y:S01]  /*10210*/  LEA.HI.X.SX32 R11, R5, R7.reuse, 0x1, P5 ;  /* 0x00000007050b7211 */ /* 0x080fe200028f0eff */
[----:B------:R-:W-:Y:S01]  /*10220*/  IMAD R5, R0, 0xde, RZ ;  /* 0x000000de00057824 */ /* 0x000fe200078e02ff */
[----:B------:R-:W-:Y:S02]  /*10230*/  IADD3 R12, P2, R8, R6, RZ ;  /* 0x00000006080c7210 */ /* 0x000fe40007f5e0ff */
[-C--:B------:R-:W-:Y:S01]  /*10240*/  LEA.HI.X.SX32 R17, R3, R7.reuse, 0x1, P3 ;  /* 0x0000000703117211 */ /* 0x080fe200018f0eff */
[----:B------:R-:W-:Y:S01]  /*10250*/  IMAD R8, R0, 0x6e, RZ ;  /* 0x0000006e00087824 */ /* 0x000fe200078e02ff */
[----:B------:R-:W-:Y:S01]  /*10260*/  LEA.HI.X.SX32 R15, R4, R7, 0x1, P4 ;  /* 0x00000007040f7211 */ /* 0x000fe200020f0eff */
[C---:B------:R-:W-:Y:S02]  /*10270*/  IMAD R2, R0.reuse, 0xdc, RZ ;  /* 0x000000dc00027824 */ /* 0x040fe400078e02ff */
[----:B------:R1:W-:Y:S01]  /*10280*/  STL.64 [R1+0xcd0], R16 ;  /* 0x000cd01001007387 */ /* 0x0003e20000100a00 */
[----:B------:R-:W-:-:S03]  /*10290*/  IMAD R4, R0, 0x6d, RZ ;  /* 0x0000006d00047824 */ /* 0x000fc600078e02ff */
[----:B------:R2:W-:Y:S01]  /*102a0*/  STL.64 [R1+0xbf8], R10 ;  /* 0x000bf80a01007387 */ /* 0x0005e20000100a00 */
[-C--:B------:R-:W-:Y:S02]  /*102b0*/  IADD3 R2, P3, R2, R6.reuse, RZ ;  /* 0x0000000602027210 */ /* 0x080fe40007f7e0ff */
[-C--:B------:R-:W-:Y:S02]  /*102c0*/  LEA.HI.X.SX32 R13, R4, R7.reuse, 0x1, P2 ;  /* 0x00000007040d7211 */ /* 0x080fe400010f0eff */
[-C--:B-1----:R-:W-:Y:S01]  /*102d0*/  IADD3 R16, P4, R5, R6.reuse, RZ ;  /* 0x0000000605107210 */ /* 0x082fe20007f9e0ff */
[----:B------:R-:W-:Y:S01]  /*102e0*/  IMAD R5, R0, 0x37, RZ ;  /* 0x0000003700057824 */ /* 0x000fe200078e02ff */
[C---:B--2---:R-:W-:Y:S02]  /*102f0*/  IADD3 R10, P5, R8.reuse, R6, RZ ;  /* 0x00000006080a7210 */ /* 0x044fe40007fbe0ff */
[-C--:B------:R-:W-:Y:S02]  /*10300*/  LEA.HI.X.SX32 R3, R8, R7.reuse, 0x1, P3 ;  /* 0x0000000708037211 */ /* 0x080fe400018f0eff */
[----:B------:R-:W-:Y:S01]  /*10310*/  LEA.HI.X.SX32 R11, R5, R7, 0x1, P5 ;  /* 0x00000007050b7211 */ /* 0x000fe200028f0eff */
[----:B------:R1:W-:Y:S01]  /*10320*/  STL.64 [R1+0xa50], R14 ;  /* 0x000a500e01007387 */ /* 0x0003e20000100a00 */
[----:B------:R-:W-:-:S02]  /*10330*/  IMAD R4, R0, 0xe, RZ ;  /* 0x0000000e00047824 */ /* 0x000fc400078e02ff */
[C---:B------:R-:W-:Y:S01]  /*10340*/  IMAD R5, R0.reuse, 0x1c, RZ ;  /* 0x0000001c00057824 */ /* 0x040fe200078e02ff */
[----:B------:R-:W-:Y:S01]  /*10350*/  STL.64 [R1+0xa48], R12 ;  /* 0x000a480c01007387 */ /* 0x000fe20000100a00 */
[----:B------:R-:W-:-:S03]  /*10360*/  IMAD R9, R0, 0xe0, RZ ;  /* 0x000000e000097824 */ /* 0x000fc600078e02ff */
[----:B------:R2:W-:Y:S04]  /*10370*/  STL.64 [R1+0xbf0], R10 ;  /* 0x000bf00a01007387 */ /* 0x0005e80000100a00 */
[----:B------:R3:W-:Y:S01]  /*10380*/  STL.64 [R1+0xa40], R2 ;  /* 0x000a400201007387 */ /* 0x0007e20000100a00 */
[-C--:B-1----:R-:W-:Y:S02]  /*10390*/  IADD3 R14, P5, R4, R6.reuse, RZ ;  /* 0x00000006040e7210 */ /* 0x082fe40007fbe0ff */
[----:B------:R-:W-:Y:S01]  /*103a0*/  IADD3 R8, P3, R5, R6, RZ ;  /* 0x0000000605087210 */ /* 0x000fe20007f7e0ff */
[C---:B--2---:R-:W-:Y:S02]  /*103b0*/  IMAD R10, R0.reuse, 0x6f, RZ ;  /* 0x0000006f000a7824 */ /* 0x044fe400078e02ff */
[----:B---3--:R-:W-:-:S03]  /*103c0*/  IMAD R2, R0, 0x7, RZ ;  /* 0x0000000700027824 */ /* 0x008fc600078e02ff */
[-C--:B------:R-:W-:Y:S01]  /*103d0*/  LEA.HI.X.SX32 R17, R10, R7.reuse, 0x1, P4 ;  /* 0x000000070a117211 */ /* 0x080fe200020f0eff */
[C---:B------:R-:W-:Y:S01]  /*103e0*/  IMAD R3, R0.reuse, 0x38, RZ ;  /* 0x0000003800037824 */ /* 0x040fe200078e02ff */
[----:B------:R-:W-:Y:S01]  /*103f0*/  IADD3 R12, P2, R9, R6, RZ ;  /* 0x00000006090c7210 */ /* 0x000fe20007f5e0ff */
[----:B------:R-:W-:Y:S01]  /*10400*/  IMAD R11, R0, 0x70, RZ ;  /* 0x00000070000b7824 */ /* 0x000fe200078e02ff */
[-C--:B------:R-:W-:Y:S01]  /*10410*/  LEA.HI.X.SX32 R15, R2, R7.reuse, 0x1, P5 ;  /* 0x00000007020f7211 */ /* 0x080fe200028f0eff */
[----:B------:R-:W-:Y:S01]  /*10420*/  IMAD R2, R0, 0xe2, RZ ;  /* 0x000000e200027824 */ /* 0x000fe200078e02ff */
[----:B------:R-:W-:Y:S01]  /*10430*/  LEA.HI.X.SX32 R9, R4, R7, 0x1, P3 ;  /* 0x0000000704097211 */ /* 0x000fe200018f0eff */
[----:B------:R1:W-:Y:S01]  /*10440*/  STL.64 [R1+0xa38], R16 ;  /* 0x000a381001007387 */ /* 0x0003e20000100a00 */
[----:B------:R-:W-:-:S03]  /*10450*/  IMAD R10, R0, 0x71, RZ ;  /* 0x00000071000a7824 */ /* 0x000fc600078e02ff */
[----:B------:R2:W-:Y:S04]  /*10460*/  STL.64 [R1+0xd70], R14 ;  /* 0x000d700e01007387 */ /* 0x0005e80000100a00 */
[----:B------:R3:W-:Y:S01]  /*10470*/  STL.64 [R1+0xd38], R8 ;  /* 0x000d380801007387 */ /* 0x0007e20000100a00 */
[-C--:B-1----:R-:W-:Y:S02]  /*10480*/  IADD3 R16, P4, R3, R6.reuse, RZ ;  /* 0x0000000603107210 */ /* 0x082fe40007f9e0ff */
[-C--:B--2---:R-:W-:Y:S02]  /*10490*/  IADD3 R14, P5, R11, R6.reuse, RZ ;  /* 0x000000060b0e7210 */ /* 0x084fe40007fbe0ff */
[----:B------:R-:W-:Y:S02]  /*104a0*/  LEA.HI.X.SX32 R17, R5, R7, 0x1, P4 ;  /* 0x0000000705117211 */ /* 0x000fe400020f0eff */
[----:B---3--:R-:W-:-:S02]  /*104b0*/  IADD3 R8, P3, R2, R6, RZ ;  /* 0x0000000602087210 */ /* 0x008fc40007f7e0ff */
[-C--:B------:R-:W-:Y:S02]  /*104c0*/  LEA.HI.X.SX32 R15, R3, R7.reuse, 0x1, P5 ;  /* 0x00000007030f7211 */ /* 0x080fe400028f0eff */
[-C--:B------:R-:W-:Y:S01]  /*104d0*/  LEA.HI.X.SX32 R13, R11, R7.reuse, 0x1, P2 ;  /* 0x000000070b0d7211 */ /* 0x080fe200010f0eff */
[----:B------:R-:W-:Y:S01]  /*104e0*/  IMAD R3, R0, 0xe6, RZ ;  /* 0x000000e600037824 */ /* 0x000fe200078e02ff */
[----:B------:R-:W-:Y:S01]  /*104f0*/  LEA.HI.X.SX32 R9, R10, R7, 0x1, P3 ;  /* 0x000000070a097211 */ /* 0x000fe200018f0eff */
[C---:B------:R-:W-:Y:S01]  /*10500*/  IMAD R2, R0.reuse, 0x72, RZ ;  /* 0x0000007200027824 */ /* 0x040fe200078e02ff */
[----:B------:R-:W-:Y:S01]  /*10510*/  STL.64 [R1+0xcc8], R16 ;  /* 0x000cc81001007387 */ /* 0x000fe20000100a00 */
[----:B------:R-:W-:-:S03]  /*10520*/  IMAD R4, R0, 0xe4, RZ ;  /* 0x000000e400047824 */ /* 0x000fc600078e02ff */
[----:B------:R1:W-:Y:S04]  /*10530*/  STL.64 [R1+0xbe8], R14 ;  /* 0x000be80e01007387 */ /* 0x0003e80000100a00 */
[----:B------:R2:W-:Y:S01]  /*10540*/  STL.64 [R1+0xa30], R12 ;  /* 0x000a300c01007387 */ /* 0x0005e20000100a00 */
[----:B------:R-:W-:-:S03]  /*10550*/  IADD3 R4, P4, R4, R6, RZ ;  /* 0x0000000604047210 */ /* 0x000fc60007f9e0ff */
[----:B------:R3:W-:Y:S01]  /*10560*/  STL.64 [R1+0xa28], R8 ;  /* 0x000a280801007387 */ /* 0x0007e20000100a00 */
[-C--:B-1----:R-:W-:Y:S02]  /*10570*/  IADD3 R14, P5, R2, R6.reuse, RZ ;  /* 0x00000006020e7210 */ /* 0x082fe40007fbe0ff */
[-C--:B--2---:R-:W-:Y:S01]  /*10580*/  IADD3 R12, P2, R3, R6.reuse, RZ ;  /* 0x00000006030c7210 */ /* 0x084fe20007f5e0ff */
[C---:B------:R-:W-:Y:S02]  /*10590*/  IMAD R3, R0.reuse, 0xe8, RZ ;  /* 0x000000e800037824 */ /* 0x040fe400078e02ff */
[----:B---3--:R-:W-:Y:S01]  /*105a0*/  IMAD R9, R0, 0x39, RZ ;  /* 0x0000003900097824 */ /* 0x008fe200078e02ff */
[-C--:B------:R-:W-:Y:S01]  /*105b0*/  LEA.HI.X.SX32 R5, R2, R7.reuse, 0x1, P4 ;  /* 0x0000000702057211 */ /* 0x080fe200020f0eff */
[C---:B------:R-:W-:Y:S01]  /*105c0*/  IMAD R8, R0.reuse, 0x3a, RZ ;  /* 0x0000003a00087824 */ /* 0x040fe200078e02ff */
[----:B------:R-:W-:Y:S02]  /*105d0*/  IADD3 R10, P3, R3, R6, RZ ;  /* 0x00000006030a7210 */ /* 0x000fe40007f7e0ff */
[----:B------:R-:W-:Y:S01]  /*105e0*/  LEA.HI.X.SX32 R15, R9, R7, 0x1, P5 ;  /* 0x00000007090f7211 */ /* 0x000fe200028f0eff */
[----:B------:R-:W-:-:S02]  /*105f0*/  IMAD R3, R0, 0x74, RZ ;  /* 0x0000007400037824 */ /* 0x000fc400078e02ff */
[C---:B------:R-:W-:Y:S02]  /*10600*/  IMAD R9, R0.reuse, 0x73, RZ ;  /* 0x0000007300097824 */ /* 0x040fe400078e02ff */
[----:B------:R1:W-:Y:S01]  /*10610*/  STL.64 [R1+0xbe0], R14 ;  /* 0x000be00e01007387 */ /* 0x0003e20000100a00 */
[----:B------:R-:W-:-:S03]  /*10620*/  IMAD R16, R0, 0x1d, RZ ;  /* 0x0000001d00107824 */ /* 0x000fc600078e02ff */
[----:B------:R2:W-:Y:S01]  /*10630*/  STL.64 [R1+0xa20], R4 ;  /* 0x000a200401007387 */ /* 0x0005e20000100a00 */
[-C--:B------:R-:W-:Y:S01]  /*10640*/  LEA.HI.X.SX32 R13, R9, R7.reuse, 0x1, P2 ;  /* 0x00000007090d7211 */ /* 0x080fe200010f0eff */
[----:B------:R-:W-:Y:S01]  /*10650*/  IMAD R2, R0, 0xea, RZ ;  /* 0x000000ea00027824 */ /* 0x000fe200078e02ff */
[-C--:B-1----:R-:W-:Y:S02]  /*10660*/  IADD3 R14, P5, R8, R6.reuse, RZ ;  /* 0x00000006080e7210 */ /* 0x082fe40007fbe0ff */
[C---:B--2---:R-:W-:Y:S02]  /*10670*/  IADD3 R4, P4, R3.reuse, R6, RZ ;  /* 0x0000000603047210 */ /* 0x044fe40007f9e0ff */
[-C--:B------:R-:W-:Y:S02]  /*10680*/  LEA.HI.X.SX32 R15, R16, R7.reuse, 0x1, P5 ;  /* 0x00000007100f7211 */ /* 0x080fe400028f0eff */
[-C--:B------:R-:W-:Y:S01]  /*10690*/  LEA.HI.X.SX32 R5, R8, R7.reuse, 0x1, P4 ;  /* 0x0000000708057211 */ /* 0x080fe200020f0eff */
[----:B------:R1:W-:Y:S01]  /*106a0*/  STL.64 [R1+0xa18], R12 ;  /* 0x000a180c01007387 */ /* 0x0003e20000100a00 */
[----:B------:R-:W-:Y:S01]  /*106b0*/  LEA.HI.X.SX32 R11, R3, R7, 0x1, P3 ;  /* 0x00000007030b7211 */ /* 0x000fe200018f0eff */
[----:B------:R-:W-:-:S02]  /*106c0*/  IMAD R8, R0, 0xee, RZ ;  /* 0x000000ee00087824 */ /* 0x000fc400078e02ff */
[----:B------:R-:W-:Y:S01]  /*106d0*/  STL.64 [R1+0xcc0], R14 ;  /* 0x000cc00e01007387 */ /* 0x000fe20000100a00 */
[----:B------:R-:W-:-:S03]  /*106e0*/  IMAD R3, R0, 0x75, RZ ;  /* 0x0000007500037824 */ /* 0x000fc600078e02ff */
[----:B------:R2:W-:Y:S01]  /*106f0*/  STL.64 [R1+0xbd8], R4 ;  /* 0x000bd80401007387 */ /* 0x0005e20000100a00 */
[-C--:B-1----:R-:W-:Y:S01]  /*10700*/  IADD3 R12, P2, R2, R6.reuse, RZ ;  /* 0x00000006020c7210 */ /* 0x082fe20007f5e0ff */
[C---:B------:R-:W-:Y:S02]  /*10710*/  IMAD R2, R0.reuse, 0x76, RZ ;  /* 0x0000007600027824 */ /* 0x040fe400078e02ff */
[----:B------:R1:W-:Y:S01]  /*10720*/  STL.64 [R1+0xa10], R10 ;  /* 0x000a100a01007387 */ /* 0x0003e20000100a00 */
[----:B------:R-:W-:Y:S01]  /*10730*/  IMAD R9, R0, 0xec, RZ ;  /* 0x000000ec00097824 */ /* 0x000fe200078e02ff */
[-C--:B------:R-:W-:Y:S02]  /*10740*/  LEA.HI.X.SX32 R13, R3, R7.reuse, 0x1, P2 ;  /* 0x00000007030d7211 */ /* 0x080fe400010f0eff */
[-C--:B--2---:R-:W-:Y:S02]  /*10750*/  IADD3 R4, P4, R2, R6.reuse, RZ ;  /* 0x0000000602047210 */ /* 0x084fe40007f9e0ff */
[----:B-1----:R-:W-:Y:S01]  /*10760*/  IADD3 R10, P3, R8, R6, RZ ;  /* 0x00000006080a7210 */ /* 0x002fe20007f7e0ff */
[----:B------:R-:W-:Y:S01]  /*10770*/  IMAD R8, R0, 0x3b, RZ ;  /* 0x0000003b00087824 */ /* 0x000fe200078e02ff */
[----:B------:R-:W-:Y:S04]  /*10780*/  STL.64 [R1+0xa08], R12 ;  /* 0x000a080c01007387 */ /* 0x000fe80000100a00 */
[----:B------:R-:W-:-:S02]  /*10790*/  LEA.HI.X.SX32 R5, R8, R7, 0x1, P4 ;  /* 0x0000000708057211 */ /* 0x000fc400020f0eff */
[-C--:B------:R-:W-:Y:S01]  /*107a0*/  IADD3 R16, P5, R9, R6.reuse, RZ ;  /* 0x0000000609107210 */ /* 0x080fe20007fbe0ff */
[C---:B------:R-:W-:Y:S02]  /*107b0*/  IMAD R9, R0.reuse, 0xf0, RZ ;  /* 0x000000f000097824 */ /* 0x040fe400078e02ff */
[----:B------:R1:W-:Y:S01]  /*107c0*/  STL.64 [R1+0xbd0], R4 ;  /* 0x000bd00401007387 */ /* 0x0003e20000100a00 */
[----:B------:R-:W-:Y:S01]  /*107d0*/  IMAD R3, R0, 0x1e, RZ ;  /* 0x0000001e00037824 */ /* 0x000fe200078e02ff */
[----:B------:R-:W-:Y:S01]  /*107e0*/  LEA.HI.X.SX32 R17, R2, R7, 0x1, P5 ;  /* 0x0000000702117211 */ /* 0x000fe200028f0eff */
[C---:B------:R-:W-:Y:S01]  /*107f0*/  IMAD R2, R0.reuse, 0xf, RZ ;  /* 0x0000000f00027824 */ /* 0x040fe200078e02ff */
[-C--:B------:R-:W-:Y:S01]  /*10800*/  IADD3 R14, P2, R9, R6.reuse, RZ ;  /* 0x00000006090e7210 */ /* 0x080fe20007f5e0ff */
[C---:B------:R-:W-:Y:S02]  /*10810*/  IMAD R9, R0.reuse, 0x78, RZ ;  /* 0x0000007800097824 */ /* 0x040fe400078e02ff */
[C---:B-1----:R-:W-:Y:S01]  /*10820*/  IMAD R4, R0.reuse, 0x77, RZ ;  /* 0x0000007700047824 */ /* 0x042fe200078e02ff */
[----:B------:R-:W-:Y:S01]  /*10830*/  IADD3 R12, P4, R3, R6, RZ ;  /* 0x00000006030c7210 */ /* 0x000fe20007f9e0ff */
[----:B------:R-:W-:-:S03]  /*10840*/  IMAD R5, R0, 0x3c, RZ ;  /* 0x0000003c00057824 */ /* 0x000fc600078e02ff */
[-C--:B------:R-:W-:Y:S01]  /*10850*/  LEA.HI.X.SX32 R11, R4, R7.reuse, 0x1, P3 ;  /* 0x00000007040b7211 */ /* 0x080fe200018f0eff */
[----:B------:R1:W-:Y:S01]  /*10860*/  STL.64 [R1+0xa00], R16 ;  /* 0x000a001001007387 */ /* 0x0003e20000100a00 */
[----:B------:R-:W-:Y:S01]  /*10870*/  LEA.HI.X.SX32 R13, R2, R7, 0x1, P4 ;  /* 0x00000007020d7211 */ /* 0x000fe200020f0eff */
[----:B------:R-:W-:Y:S02]  /*10880*/  IMAD R4, R0, 0xf2, RZ ;  /* 0x000000f200047824 */ /* 0x000fe400078e02ff */
[----:B------:R2:W-:Y:S04]  /*10890*/  STL.64 [R1+0x9f8], R10 ;  /* 0x0009f80a01007387 */ /* 0x0005e80000100a00 */
[----:B------:R3:W-:Y:S01]  /*108a0*/  STL.64 [R1+0xd30], R12 ;  /* 0x000d300c01007387 */ /* 0x0007e20000100a00 */
[----:B-1----:R-:W-:-:S02]  /*108b0*/  IADD3 R16, P5, R5, R6, RZ ;  /* 0x0000000605107210 */ /* 0x002fc40007fbe0ff */
[-C--:B--2---:R-:W-:Y:S02]  /*108c0*/  IADD3 R10, P3, R9, R6.reuse, RZ ;  /* 0x00000006090a7210 */ /* 0x084fe40007f7e0ff */
[-C--:B------:R-:W-:Y:S02]  /*108d0*/  LEA.HI.X.SX32 R17, R3, R7.reuse, 0x1, P5 ;  /* 0x0000000703117211 */ /* 0x080fe400028f0eff */
[-C--:B------:R-:W-:Y:S01]  /*108e0*/  LEA.HI.X.SX32 R11, R5, R7.reuse, 0x1, P3 ;  /* 0x00000007050b7211 */ /* 0x080fe200018f0eff */
[----:B------:R-:W-:Y:S01]  /*108f0*/  IMAD R5, R0, 0x79, RZ ;  /* 0x0000007900057824 */ /* 0x000fe200078e02ff */
[-C--:B---3--:R-:W-:Y:S01]  /*10900*/  IADD3 R12, P4, R4, R6.reuse, RZ ;  /* 0x00000006040c7210 */ /* 0x088fe20007f9e0ff */
[C---:B------:R-:W-:Y:S01]  /*10910*/  IMAD R4, R0.reuse, 0x7a, RZ ;  /* 0x0000007a00047824 */ /* 0x040fe200078e02ff */
[----:B------:R-:W-:Y:S01]  /*10920*/  STL.64 [R1+0xcb8], R16 ;  /* 0x000cb81001007387 */ /* 0x000fe20000100a00 */
[C---:B------:R-:W-:Y:S01]  /*10930*/  IMAD R2, R0.reuse, 0xf4, RZ ;  /* 0x000000f400027824 */ /* 0x040fe200078e02ff */
[-C--:B------:R-:W-:Y:S01]  /*10940*/  LEA.HI.X.SX32 R13, R5, R7.reuse, 0x1, P4 ;  /* 0x00000007050d7211 */ /* 0x080fe200020f0eff */
[C---:B------:R-:W-:Y:S01]  /*10950*/  IMAD R5, R0.reuse, 0x3d, RZ ;  /* 0x0000003d00057824 */ /* 0x040fe200078e02ff */
[----:B------:R1:W-:Y:S01]  /*10960*/  STL.64 [R1+0xbc8], R10 ;  /* 0x000bc80a01007387 */ /* 0x0003e20000100a00 */
[----:B------:R-:W-:Y:S01]  /*10970*/  LEA.HI.X.SX32 R15, R9, R7, 0x1, P2 ;  /* 0x00000007090f7211 */ /* 0x000fe200010f0eff */
[----:B------:R-:W-:Y:S01]  /*10980*/  IMAD R8, R0, 0xf6, RZ ;  /* 0x000000f600087824 */ /* 0x000fe200078e02ff */
[----:B------:R-:W-:-:S03]  /*10990*/  IADD3 R2, P5, R2, R6, RZ ;  /* 0x0000000602027210 */ /* 0x000fc60007fbe0ff */
[----:B------:R2:W-:Y:S01]  /*109a0*/  STL.64 [R1+0x9f0], R14 ;  /* 0x0009f00e01007387 */ /* 0x0005e20000100a00 */
[----:B-1----:R-:W-:-:S04]  /*109b0*/  IADD3 R10, P3, R4, R6, RZ ;  /* 0x00000006040a7210 */ /* 0x002fc80007f7e0ff */
[-C--:B------:R-:W-:Y:S01]  /*109c0*/  LEA.HI.X.SX32 R11, R5, R7.reuse, 0x1, P3 ;  /* 0x00000007050b7211 */ /* 0x080fe200018f0eff */
[----:B--2---:R-:W-:Y:S01]  /*109d0*/  IMAD R15, R0, 0x3e, RZ ;  /* 0x0000003e000f7824 */ /* 0x004fe200078e02ff */
[-C--:B------:R-:W-:Y:S01]  /*109e0*/  LEA.HI.X.SX32 R3, R4, R7.reuse, 0x1, P5 ;  /* 0x0000000704037211 */ /* 0x080fe200028f0eff */
[----:B------:R-:W-:Y:S01]  /*109f0*/  STL.64 [R1+0x9e8], R12 ;  /* 0x0009e80c01007387 */ /* 0x000fe20000100a00 */
[----:B------:R-:W-:Y:S01]  /*10a00*/  IMAD R4, R0, 0x7b, RZ ;  /* 0x0000007b00047824 */ /* 0x000fe200078e02ff */
[-C--:B------:R-:W-:Y:S01]  /*10a10*/  IADD3 R16, P2, R8, R6.reuse, RZ ;  /* 0x0000000608107210 */ /* 0x080fe20007f5e0ff */
[C---:B------:R-:W-:Y:S01]  /*10a20*/  IMAD R5, R0.reuse, 0x1f, RZ ;  /* 0x0000001f00057824 */ /* 0x040fe200078e02ff */
[----:B------:R1:W-:Y:S01]  /*10a30*/  STL.64 [R1+0xbc0], R10 ;  /* 0x000bc00a01007387 */ /* 0x0003e20000100a00 */
[----:B------:R-:W-:Y:S01]  /*10a40*/  IMAD R14, R0, 0x7c, RZ ;  /* 0x0000007c000e7824 */ /* 0x000fe200078e02ff */
[----:B------:R-:W-:Y:S01]  /*10a50*/  LEA.HI.X.SX32 R17, R4, R7, 0x1, P2 ;  /* 0x0000000704117211 */ /* 0x000fe200010f0eff */
[----:B------:R-:W-:Y:S01]  /*10a60*/  IMAD R8, R0, 0xf8, RZ ;  /* 0x000000f800087824 */ /* 0x000fe200078e02ff */
[----:B------:R2:W-:Y:S01]  /*10a70*/  STL.64 [R1+0x9e0], R2 ;  /* 0x0009e00201007387 */ /* 0x0005e20000100a00 */
[----:B-1----:R-:W-:-:S04]  /*10a80*/  IADD3 R10, P3, R15, R6, RZ ;  /* 0x000000060f0a7210 */ /* 0x002fc80007f7e0ff */
[-C--:B------:R-:W-:Y:S02]  /*10a90*/  LEA.HI.X.SX32 R11, R5, R7.reuse, 0x1, P3 ;  /* 0x00000007050b7211 */ /* 0x080fe400018f0eff */
[-C--:B--2---:R-:W-:Y:S01]  /*10aa0*/  IADD3 R2, P5, R14, R6.reuse, RZ ;  /* 0x000000060e027210 */ /* 0x084fe20007fbe0ff */
[----:B------:R-:W-:Y:S01]  /*10ab0*/  STL.64 [R1+0x9d8], R16 ;  /* 0x0009d81001007387 */ /* 0x000fe20000100a00 */
[-C--:B------:R-:W-:Y:S01]  /*10ac0*/  IADD3 R8, P4, R8, R6.reuse, RZ ;  /* 0x0000000608087210 */ /* 0x080fe20007f9e0ff */
[C---:B------:R-:W-:Y:S01]  /*10ad0*/  IMAD R12, R0.reuse, 0xfa, RZ ;  /* 0x000000fa000c7824 */ /* 0x040fe200078e02ff */
[-C--:B------:R-:W-:Y:S01]  /*10ae0*/  LEA.HI.X.SX32 R3, R15, R7.reuse, 0x1, P5 ;  /* 0x000000070f037211 */ /* 0x080fe200028f0eff */
[----:B------:R1:W-:Y:S01]  /*10af0*/  STL.64 [R1+0xcb0], R10 ;  /* 0x000cb00a01007387 */ /* 0x0003e20000100a00 */
[----:B------:R-:W-:Y:S01]  /*10b00*/  IMAD R15, R0, 0x7d, RZ ;  /* 0x0000007d000f7824 */ /* 0x000fe200078e02ff */
[----:B------:R-:W-:Y:S01]  /*10b10*/  LEA.HI.X.SX32 R9, R14, R7, 0x1, P4 ;  /* 0x000000070e097211 */ /* 0x000fe200020f0eff */
[----:B------:R-:W-:Y:S01]  /*10b20*/  IMAD R4, R0, 0xfc, RZ ;  /* 0x000000fc00047824 */ /* 0x000fe200078e02ff */
[----:B------:R-:W-:Y:S01]  /*10b30*/  IADD3 R12, P2, R12, R6, RZ ;  /* 0x000000060c0c7210 */ /* 0x000fe20007f5e0ff */
[----:B------:R2:W-:Y:S01]  /*10b40*/  STL.64 [R1+0xbb8], R2 ;  /* 0x000bb80201007387 */ /* 0x0005e20000100a00 */
[----:B------:R-:W-:-:S02]  /*10b50*/  IMAD R14, R0, 0x3f, RZ ;  /* 0x0000003f000e7824 */ /* 0x000fc400078e02ff */
[----:B-1----:R-:W-:Y:S01]  /*10b60*/  IMAD R10, R0, 0x7e, RZ ;  /* 0x0000007e000a7824 */ /* 0x002fe200078e02ff */
[----:B------:R-:W-:-:S04]  /*10b70*/  LEA.HI.X.SX32 R13, R15, R7, 0x1, P2 ;  /* 0x000000070f0d7211 */ /* 0x000fc800010f0eff */
[-C--:B--2---:R-:W-:Y:S02]  /*10b80*/  IADD3 R2, P5, R10, R6.reuse, RZ ;  /* 0x000000060a027210 */ /* 0x084fe40007fbe0ff */
[-C--:B------:R-:W-:Y:S02]  /*10b90*/  IADD3 R4, P3, R4, R6.reuse, RZ ;  /* 0x0000000604047210 */ /* 0x080fe40007f7e0ff */
[-C--:B------:R-:W-:Y:S01]  /*10ba0*/  LEA.HI.X.SX32 R3, R14, R7.reuse, 0x1, P5 ;  /* 0x000000070e037211 */ /* 0x080fe200028f0eff */
[----:B------:R-:W-:Y:S01]  /*10bb0*/  STL.64 [R1+0x9d0], R8 ;  /* 0x0009d00801007387 */ /* 0x000fe20000100a00 */
[----:B------:R-:W-:Y:S01]  /*10bc0*/  LEA.HI.X.SX32 R5, R10, R7, 0x1, P3 ;  /* 0x000000070a057211 */ /* 0x000fe200018f0eff */
[C---:B------:R-:W-:Y:S01]  /*10bd0*/  IMAD.SHL.U32 R10, R0.reuse, 0x4, RZ ;  /* 0x00000004000a7824 */ /* 0x040fe200078e00ff */
[C---:B------:R-:W-:Y:S01]  /*10be0*/  SHF.L.U32 R11, R0.reuse, 0x1, RZ ;  /* 0x00000001000b7819 */ /* 0x040fe200000006ff */
[----:B------:R1:W-:Y:S04]  /*10bf0*/  STL.64 [R1+0x9c8], R12 ;  /* 0x0009c80c01007387 */ /* 0x0003e80000100a00 */
[----:B------:R2:W-:Y:S01]  /*10c00*/  STL.64 [R1+0xbb0], R2 ;  /* 0x000bb00201007387 */ /* 0x0005e20000100a00 */
[----:B-1----:R-:W-:-:S02]  /*10c10*/  LEA R12, P2, R0, R6, 0x2 ;  /* 0x00000006000c7211 */ /* 0x002fc400078410ff */
[-C--:B--2---:R-:W-:Y:S02]  /*10c20*/  LEA R2, P5, R0, R6.reuse, 0x3 ;  /* 0x0000000600027211 */ /* 0x084fe400078a18ff */
[CC--:B------:R-:W-:Y:S02]  /*10c30*/  LEA.HI.X.SX32 R13, R11.reuse, R7.reuse, 0x1, P2 ;  /* 0x000000070b0d7211 */ /* 0x0c0fe400010f0eff */
[----:B------:R-:W-:Y:S01]  /*10c40*/  LEA.HI.X.SX32 R3, R10, R7, 0x1, P5 ;  /* 0x000000070a037211 */ /* 0x000fe200028f0eff */
[----:B------:R1:W-:Y:S01]  /*10c50*/  STL.64 [R1+0x9c0], R4 ;  /* 0x0009c00401007387 */ /* 0x0003e20000100a00 */
[----:B------:R-:W-:-:S03]  /*10c60*/  IADD3 R8, P4, R11, R6, RZ ;  /* 0x000000060b087210 */ /* 0x000fc60007f9e0ff */
[----:B------:R-:W-:Y:S04]  /*10c70*/  STL.64 [R1+0xd98], R12 ;  /* 0x000d980c01007387 */ /* 0x000fe80000100a00 */
[----:B------:R2:W-:Y:S01]  /*10c80*/  STL.64 [R1+0xd88], R2 ;  /* 0x000d880201007387 */ /* 0x0005e20000100a00 */
[C---:B------:R-:W-:Y:S02]  /*10c90*/  LEA.HI.X.SX32 R9, R0.reuse, R7, 0x1, P4 ;  /* 0x0000000700097211 */ /* 0x040fe400020f0eff */
[C---:B-1----:R-:W-:Y:S01]  /*10ca0*/  LEA R4, P3, R0.reuse, R6, 0x4 ;  /* 0x0000000600047211 */ /* 0x042fe200078620ff */
[----:B--2---:R-:W-:Y:S01]  /*10cb0*/  IMAD.SHL.U32 R3, R0, 0x8, RZ ;  /* 0x0000000800037824 */ /* 0x004fe200078e00ff */
[----:B------:R-:W-:-:S04]  /*10cc0*/  MOV R13, c[0x0][0x1a4] ;  /* 0x00006900000d7a02 */ /* 0x000fc80000000f00 */
[----:B------:R-:W-:Y:S01]  /*10cd0*/  LEA.HI.X.SX32 R5, R3, R7, 0x1, P3 ;  /* 0x0000000703057211 */ /* 0x000fe200018f0eff */
[----:B------:R-:W-:Y:S01]  /*10ce0*/  STL.64 [R1+0xda0], R8 ;  /* 0x000da00801007387 */ /* 0x000fe20000100a00 */
[----:B------:R-:W-:-:S03]  /*10cf0*/  IMAD.MOV.U32 R12, RZ, RZ, c[0x0][0x1a4] ;  /* 0x00006900ff0c7624 */ /* 0x000fc600078e00ff */
[----:B------:R1:W-:Y:S01]  /*10d00*/  STL.64 [R1+0xd68], R4 ;  /* 0x000d680401007387 */ /* 0x0003e20000100a00 */
[C---:B------:R-:W-:Y:S01]  /*10d10*/  IMAD R2, R0.reuse, 0xfe, RZ ;  /* 0x000000fe00027824 */ /* 0x040fe200078e02ff */
[CC--:B------:R-:W-:Y:S01]  /*10d20*/  LEA R14, P2, R0.reuse, R6.reuse, 0x5 ;  /* 0x00000006000e7211 */ /* 0x0c0fe200078428ff */
[----:B------:R-:W-:Y:S01]  /*10d30*/  IMAD.SHL.U32 R13, R13, 0x10, RZ ;  /* 0x000000100d0d7824 */ /* 0x000fe200078e00ff */
[-C--:B------:R-:W-:Y:S01]  /*10d40*/  LEA R10, P5, R0, R6.reuse, 0x6 ;  /* 0x00000006000a7211 */ /* 0x080fe200078a30ff */
[----:B------:R-:W-:Y:S01]  /*10d50*/  IMAD.SHL.U32 R12, R12, 0x20, RZ ;  /* 0x000000200c0c7824 */ /* 0x000fe200078e00ff */
[-C--:B------:R-:W-:Y:S02]  /*10d60*/  IADD3 R2, P3, R2, R6.reuse, RZ ;  /* 0x0000000602027210 */ /* 0x080fe40007f7e0ff */
[----:B-1----:R-:W-:Y:S01]  /*10d70*/  MOV R4, c[0x0][0x1a4] ;  /* 0x0000690000047a02 */ /* 0x002fe20000000f00 */
[----:B------:R-:W-:Y:S01]  /*10d80*/  IMAD.MOV.U32 R5, RZ, RZ, c[0x0][0x1a4] ;  /* 0x00006900ff057624 */ /* 0x000fe200078e00ff */
[----:B------:R-:W-:-:S02]  /*10d90*/  LEA R8, P4, R0, R6, 0x7 ;  /* 0x0000000600087211 */ /* 0x000fc400078838ff */
[-C--:B------:R-:W-:Y:S01]  /*10da0*/  LEA.HI.X.SX32 R15, R13, R7.reuse, 0x1, P2 ;  /* 0x000000070d0f7211 */ /* 0x080fe200010f0eff */
[----:B------:R-:W-:Y:S01]  /*10db0*/  IMAD R4, R4, 0x7f, RZ ;  /* 0x0000007f04047824 */ /* 0x000fe200078e02ff */
[----:B------:R-:W-:Y:S02]  /*10dc0*/  SHF.L.U32 R5, R5, 0x6, RZ ;  /* 0x0000000605057819 */ /* 0x000fe400000006ff */
[-C--:B------:R-:W-:Y:S02]  /*10dd0*/  LEA.HI.X.SX32 R11, R12, R7.reuse, 0x1, P5 ;  /* 0x000000070c0b7211 */ /* 0x080fe400028f0eff */
[-C--:B------:R-:W-:Y:S01]  /*10de0*/  LEA.HI.X.SX32 R9, R5, R7.reuse, 0x1, P4 ;  /* 0x0000000705097211 */ /* 0x080fe200020f0eff */
[----:B------:R-:W-:Y:S01]  /*10df0*/  STL.64 [R1+0xd28], R14 ;  /* 0x000d280e01007387 */ /* 0x000fe20000100a00 */
[----:B------:R-:W-:-:S03]  /*10e00*/  LEA.HI.X.SX32 R3, R4, R7, 0x1, P3 ;  /* 0x0000000704037211 */ /* 0x000fc600018f0eff */
[----:B------:R-:W-:Y:S04]  /*10e10*/  STL.64 [R1+0xca8], R10 ;  /* 0x000ca80a01007387 */ /* 0x000fe80000100a00 */
[----:B------:R-:W-:Y:S04]  /*10e20*/  STL [R1+0x6c0], RZ ;  /* 0x0006c0ff01007387 */ /* 0x000fe80000100800 */
[----:B------:R-:W-:Y:S04]  /*10e30*/  STL.64 [R1+0x9b8], R8 ;  /* 0x0009b80801007387 */ /* 0x000fe80000100a00 */
[----:B------:R1:W-:Y:S04]  /*10e40*/  STL.64 [R1+0x9b0], R2 ;  /* 0x0009b00201007387 */ /* 0x0003e80000100a00 */
        /* <DEDUP_REMOVED lines=15> */
[----:B-1----:R-:W2:Y:S04]  /*10f40*/  LDL R3, [R1+0x6fc] ;  /* 0x0006fc0001037983 */ /* 0x002ea80000100800 */
[----:B------:R-:W1:Y:S04]  /*10f50*/  S2R R2, SR_TID.X ;  /* 0x0000000000027919 */ /* 0x000e680000002100 */
[----:B------:R-:W3:Y:S01]  /*10f60*/  S2R R9, SR_TID.X ;  /* 0x0000000000097919 */ /* 0x000ee20000002100 */
[----:B-1----:R-:W-:-:S05]  /*10f70*/  LOP3.LUT R2, R2, 0x1ff, RZ, 0xc0, !PT ;  /* 0x000001ff02027812 */ /* 0x002fca00078ec0ff */
[----:B------:R-:W-:-:S05]  /*10f80*/  IMAD.SHL.U32 R6, R2, 0x2, RZ ;  /* 0x0000000202067824 */ /* 0x000fca00078e00ff */
[C---:B------:R-:W-:Y:S02]  /*10f90*/  LOP3.LUT R4, R6.reuse, 0x10, RZ, 0x3c, !PT ;  /* 0x0000001006047812 */ /* 0x040fe400078e3cff */
[----:B------:R-:W-:-:S06]  /*10fa0*/  LOP3.LUT R4, R6, 0x40, RZ, 0x3c, !PT ;  /* 0x0000004006047812 */ /* 0x000fcc00078e3cff */
[----:B------:R-:W1:Y:S01]  /*10fb0*/  S2R R4, SR_TID.X ;  /* 0x0000000000047919 */ /* 0x000e620000002100 */
[----:B------:R-:W-:Y:S02]  /*10fc0*/  LOP3.LUT R5, R6, 0x30, RZ, 0x3c, !PT ;  /* 0x0000003006057812 */ /* 0x000fe400078e3cff */
[----:B---3--:R-:W-:-:S04]  /*10fd0*/  LOP3.LUT R2, R9, 0x7, RZ, 0xc0, !PT ;  /* 0x0000000709027812 */ /* 0x008fc800078ec0ff */
[----:B------:R-:W3:Y:S01]  /*10fe0*/  S2R R5, SR_TID.X ;  /* 0x0000000000057919 */ /* 0x000ee20000002100 */
[----:B------:R-:W-:Y:S01]  /*10ff0*/  LOP3.LUT R8, R6, 0x60, RZ, 0x3c, !PT ;  /* 0x0000006006087812 */ /* 0x000fe200078e3cff */
[C---:B------:R-:W-:Y:S02]  /*11000*/  IMAD.SHL.U32 R7, R2.reuse, 0x10, RZ ;  /* 0x0000001002077824 */ /* 0x040fe400078e00ff */
[----:B------:R0:W-:Y:S01]  /*11010*/  STL [R1+0x700], RZ ;  /* 0x000700ff01007387 */ /* 0x0001e20000100800 */
[----:B------:R-:W-:Y:S01]  /*11020*/  LOP3.LUT R10, R9, 0x180, RZ, 0xc0, !PT ;  /* 0x00000180090a7812 */ /* 0x000fe200078ec0ff */
[----:B------:R-:W-:Y:S02]  /*11030*/  IMAD R2, R2, 0x210, RZ ;  /* 0x0000021002027824 */ /* 0x000fe400078e02ff */
[----:B------:R0:W-:Y:S04]  /*11040*/  STL [R1+0x704], RZ ;  /* 0x000704ff01007387 */ /* 0x0001e80000100800 */
[----:B------:R0:W-:Y:S01]  /*11050*/  STL [R1+0x708], RZ ;  /* 0x000708ff01007387 */ /* 0x0001e20000100800 */
[----:B-1----:R-:W-:-:S03]  /*11060*/  LOP3.LUT R8, R4, 0x10, RZ, 0xc0, !PT ;  /* 0x0000001004087812 */ /* 0x002fc600078ec0ff */
[----:B------:R0:W-:Y:S01]  /*11070*/  STL [R1+0x70c], RZ ;  /* 0x00070cff01007387 */ /* 0x0001e20000100800 */
[----:B------:R-:W-:-:S03]  /*11080*/  SHF.L.U32 R9, R4, 0x1, RZ ;  /* 0x0000000104097819 */ /* 0x000fc600000006ff */
[----:B------:R0:W-:Y:S01]  /*11090*/  STL [R1+0x730], RZ ;  /* 0x000730ff01007387 */ /* 0x0001e20000100800 */
[----:B------:R-:W-:Y:S01]  /*110a0*/  SHF.R.U32.HI R10, RZ, 0x3, R10 ;  /* 0x00000003ff0a7819 */ /* 0x000fe2000001160a */
[----:B------:R-:W-:Y:S02]  /*110b0*/  IMAD.SHL.U32 R8, R8, 0x100, RZ ;  /* 0x0000010008087824 */ /* 0x000fe400078e00ff */
[----:B------:R0:W-:Y:S01]  /*110c0*/  STL [R1+0x734], RZ ;  /* 0x000734ff01007387 */ /* 0x0001e20000100800 */
[----:B------:R-:W-:Y:S02]  /*110d0*/  LOP3.LUT R0, R6, 0x20, RZ, 0x3c, !PT ;  /* 0x0000002006007812 */ /* 0x000fe400078e3cff */
[----:B------:R-:W-:Y:S01]  /*110e0*/  LOP3.LUT R2, R2, 0x10, R9, 0x78, !PT ;  /* 0x0000001002027812 */ /* 0x000fe200078e7809 */
[----:B------:R0:W-:Y:S01]  /*110f0*/  STL [R1+0x738], RZ ;  /* 0x000738ff01007387 */ /* 0x0001e20000100800 */
[----:B------:R-:W-:-:S03]  /*11100*/  LOP3.LUT R0, R6, 0x50, RZ, 0x3c, !PT ;  /* 0x0000005006007812 */ /* 0x000fc600078e3cff */
[----:B------:R0:W-:Y:S01]  /*11110*/  STL [R1+0x73c], RZ ;  /* 0x00073cff01007387 */ /* 0x0001e20000100800 */
[----:B------:R-:W-:-:S03]  /*11120*/  LOP3.LUT R0, R6, 0x70, RZ, 0x3c, !PT ;  /* 0x0000007006007812 */ /* 0x000fc600078e3cff */
[----:B------:R0:W-:Y:S01]  /*11130*/  STL [R1+0x750], RZ ;  /* 0x000750ff01007387 */ /* 0x0001e20000100800 */
[----:B------:R-:W-:-:S03]  /*11140*/  LOP3.LUT R6, R6, R10, RZ, 0x3c, !PT ;  /* 0x0000000a06067212 */ /* 0x000fc600078e3cff */
[----:B------:R0:W-:Y:S01]  /*11150*/  STL [R1+0x754], RZ ;  /* 0x000754ff01007387 */ /* 0x0001e20000100800 */
[----:B------:R-:W-:-:S03]  /*11160*/  LOP3.LUT R2, R2, R8, RZ, 0xfc, !PT ;  /* 0x0000000802027212 */ /* 0x000fc600078efcff */
[----:B------:R0:W-:Y:S01]  /*11170*/  STL [R1+0x758], RZ ;  /* 0x000758ff01007387 */ /* 0x0001e20000100800 */
[----:B------:R-:W-:-:S03]  /*11180*/  LOP3.LUT R0, R6, 0x40, RZ, 0x3c, !PT ;  /* 0x0000004006007812 */ /* 0x000fc600078e3cff */
[----:B------:R0:W-:Y:S01]  /*11190*/  STL [R1+0x75c], RZ ;  /* 0x00075cff01007387 */ /* 0x0001e20000100800 */
[----:B------:R-:W-:-:S03]  /*111a0*/  LOP3.LUT R8, R2, 0x20, RZ, 0x3c, !PT ;  /* 0x0000002002087812 */ /* 0x000fc600078e3cff */
[----:B------:R0:W-:Y:S01]  /*111b0*/  STL [R1+0x740], RZ ;  /* 0x000740ff01007387 */ /* 0x0001e20000100800 */
[----:B------:R-:W-:-:S03]  /*111c0*/  LOP3.LUT R6, R2, 0x40, RZ, 0x3c, !PT ;  /* 0x0000004002067812 */ /* 0x000fc600078e3cff */
[----:B------:R0:W-:Y:S01]  /*111d0*/  STL [R1+0x744], RZ ;  /* 0x000744ff01007387 */ /* 0x0001e20000100800 */
[----:B------:R-:W-:Y:S01]  /*111e0*/  LOP3.LUT R0, R2, 0x60, RZ, 0x3c, !PT ;  /* 0x0000006002007812 */ /* 0x000fe200078e3cff */
[----:B------:R-:W-:Y:S02]  /*111f0*/  IMAD.SHL.U32 R4, R4, 0x100, RZ ;  /* 0x0000010004047824 */ /* 0x000fe400078e00ff */
[----:B------:R0:W-:Y:S01]  /*11200*/  STL [R1+0x748], RZ ;  /* 0x000748ff01007387 */ /* 0x0001e20000100800 */
[----:B---3--:R-:W-:-:S03]  /*11210*/  LOP3.LUT R2, R5, 0x1e0, RZ, 0xc0, !PT ;  /* 0x000001e005027812 */ /* 0x008fc600078ec0ff */
[----:B------:R0:W-:Y:S01]  /*11220*/  STL [R1+0x74c], RZ ;  /* 0x00074cff01007387 */ /* 0x0001e20000100800 */
[----:B------:R-:W-:Y:S01]  /*11230*/  LOP3.LUT R4, R7, 0xf00, R4, 0xf8, !PT ;  /* 0x00000f0007047812 */ /* 0x000fe200078ef804 */
[----:B------:R-:W-:Y:S01]  /*11240*/  IMAD R2, R2, 0x100, R7 ;  /* 0x0000010002027824 */ /* 0x000fe200078e0207 */
[C---:B------:R-:W-:Y:S02]  /*11250*/  SHF.L.U32 R6, R5.reuse, 0x1, RZ ;  /* 0x0000000105067819 */ /* 0x040fe400000006ff */
[----:B------:R-:W-:Y:S02]  /*11260*/  LOP3.LUT R4, R4, 0x10, R5, 0x78, !PT ;  /* 0x0000001004047812 */ /* 0x000fe400078e7805 */
[----:B------:R-:W-:Y:S02]  /*11270*/  LOP3.LUT R5, R5, 0x7, RZ, 0xc0, !PT ;  /* 0x0000000705057812 */ /* 0x000fe400078ec0ff */
[----:B------:R-:W-:Y:S02]  /*11280*/  LOP3.LUT R2, R2, 0x30, R6, 0x78, !PT ;  /* 0x0000003002027812 */ /* 0x000fe400078e7806 */
[----:B------:R-:W-:-:S03]  /*11290*/  LOP3.LUT R0, R4, 0x20, RZ, 0x3c, !PT ;  /* 0x0000002004007812 */ /* 0x000fc600078e3cff */
[----:B------:R-:W-:Y:S01]  /*112a0*/  IMAD R2, R5, 0x400, R2 ;  /* 0x0000040005027824 */ /* 0x000fe200078e0202 */
[C---:B------:R-:W-:Y:S02]  /*112b0*/  LOP3.LUT R0, R4.reuse, 0x40, RZ, 0x3c, !PT ;  /* 0x0000004004007812 */ /* 0x040fe400078e3cff */
[----:B------:R-:W-:Y:S02]  /*112c0*/  LOP3.LUT R4, R4, 0x60, RZ, 0x3c, !PT ;  /* 0x0000006004047812 */ /* 0x000fe400078e3cff */
[----:B------:R-:W-:Y:S02]  /*112d0*/  LOP3.LUT R0, R2, 0x40, RZ, 0x3c, !PT ;  /* 0x0000004002007812 */ /* 0x000fe400078e3cff */
[----:B--2---:R-:W-:-:S05]  /*112e0*/  LOP3.LUT R3, R3, 0x40, RZ, 0x3c, !PT ;  /* 0x0000004003037812 */ /* 0x004fca00078e3cff */
[----:B------:R0:W-:Y:S02]  /*112f0*/  STL [R1+0x11d4], R3 ;  /* 0x0011d40301007387 */ /* 0x0001e40000100800 */
.L_x_1:
[----:B------:R-:W2:Y:S04]  /*11300*/  LDL.64 R6, [R1+0x6f0] ;  /* 0x0006f00001067983 */ /* 0x000ea80000100a00 */
[----:B0-----:R-:W2:Y:S04]  /*11310*/  LDL R0, [R1+0x3c8] ;  /* 0x0003c80001007983 */ /* 0x001ea80000100800 */
[----:B------:R-:W3:Y:S04]  /*11320*/  LDL.64 R4, [R1+0xda0] ;  /* 0x000da00001047983 */ /* 0x000ee80000100a00 */
[----:B0-----:R-:W4:Y:S04]  /*11330*/  LDL.64 R2, [R1+0xd98] ;  /* 0x000d980001027983 */ /* 0x001f280000100a00 */
[----:B------:R-:W4:Y:S04]  /*11340*/  LDL.64 R10, [R1+0xd90] ;  /* 0x000d9000010a7983 */ /* 0x000f280000100a00 */
[----:B------:R-:W4:Y:S04]  /*11350*/  LDL.64 R20, [R1+0xd78] ;  /* 0x000d780001147983 */ /* 0x000f280000100a00 */
[----:B------:R-:W4:Y:S04]  /*11360*/  LDL.64 R8, [R1+0xd88] ;  /* 0x000d880001087983 */ /* 0x000f280000100a00 */
[----:B------:R-:W4:Y:S04]  /*11370*/  LDL.64 R18, [R1+0xd80] ;  /* 0x000d800001127983 */ /* 0x000f280000100a00 */
[----:B------:R-:W4:Y:S04]  /*11380*/  LDL.64 R12, [R1+0xd70] ;  /* 0x000d7000010c7983 */ /* 0x000f280000100a00 */
[----:B------:R-:W4:Y:S04]  /*11390*/  LDL.64 R16, [R1+0xd68] ;  /* 0x000d680001107983 */ /* 0x000f280000100a00 */
[----:B------:R-:W4:Y:S04]  /*113a0*/  LDL.64 R24, [R1+0xd60] ;  /* 0x000d600001187983 */ /* 0x000f280000100a00 */
[----:B------:R-:W4:Y:S04]  /*113b0*/  LDL.64 R22, [R1+0xd50] ;  /* 0x000d500001167983 */ /* 0x000f280000100a00 */
[----:B------:R-:W4:Y:S01]  /*113c0*/  LDL.64 R14, [R1+0xd58] ;  /* 0x000d5800010e7983 */ /* 0x000f220000100a00 */
[----:B--2---:R-:W-:-:S05]  /*113d0*/  IMAD.WIDE R6, R0, 0x2, R6 ;  /* 0x0000000200067825 */ /* 0x004fca00078e0206 */
[----:B------:R0:W2:Y:S01]  /*113e0*/  LDG.E.U16 R29, [R6.64] ;  /* 0x00000004061d7981 */ /* 0x0000a2000c1e1500 */
[----:B---3--:R-:W-:-:S04]  /*113f0*/  IMAD.WIDE R4, R0, 0x2, R4 ;  /* 0x0000000200047825 */ /* 0x008fc800078e0204 */
[C---:B----4-:R-:W-:Y:S01]  /*11400*/  IMAD.WIDE R2, R0.reuse, 0x2, R2 ;  /* 0x0000000200027825 */ /* 0x050fe200078e0202 */
[----:B------:R1:W3:Y:S03]  /*11410*/  LDG.E.U16 R26, [R4.64] ;  /* 0x00000004041a7981 */ /* 0x0002e6000c1e1500 */
[C---:B------:R-:W-:Y:S01]  /*11420*/  IMAD.WIDE R10, R0.reuse, 0x2, R10 ;  /* 0x00000002000a7825 */ /* 0x040fe200078e020a */
[----:B------:R4:W3:Y:S03]  /*11430*/  LDG.E.U16 R27, [R2.64] ;  /* 0x00000004021b7981 */ /* 0x0008e6000c1e1500 */
[C---:B-1----:R-:W-:Y:S02]  /*11440*/  IMAD.WIDE R4, R0.reuse, 0x2, R20 ;  /* 0x0000000200047825 */ /* 0x042fe400078e0214 */
[----:B------:R1:W3:Y:S02]  /*11450*/  LDG.E.U16 R21, [R10.64] ;  /* 0x000000040a157981 */ /* 0x0002e4000c1e1500 */
[----:B------:R-:W-:-:S04]  /*11460*/  IMAD.WIDE R8, R0, 0x2, R8 ;  /* 0x0000000200087825 */ /* 0x000fc800078e0208 */
[C---:B0-----:R-:W-:Y:S01]  /*11470*/  IMAD.WIDE R6, R0.reuse, 0x2, R18 ;  /* 0x0000000200067825 */ /* 0x041fe200078e0212 */
[----:B------:R0:W3:Y:S04]  /*11480*/  LDG.E.U16 R28, [R8.64] ;  /* 0x00000004081c7981 */ /* 0x0000e8000c1e1500 */
[----:B------:R-:W3:Y:S01]  /*11490*/  LDL.64 R18, [R1+0xd48] ;  /* 0x000d480001127983 */ /* 0x000ee20000100a00 */
[----:B----4-:R-:W-:-:S03]  /*114a0*/  IMAD.WIDE R2, R0, 0x2, R12 ;  /* 0x0000000200027825 */ /* 0x010fc600078e020c */
[----:B--2---:R2:W-:Y:S04]  /*114b0*/  STL [R1+0x19c], R29 ;  /* 0x00019c1d01007387 */ /* 0x0045e80000100800 */
[----:B--2---:R2:W4:Y:S01]  /*114c0*/  LDG.E.U16 R29, [R6.64] ;  /* 0x00000004061d7981 */ /* 0x004522000c1e1500 */
[----:B-1----:R-:W-:-:S03]  /*114d0*/  IMAD.WIDE R10, R0, 0x2, R16 ;  /* 0x00000002000a7825 */ /* 0x002fc600078e0210 */
[----:B---3--:R1:W-:Y:S01]  /*114e0*/  STL [R1+0x198], R26 ;  /* 0x0001981a01007387 */ /* 0x0083e20000100800 */
[----:B0-----:R-:W-:-:S03]  /*114f0*/  IMAD.WIDE R8, R0, 0x2, R24 ;  /* 0x0000000200087825 */ /* 0x001fc600078e0218 */
[----:B------:R-:W3:Y:S04]  /*11500*/  LDL.64 R12, [R1+0xd40] ;  /* 0x000d4000010c7983 */ /* 0x000ee80000100a00 */
[----:B------:R0:W-:Y:S04]  /*11510*/  STL [R1+0x194], R27 ;  /* 0x0001941b01007387 */ /* 0x0001e80000100800 */
[----:B-1----:R1:W3:Y:S04]  /*11520*/  LDG.E.U16 R26, [R4.64] ;  /* 0x00000004041a7981 */ /* 0x0022e8000c1e1500 */
[----:B------:R2:W-:Y:S04]  /*11530*/  STL [R1+0x190], R21 ;  /* 0x0001901501007387 */ /* 0x0005e80000100800 */
[----:B0-----:R0:W3:Y:S01]  /*11540*/  LDG.E.U16 R27, [R2.64] ;  /* 0x00000004021b7981 */ /* 0x0010e2000c1e1500 */
[----:B-1----:R-:W-:-:S03]  /*11550*/  IMAD.WIDE R4, R0, 0x2, R22 ;  /* 0x0000000200047825 */ /* 0x002fc600078e0216 */
[----:B------:R-:W3:Y:S04]  /*11560*/  LDL.64 R24, [R1+0xd28] ;  /* 0x000d280001187983 */ /* 0x000ee80000100a00 */
[----:B--2---:R-:W2:Y:S04]  /*11570*/  LDL.64 R20, [R1+0xd38] ;  /* 0x000d380001147983 */ /* 0x004ea80000100a00 */
[----:B------:R3:W2:Y:S01]  /*11580*/  LDG.E.U16 R23, [R10.64] ;  /* 0x000000040a177981 */ /* 0x0006a2000c1e1500 */
[----:B------:R-:W-:-:S03]  /*11590*/  IMAD.WIDE R6, R0, 0x2, R14 ;  /* 0x0000000200067825 */ /* 0x000fc600078e020e */
[----:B------:R-:W2:Y:S04]  /*115a0*/  LDL.64 R16, [R1+0xd30] ;  /* 0x000d300001107983 */ /* 0x000ea80000100a00 */
[----:B------:R-:W2:Y:S04]  /*115b0*/  LDL.64 R14, [R1+0xd20] ;  /* 0x000d2000010e7983 */ /* 0x000ea80000100a00 */
[----:B------:R1:W-:Y:S04]  /*115c0*/  STL [R1+0x18c], R28 ;  /* 0x00018c1c01007387 */ /* 0x0003e80000100800 */
[----:B-1----:R2:W2:Y:S04]  /*115d0*/  LDG.E.U16 R28, [R8.64] ;  /* 0x00000004081c7981 */ /* 0x0024a8000c1e1500 */
[----:B----4-:R1:W-:Y:S04]  /*115e0*/  STL [R1+0x188], R29 ;  /* 0x0001881d01007387 */ /* 0x0103e80000100800 */
[----:B-1----:R1:W4:Y:S01]  /*115f0*/  LDG.E.U16 R29, [R6.64] ;  /* 0x00000004061d7981 */ /* 0x002322000c1e1500 */
[----:B0-----:R-:W-:-:S04]  /*11600*/  IMAD.WIDE R2, R0, 0x2, R18 ;  /* 0x0000000200027825 */ /* 0x001fc800078e0212 */
[C---:B---3--:R-:W-:Y:S01]  /*11610*/  IMAD.WIDE R10, R0.reuse, 0x2, R12 ;  /* 0x00000002000a7825 */ /* 0x048fe200078e020c */
[----:B------:R0:W-:Y:S04]  /*11620*/  STL [R1+0x184], R26 ;  /* 0x0001841a01007387 */ /* 0x0001e80000100800 */
[----:B------:R-:W3:Y:S04]  /*11630*/  LDL.64 R18, [R1+0xd18] ;  /* 0x000d180001127983 */ /* 0x000ee80000100a00 */
[----:B------:R1:W-:Y:S04]  /*11640*/  STL [R1+0x180], R27 ;  /* 0x0001801b01007387 */ /* 0x0003e80000100800 */
[----:B0-----:R0:W3:Y:S01]  /*11650*/  LDG.E.U16 R26, [R4.64] ;  /* 0x00000004041a7981 */ /* 0x0010e2000c1e1500 */
[----:B--2---:R-:W-:-:S03]  /*11660*/  IMAD.WIDE R8, R0, 0x2, R20 ;  /* 0x0000000200087825 */ /* 0x004fc600078e0214 */
[----:B-1----:R1:W2:Y:S04]  /*11670*/  LDG.E.U16 R27, [R2.64] ;  /* 0x00000004021b7981 */ /* 0x0022a8000c1e1500 */
[----:B------:R1:W-:Y:S01]  /*11680*/  STL [R1+0x17c], R23 ;  /* 0x00017c1701007387 */ /* 0x0003e20000100800 */
[----:B0-----:R-:W-:-:S03]  /*11690*/  IMAD.WIDE R4, R0, 0x2, R24 ;  /* 0x0000000200047825 */ /* 0x001fc600078e0218 */
[----:B------:R-:W2:Y:S04]  /*116a0*/  LDL.64 R20, [R1+0xd00] ;  /* 0x000d000001147983 */ /* 0x000ea80000100a00 */
[----:B------:R3:W2:Y:S04]  /*116b0*/  LDG.E.U16 R25, [R10.64] ;  /* 0x000000040a197981 */ /* 0x0006a8000c1e1500 */
[----:B-1----:R-:W2:Y:S01]  /*116c0*/  LDL.64 R22, [R1+0xd10] ;  /* 0x000d100001167983 */ /* 0x002ea20000100a00 */
[----:B------:R-:W-:-:S03]  /*116d0*/  IMAD.WIDE R6, R0, 0x2, R16 ;  /* 0x0000000200067825 */ /* 0x000fc600078e0210 */
[----:B------:R-:W2:Y:S04]  /*116e0*/  LDL.64 R12, [R1+0xd08] ;  /* 0x000d0800010c7983 */ /* 0x000ea80000100a00 */
[----:B------:R-:W2:Y:S04]  /*116f0*/  LDL.64 R16, [R1+0xcf8] ;  /* 0x000cf80001107983 */ /* 0x000ea80000100a00 */
[----:B------:R0:W-:Y:S04]  /*11700*/  STL [R1+0x178], R28 ;  /* 0x0001781c01007387 */ /* 0x0001e80000100800 */
[----:B0-----:R0:W2:Y:S04]  /*11710*/  LDG.E.U16 R28, [R8.64] ;  /* 0x00000004081c7981 */ /* 0x0010a8000c1e1500 */
[----:B----4-:R1:W-:Y:S04]  /*11720*/  STL [R1+0x174], R29 ;  /* 0x0001741d01007387 */ /* 0x0103e80000100800 */
[----:B-1----:R1:W4:Y:S01]  /*11730*/  LDG.E.U16 R29, [R6.64] ;  /* 0x00000004061d7981 */ /* 0x002322000c1e1500 */
[----:B------:R-:W-:-:S04]  /*11740*/  IMAD.WIDE R2, R0, 0x2, R14 ;  /* 0x0000000200027825 */ /* 0x000fc800078e020e */
[C---:B---3--:R-:W-:Y:S01]  /*11750*/  IMAD.WIDE R10, R0.reuse, 0x2, R18 ;  /* 0x00000002000a7825 */ /* 0x048fe200078e0212 */
[----:B------:R3:W-:Y:S04]  /*11760*/  STL [R1+0x170], R26 ;  /* 0x0001701a01007387 */ /* 0x0007e80000100800 */
[----:B------:R-:W4:Y:S04]  /*11770*/  LDL.64 R14, [R1+0xcf0] ;  /* 0x000cf000010e7983 */ /* 0x000f280000100a00 */
[----:B--2---:R2:W-:Y:S04]  /*11780*/  STL [R1+0x16c], R27 ;  /* 0x00016c1b01007387 */ /* 0x0045e80000100800 */
[----:B---3--:R3:W4:Y:S04]  /*11790*/  LDG.E.U16 R26, [R4.64] ;  /* 0x00000004041a7981 */ /* 0x008728000c1e1500 */
[----:B--2---:R2:W4:Y:S04]  /*117a0*/  LDG.E.U16 R27, [R2.64] ;  /* 0x00000004021b7981 */ /* 0x004528000c1e1500 */
[----:B------:R1:W-:Y:S01]  /*117b0*/  STL [R1+0x168], R25 ;  /* 0x0001681901007387 */ /* 0x0003e20000100800 */
[----:B0-----:R-:W-:-:S03]  /*117c0*/  IMAD.WIDE R8, R0, 0x2, R22 ;  /* 0x0000000200087825 */ /* 0x001fc600078e0216 */
[----:B------:R-:W4:Y:S01]  /*117d0*/  LDL.64 R22, [R1+0xcd8] ;  /* 0x000cd80001167983 */ /* 0x000f220000100a00 */
[----:B---3--:R-:W-:-:S03]  /*117e0*/  IMAD.WIDE R4, R0, 0x2, R20 ;  /* 0x0000000200047825 */ /* 0x008fc600078e0214 */
[----:B------:R0:W4:Y:S04]  /*117f0*/  LDG.E.U16 R21, [R10.64] ;  /* 0x000000040a157981 */ /* 0x000128000c1e1500 */
[----:B-1----:R-:W4:Y:S01]  /*11800*/  LDL.64 R24, [R1+0xce8] ;  /* 0x000ce80001187983 */ /* 0x002f220000100a00 */
[----:B------:R-:W-:-:S03]  /*11810*/  IMAD.WIDE R6, R0, 0x2, R12 ;  /* 0x0000000200067825 */ /* 0x000fc600078e020c */
[----:B------:R-:W4:Y:S04]  /*11820*/  LDL.64 R18, [R1+0xce0] ;  /* 0x000ce00001127983 */ /* 0x000f280000100a00 */
[----:B------:R-:W4:Y:S04]  /*11830*/  LDL.64 R12, [R1+0xcd0] ;  /* 0x000cd000010c7983 */ /* 0x000f280000100a00 */
[----:B------:R1:W-:Y:S04]  /*11840*/  STL [R1+0x164], R28 ;  /* 0x0001641c01007387 */ /* 0x0003e80000100800 */
[----:B-1----:R1:W4:Y:S04]  /*11850*/  LDG.E.U16 R28, [R8.64] ;  /* 0x00000004081c7981 */ /* 0x002328000c1e1500 */
[----:B----4-:R4:W-:Y:S04]  /*11860*/  STL [R1+0x160], R29 ;  /* 0x0001601d01007387 */ /* 0x0109e80000100800 */
[----:B----4-:R4:W3:Y:S01]  /*11870*/  LDG.E.U16 R29, [R6.64] ;  /* 0x00000004061d7981 */ /* 0x0108e2000c1e1500 */
[----:B--2---:R-:W-:-:S04]  /*11880*/  IMAD.WIDE R2, R0, 0x2, R16 ;  /* 0x0000000200027825 */ /* 0x004fc800078e0210 */
[C---:B0-----:R-:W-:Y:S01]  /*11890*/  IMAD.WIDE R10, R0.reuse, 0x2, R14 ;  /* 0x00000002000a7825 */ /* 0x041fe200078e020e */
[----:B------:R0:W-:Y:S04]  /*118a0*/  STL [R1+0x15c], R26 ;  /* 0x00015c1a01007387 */ /* 0x0001e80000100800 */
[----:B------:R-:W2:Y:S04]  /*118b0*/  LDL.64 R16, [R1+0xcc8] ;  /* 0x000cc80001107983 */ /* 0x000ea80000100a00 */
[----:B------:R1:W-:Y:S04]  /*118c0*/  STL [R1+0x158], R27 ;  /* 0x0001581b01007387 */ /* 0x0003e80000100800 */
[----:B0-----:R0:W2:Y:S04]  /*118d0*/  LDG.E.U16 R26, [R4.64] ;  /* 0x00000004041a7981 */ /* 0x0010a8000c1e1500 */
[----:B-1----:R1:W2:Y:S04]  /*118e0*/  LDG.E.U16 R27, [R2.64] ;  /* 0x00000004021b7981 */ /* 0x0022a8000c1e1500 */
[----:B----4-:R4:W-:Y:S01]  /*118f0*/  STL [R1+0x154], R21 ;  /* 0x0001541501007387 */ /* 0x0109e20000100800 */
[----:B------:R-:W-:-:S03]  /*11900*/  IMAD.WIDE R8, R0, 0x2, R24 ;  /* 0x0000000200087825 */ /* 0x000fc600078e0218 */
[----:B------:R-:W2:Y:S01]  /*11910*/  LDL.64 R24, [R1+0xcb0] ;  /* 0x000cb00001187983 */ /* 0x000ea20000100a00 */
[----:B0-----:R-:W-:-:S03]  /*11920*/  IMAD.WIDE R4, R0, 0x2, R22 ;  /* 0x0000000200047825 */ /* 0x001fc600078e0216 */
[----:B------:R2:W2:Y:S04]  /*11930*/  LDG.E.U16 R23, [R10.64] ;  /* 0x000000040a177981 */ /* 0x0004a8000c1e1500 */
[----:B----4-:R-:W4:Y:S01]  /*11940*/  LDL.64 R20, [R1+0xcc0] ;  /* 0x000cc00001147983 */ /* 0x010f220000100a00 */
[----:B------:R-:W-:-:S03]  /*11950*/  IMAD.WIDE R6, R0, 0x2, R18 ;  /* 0x0000000200067825 */ /* 0x000fc600078e0212 */
[----:B------:R-:W4:Y:S04]  /*11960*/  LDL.64 R14, [R1+0xcb8] ;  /* 0x000cb800010e7983 */ /* 0x000f280000100a00 */
[----:B------:R-:W4:Y:S04]  /*11970*/  LDL.64 R18, [R1+0xca8] ;  /* 0x000ca80001127983 */ /* 0x000f280000100a00 */
[----:B------:R0:W-:Y:S04]  /*11980*/  STL [R1+0x150], R28 ;  /* 0x0001501c01007387 */ /* 0x0001e80000100800 */
[----:B0-----:R4:W4:Y:S04]  /*11990*/  LDG.E.U16 R28, [R8.64] ;  /* 0x00000004081c7981 */ /* 0x001928000c1e1500 */
[----:B---3--:R0:W-:Y:S04]  /*119a0*/  STL [R1+0x14c], R29 ;  /* 0x00014c1d01007387 */ /* 0x0081e80000100800 */
[----:B0-----:R0:W3:Y:S01]  /*119b0*/  LDG.E.U16 R29, [R6.64] ;  /* 0x00000004061d7981 */ /* 0x0010e2000c1e1500 */
[----:B-1----:R-:W-:-:S04]  /*119c0*/  IMAD.WIDE R2, R0, 0x2, R12 ;  /* 0x0000000200027825 */ /* 0x002fc800078e020c */
[C---:B--2---:R-:W-:Y:S01]  /*119d0*/  IMAD.WIDE R10, R0.reuse, 0x2, R16 ;  /* 0x00000002000a7825 */ /* 0x044fe200078e0210 */
[----:B------:R1:W-:Y:S04]  /*119e0*/  STL [R1+0x148], R26 ;  /* 0x0001481a01007387 */ /* 0x0003e80000100800 */
[----:B------:R-:W2:Y:S04]  /*119f0*/  LDL.64 R12, [R1+0xca0] ;  /* 0x000ca000010c7983 */ /* 0x000ea80000100a00 */
[----:B------:R0:W-:Y:S04]  /*11a00*/  STL [R1+0x144], R27 ;  /* 0x0001441b01007387 */ /* 0x0001e80000100800 */
[----:B-1----:R1:W2:Y:S04]  /*11a10*/  LDG.E.U16 R26, [R4.64] ;  /* 0x00000004041a7981 */ /* 0x0022a8000c1e1500 */
[----:B0-----:R0:W2:Y:S04]  /*11a20*/  LDG.E.U16 R27, [R2.64] ;  /* 0x00000004021b7981 */ /* 0x0010a8000c1e1500 */
[----:B------:R0:W-:Y:S01]  /*11a30*/  STL [R1+0x140], R23 ;  /* 0x0001401701007387 */ /* 0x0001e20000100800 */
[----:B----4-:R-:W-:-:S03]  /*11a40*/  IMAD.WIDE R8, R0, 0x2, R20 ;  /* 0x0000000200087825 */ /* 0x010fc600078e0214 */
[----:B------:R-:W4:Y:S01]  /*11a50*/  LDL.64 R20, [R1+0xc88] ;  /* 0x000c880001147983 */ /* 0x000f220000100a00 */
[----:B-1----:R-:W-:-:S03]  /*11a60*/  IMAD.WIDE R4, R0, 0x2, R24 ;  /* 0x0000000200047825 */ /* 0x002fc600078e0218 */
[----:B------:R2:W4:Y:S04]  /*11a70*/  LDG.E.U16 R25, [R10.64] ;  /* 0x000000040a197981 */ /* 0x000528000c1e1500 */
[----:B0-----:R-:W4:Y:S01]  /*11a80*/  LDL.64 R22, [R1+0xc98] ;  /* 0x000c980001167983 */ /* 0x001f220000100a00 */
[----:B------:R-:W-:-:S03]  /*11a90*/  IMAD.WIDE R6, R0, 0x2, R14 ;  /* 0x0000000200067825 */ /* 0x000fc600078e020e */
[----:B------:R-:W4:Y:S04]  /*11aa0*/  LDL.64 R16, [R1+0xc90] ;  /* 0x000c900001107983 */ /* 0x000f280000100a00 */
[----:B------:R-:W4:Y:S04]  /*11ab0*/  LDL.64 R14, [R1+0xc80] ;  /* 0x000c8000010e7983 */ /* 0x000f280000100a00 */
[----:B------:R0:W-:Y:S04]  /*11ac0*/  STL [R1+0x13c], R28 ;  /* 0x00013c1c01007387 */ /* 0x0001e80000100800 */
[----:B0-----:R0:W4:Y:S04]  /*11ad0*/  LDG.E.U16 R28, [R8.64] ;  /* 0x00000004081c7981 */ /* 0x001128000c1e1500 */
[----:B---3--:R1:W-:Y:S04]  /*11ae0*/  STL [R1+0x138], R29 ;  /* 0x0001381d01007387 */ /* 0x0083e80000100800 */
[----:B-1----:R1:W3:Y:S01]  /*11af0*/  LDG.E.U16 R29, [R6.64] ;  /* 0x00000004061d7981 */ /* 0x0022e2000c1e1500 */
[----:B------:R-:W-:-:S04]  /*11b00*/  IMAD.WIDE R2, R0, 0x2, R18 ;  /* 0x0000000200027825 */ /* 0x000fc800078e0212 */
[C---:B--2---:R-:W-:Y:S01]  /*11b10*/  IMAD.WIDE R10, R0.reuse, 0x2, R12 ;  /* 0x00000002000a7825 */ /* 0x044fe200078e020c */
[----:B------:R2:W-:Y:S04]  /*11b20*/  STL [R1+0x134], R26 ;  /* 0x0001341a01007387 */ /* 0x0005e80000100800 */
[----:B------:R-:W3:Y:S04]  /*11b30*/  LDL.64 R18, [R1+0xc78] ;  /* 0x000c780001127983 */ /* 0x000ee80000100a00 */
[----:B------:R0:W-:Y:S04]  /*11b40*/  STL [R1+0x130], R27 ;  /* 0x0001301b01007387 */ /* 0x0001e80000100800 */
[----:B--2---:R2:W3:Y:S04]  /*11b50*/  LDG.E.U16 R26, [R4.64] ;  /* 0x00000004041a7981 */ /* 0x0044e8000c1e1500 */
[----:B0-----:R0:W3:Y:S04]  /*11b60*/  LDG.E.U16 R27, [R2.64] ;  /* 0x00000004021b7981 */ /* 0x0010e8000c1e1500 */
[----:B----4-:R4:W-:Y:S01]  /*11b70*/  STL [R1+0x12c], R25 ;  /* 0x00012c1901007387 */ /* 0x0109e20000100800 */
[----:B------:R-:W-:-:S03]  /*11b80*/  IMAD.WIDE R8, R0, 0x2, R22 ;  /* 0x0000000200087825 */ /* 0x000fc600078e0216 */
[----:B------:R-:W3:Y:S01]  /*11b90*/  LDL.64 R22, [R1+0xc60] ;  /* 0x000c600001167983 */ /* 0x000ee20000100a00 */
[----:B--2---:R-:W-:-:S03]  /*11ba0*/  IMAD.WIDE R4, R0, 0x2, R20 ;  /* 0x0000000200047825 */ /* 0x004fc600078e0214 */
[----:B------:R2:W3:Y:S04]  /*11bb0*/  LDG.E.U16 R21, [R10.64] ;  /* 0x000000040a157981 */ /* 0x0004e8000c1e1500 */
[----:B----4-:R-:W4:Y:S01]  /*11bc0*/  LDL.64 R24, [R1+0xc70] ;  /* 0x000c700001187983 */ /* 0x010f220000100a00 */
[----:B-1----:R-:W-:-:S03]  /*11bd0*/  IMAD.WIDE R6, R0, 0x2, R16 ;  /* 0x0000000200067825 */ /* 0x002fc600078e0210 */
[----:B------:R-:W4:Y:S04]  /*11be0*/  LDL.64 R12, [R1+0xc68] ;  /* 0x000c6800010c7983 */ /* 0x000f280000100a00 */
[----:B------:R-:W4:Y:S04]  /*11bf0*/  LDL.64 R16, [R1+0xc58] ;  /* 0x000c580001107983 */ /* 0x000f280000100a00 */
[----:B------:R1:W-:Y:S04]  /*11c00*/  STL [R1+0x128], R28 ;  /* 0x0001281c01007387 */ /* 0x0003e80000100800 */
[----:B-1----:R4:W4:Y:S04]  /*11c10*/  LDG.E.U16 R28, [R8.64] ;  /* 0x00000004081c7981 */ /* 0x002928000c1e1500 */
[----:B---3--:R1:W-:Y:S04]  /*11c20*/  STL [R1+0x124], R29 ;  /* 0x0001241d01007387 */ /* 0x0083e80000100800 */
[----:B-1----:R1:W3:Y:S01]  /*11c30*/  LDG.E.U16 R29, [R6.64] ;  /* 0x00000004061d7981 */ /* 0x0022e2000c1e1500 */
[----:B0-----:R-:W-:-:S04]  /*11c40*/  IMAD.WIDE R2, R0, 0x2, R14 ;  /* 0x0000000200027825 */ /* 0x001fc800078e020e */
[C---:B--2---:R-:W-:Y:S01]  /*11c50*/  IMAD.WIDE R10, R0.reuse, 0x2, R18 ;  /* 0x00000002000a7825 */ /* 0x044fe200078e0212 */
[----:B------:R0:W-:Y:S04]  /*11c60*/  STL [R1+0x120], R26 ;  /* 0x0001201a01007387 */ /* 0x0001e80000100800 */
[----:B------:R-:W2:Y:S04]  /*11c70*/  LDL.64 R14, [R1+0xc50] ;  /* 0x000c5000010e7983 */ /* 0x000ea80000100a00 */
[----:B------:R1:W-:Y:S04]  /*11c80*/  STL [R1+0x11c], R27 ;  /* 0x00011c1b01007387 */ /* 0x0003e80000100800 */
[----:B0-----:R0:W2:Y:S04]  /*11c90*/  LDG.E.U16 R26, [R4.64] ;  /* 0x00000004041a7981 */ /* 0x0010a8000c1e1500 */
[----:B-1----:R1:W2:Y:S04]  /*11ca0*/  LDG.E.U16 R27, [R2.64] ;  /* 0x00000004021b7981 */ /* 0x0022a8000c1e1500 */
[----:B------:R1:W-:Y:S01]  /*11cb0*/  STL [R1+0x118], R21 ;  /* 0x0001181501007387 */ /* 0x0003e20000100800 */
[----:B----4-:R-:W-:-:S03]  /*11cc0*/  IMAD.WIDE R8, R0, 0x2, R24 ;  /* 0x0000000200087825 */ /* 0x010fc600078e0218 */
[----:B------:R-:W4:Y:S01]  /*11cd0*/  LDL.64 R24, [R1+0xc38] ;  /* 0x000c380001187983 */ /* 0x000f220000100a00 */
[----:B0-----:R-:W-:-:S03]  /*11ce0*/  IMAD.WIDE R4, R0, 0x2, R22 ;  /* 0x0000000200047825 */ /* 0x001fc600078e0216 */
[----:B------:R2:W4:Y:S04]  /*11cf0*/  LDG.E.U16 R23, [R10.64] ;  /* 0x000000040a177981 */ /* 0x000528000c1e1500 */
[----:B------:R-:W4:Y:S01]  /*11d00*/  LDL.64 R18, [R1+0xc40] ;  /* 0x000c400001127983 */ /* 0x000f220000100a00 */
[----:B------:R-:W-:-:S03]  /*11d10*/  IMAD.WIDE R6, R0, 0x2, R12 ;  /* 0x0000000200067825 */ /* 0x000fc600078e020c */
[----:B-1----:R-:W4:Y:S04]  /*11d20*/  LDL.64 R20, [R1+0xc48] ;  /* 0x000c480001147983 */ /* 0x002f280000100a00 */
        /* <DEDUP_REMOVED lines=13> */
[----:B--2---:R-:W-:-:S03]  /*11e00*/  IMAD.WIDE R4, R0, 0x2, R24 ;  /* 0x0000000200047825 */ /* 0x004fc600078e0218 */
[----:B------:R2:W3:Y:S01]  /*11e10*/  LDG.E.U16 R25, [R10.64] ;  /* 0x000000040a197981 */ /* 0x0004e2000c1e1500 */
[----:B-1----:R-:W-:-:S03]  /*11e20*/  IMAD.WIDE R6, R0, 0x2, R18 ;  /* 0x0000000200067825 */ /* 0x002fc600078e0212 */
[----:B------:R-:W3:Y:S04]  /*11e30*/  LDL.64 R18, [R1+0xc08] ;  /* 0x000c080001127983 */ /* 0x000ee80000100a00 */
[----:B----4-:R-:W4:Y:S01]  /*11e40*/  LDL.64 R22, [R1+0xc20] ;  /* 0x000c200001167983 */ /* 0x010f220000100a00 */
[----:B------:R-:W-:-:S03]  /*11e50*/  IMAD.WIDE R8, R0, 0x2, R20 ;  /* 0x0000000200087825 */ /* 0x000fc600078e0214 */
        /* <DEDUP_REMOVED lines=12> */
[----:B------:R0:W-:Y:S04]  /*11f20*/  STL [R1+0xf0], R25 ;  /* 0x0000f01901007387 */ /* 0x0001e80000100800 */
[----:B-1----:R1:W2:Y:S01]  /*11f30*/  LDG.E.U16 R27, [R2.64] ;  /* 0x00000004021b7981 */ /* 0x0022a2000c1e1500 */
[----:B----4-:R-:W-:-:S03]  /*11f40*/  IMAD.WIDE R8, R0, 0x2, R22 ;  /* 0x0000000200087825 */ /* 0x010fc600078e0216 */
[----:B------:R-:W4:Y:S04]  /*11f50*/  LDL.64 R22, [R1+0xbe8] ;  /* 0x000be80001167983 */ /* 0x000f280000100a00 */
[----:B------:R-:W4:Y:S01]  /*11f60*/  LDL.64 R16, [R1+0xbf0] ;  /* 0x000bf00001107983 */ /* 0x000f220000100a00 */
[----:B-1----:R-:W-:-:S03]  /*11f70*/  IMAD.WIDE R2, R0, 0x2, R18 ;  /* 0x0000000200027825 */ /* 0x002fc600078e0212 */
[----:B------:R2:W4:Y:S04]  /*11f80*/  LDG.E.U16 R19, [R10.64] ;  /* 0x000000040a137981 */ /* 0x000528000c1e1500 */
[----:B0-----:R-:W4:Y:S01]  /*11f90*/  LDL.64 R24, [R1+0xbf8] ;  /* 0x000bf80001187983 */ /* 0x001f220000100a00 */
[----:B------:R-:W-:-:S03]  /*11fa0*/  IMAD.WIDE R6, R0, 0x2, R14 ;  /* 0x0000000200067825 */ /* 0x000fc600078e020e */
        /* <DEDUP_REMOVED lines=11> */
[----:B0-----:R0:W3:Y:S01]  /*12060*/  LDG.E.U16 R27, [R2.64] ;  /* 0x00000004021b7981 */ /* 0x0010e2000c1e1500 */
[----:B----4-:R-:W-:-:S03]  /*12070*/  IMAD.WIDE R4, R0, 0x2, R22 ;  /* 0x0000000200047825 */ /* 0x010fc600078e0216 */
[----:B------:R4:W3:Y:S01]  /*12080*/  LDG.E.U16 R23, [R10.64] ;  /* 0x000000040a177981 */ /* 0x0008e2000c1e1500 */
[----:B-1----:R-:W-:-:S03]  /*12090*/  IMAD.WIDE R6, R0, 0x2, R16 ;  /* 0x0000000200067825 */ /* 0x002fc600078e0210 */
[----:B------:R1:W-:Y:S04]  /*120a0*/  STL [R1+0xdc], R19 ;  /* 0x0000dc1301007387 */ /* 0x0003e80000100800 */
[----:B------:R-:W3:Y:S01]  /*120b0*/  LDL.64 R12, [R1+0xbc8] ;  /* 0x000bc800010c7983 */ /* 0x000ee20000100a00 */
[----:B------:R-:W-:-:S03]  /*120c0*/  IMAD.WIDE R8, R0, 0x2, R24 ;  /* 0x0000000200087825 */ /* 0x000fc600078e0218 */
[----:B------:R-:W3:Y:S04]  /*120d0*/  LDL.64 R16, [R1+0xbb8] ;  /* 0x000bb80001107983 */ /* 0x000ee80000100a00 */
[----:B-1----:R-:W3:Y:S04]  /*120e0*/  LDL.64 R18, [R1+0xbd0] ;  /* 0x000bd00001127983 */ /* 0x002ee80000100a00 */
[----:B------:R-:W3:Y:S04]  /*120f0*/  LDL.64 R24, [R1+0xbc0] ;  /* 0x000bc00001187983 */ /* 0x000ee80000100a00 */
[----:B------:R1:W-:Y:S04]  /*12100*/  STL [R1+0xd8], R28 ;  /* 0x0000d81c01007387 */ /* 0x0003e80000100800 */
[----:B-1----:R1:W3:Y:S04]  /*12110*/  LDG.E.U16 R28, [R8.64] ;  /* 0x00000004081c7981 */ /* 0x0022e8000c1e1500 */
[----:B---3--:R3:W-:Y:S04]  /*12120*/  STL [R1+0xd4], R29 ;  /* 0x0000d41d01007387 */ /* 0x0087e80000100800 */
[----:B---3--:R3:W2:Y:S01]  /*12130*/  LDG.E.U16 R29, [R6.64] ;  /* 0x00000004061d7981 */ /* 0x0086a2000c1e1500 */
[----:B0-----:R-:W-:-:S03]  /*12140*/  IMAD.WIDE R2, R0, 0x2, R14 ;  /* 0x0000000200027825 */ /* 0x001fc600078e020e */
[----:B------:R-:W2:Y:S01]  /*12150*/  LDL.64 R14, [R1+0xbb0] ;  /* 0x000bb000010e7983 */ /* 0x000ea20000100a00 */
[----:B----4-:R-:W-:-:S03]  /*12160*/  IMAD.WIDE R10, R0, 0x2, R20 ;  /* 0x00000002000a7825 */ /* 0x010fc600078e0214 */
[----:B---3--:R0:W-:Y:S04]  /*12170*/  STL [R1+0xd0], R26 ;  /* 0x0000d01a01007387 */ /* 0x0081e80000100800 */
[----:B------:R3:W-:Y:S04]  /*12180*/  STL [R1+0xcc], R27 ;  /* 0x0000cc1b01007387 */ /* 0x0007e80000100800 */
[----:B0-----:R0:W4:Y:S04]  /*12190*/  LDG.E.U16 R26, [R4.64] ;  /* 0x00000004041a7981 */ /* 0x001128000c1e1500 */
[----:B------:R0:W-:Y:S04]  /*121a0*/  STL [R1+0xc8], R23 ;  /* 0x0000c81701007387 */ /* 0x0001e80000100800 */
[----:B------:R-:W4:Y:S01]  /*121b0*/  LDL.64 R20, [R1+0xba8] ;  /* 0x000ba80001147983 */ /* 0x000f220000100a00 */
[----:B------:R-:W-:-:S03]  /*121c0*/  IMAD.WIDE R6, R0, 0x2, R12 ;  /* 0x0000000200067825 */ /* 0x000fc600078e020c */
[----:B---3--:R3:W4:Y:S04]  /*121d0*/  LDG.E.U16 R27, [R2.64] ;  /* 0x00000004021b7981 */ /* 0x008728000c1e1500 */
[----:B0-----:R-:W4:Y:S01]  /*121e0*/  LDL.64 R22, [R1+0x9b8] ;  /* 0x0009b80001167983 */ /* 0x001f220000100a00 */
[----:B-1----:R-:W-:-:S03]  /*121f0*/  IMAD.WIDE R8, R0, 0x2, R18 ;  /* 0x0000000200087825 */ /* 0x002fc600078e0212 */
[----:B------:R-:W4:Y:S01]  /*12200*/  LDL.64 R12, [R1+0xb98] ;  /* 0x000b9800010c7983 */ /* 0x000f220000100a00 */
[----:B---3--:R-:W-:-:S03]  /*12210*/  IMAD.WIDE R2, R0, 0x2, R16 ;  /* 0x0000000200027825 */ /* 0x008fc600078e0210 */
[----:B------:R0:W3:Y:S01]  /*12220*/  LDG.E.U16 R17, [R10.64] ;  /* 0x000000040a117981 */ /* 0x0000e2000c1e1500 */
[----:B------:R-:W-:-:S03]  /*12230*/  IMAD.WIDE R4, R0, 0x2, R24 ;  /* 0x0000000200047825 */ /* 0x000fc600078e0218 */
[----:B------:R4:W3:Y:S04]  /*12240*/  LDG.E.U16 R25, [R6.64] ;  /* 0x0000000406197981 */ /* 0x0008e8000c1e1500 */
[----:B------:R1:W3:Y:S04]  /*12250*/  LDG.E.U16 R24, [R8.64] ;  /* 0x0000000408187981 */ /* 0x0002e8000c1e1500 */
[----:B------:R-:W3:Y:S04]  /*12260*/  LDL.64 R18, [R1+0xba0] ;  /* 0x000ba00001127983 */ /* 0x000ee80000100a00 */
[----:B------:R0:W-:Y:S04]  /*12270*/  STL [R1+0xc4], R28 ;  /* 0x0000c41c01007387 */ /* 0x0001e80000100800 */
[----:B0-----:R0:W3:Y:S04]  /*12280*/  LDG.E.U16 R28, [R4.64] ;  /* 0x00000004041c7981 */ /* 0x0010e8000c1e1500 */
[----:B--2---:R2:W-:Y:S04]  /*12290*/  STL [R1+0xc0], R29 ;  /* 0x0000c01d01007387 */ /* 0x0045e80000100800 */
[----:B--2---:R3:W2:Y:S01]  /*122a0*/  LDG.E.U16 R29, [R2.64] ;  /* 0x00000004021d7981 */ /* 0x0046a2000c1e1500 */
[----:B------:R-:W-:-:S06]  /*122b0*/  IMAD.WIDE R10, R0, 0x2, R14 ;  /* 0x00000002000a7825 */ /* 0x000fcc00078e020e */
[----:B------:R-:W2:Y:S01]  /*122c0*/  LDG.E.U16 R11, [R10.64] ;  /* 0x000000040a0b7981 */ /* 0x000ea2000c1e1500 */
[----:B----4-:R-:W-:-:S03]  /*122d0*/  IMAD.WIDE R6, R0, 0x2, R20 ;  /* 0x0000000200067825 */ /* 0x010fc600078e0214 */
[----:B------:R-:W-:Y:S01]  /*122e0*/  STL [R1+0xb8], R27 ;  /* 0x0000b81b01007387 */ /* 0x000fe20000100800 */
[----:B-1----:R-:W-:-:S03]  /*122f0*/  IMAD.WIDE R8, R0, 0x2, R22 ;  /* 0x0000000200087825 */ /* 0x002fc600078e0216 */
[----:B------:R1:W-:Y:S04]  /*12300*/  STL [R1+0xbc], R26 ;  /* 0x0000bc1a01007387 */ /* 0x0003e80000100800 */
[----:B------:R-:W4:Y:S04]  /*12310*/  LDG.E.U16 R7, [R6.64] ;  /* 0x0000000406077981 */ /* 0x000f28000c1e1500 */
[----:B------:R-:W4:Y:S04]  /*12320*/  LDG.E.U16 R9, [R8.64] ;  /* 0x0000000408097981 */ /* 0x000f28000c1e1500 */
[----:B-1----:R-:W4:Y:S04]  /*12330*/  LDL.64 R26, [R1+0xb90] ;  /* 0x000b9000011a7983 */ /* 0x002f280000100a00 */
[----:B---3--:R1:W-:Y:S04]  /*12340*/  STL [R1+0xb4], R17 ;  /* 0x0000b41101007387 */ /* 0x0083e80000100800 */
[----:B------:R-:W3:Y:S04]  /*12350*/  LDL.64 R14, [R1+0xb80] ;  /* 0x000b8000010e7983 */ /* 0x000ee80000100a00 */
[----:B-1----:R-:W3:Y:S04]  /*12360*/  LDL.64 R16, [R1+0xb88] ;  /* 0x000b880001107983 */ /* 0x002ee80000100a00 */
[----:B------:R-:W-:Y:S04]  /*12370*/  STL [R1+0xac], R25 ;  /* 0x0000ac1901007387 */ /* 0x000fe80000100800 */
[----:B------:R1:W-:Y:S04]  /*12380*/  STL [R1+0xb0], R24 ;  /* 0x0000b01801007387 */ /* 0x0003e80000100800 */
[----:B------:R-:W3:Y:S01]  /*12390*/  LDL.64 R22, [R1+0xb70] ;  /* 0x000b700001167983 */ /* 0x000ee20000100a00 */
[----:B------:R-:W-:-:S03]  /*123a0*/  IMAD.WIDE R2, R0, 0x2, R12 ;  /* 0x0000000200027825 */ /* 0x000fc600078e020c */
[----:B------:R-:W3:Y:S04]  /*123b0*/  LDL.64 R20, [R1+0xb68] ;  /* 0x000b680001147983 */ /* 0x000ee80000100a00 */
[----:B-1----:R-:W3:Y:S01]  /*123c0*/  LDL.64 R24, [R1+0xb78] ;  /* 0x000b780001187983 */ /* 0x002ee20000100a00 */
[----:B0-----:R-:W-:-:S03]  /*123d0*/  IMAD.WIDE R4, R0, 0x2, R18 ;  /* 0x0000000200047825 */ /* 0x001fc600078e0212 */
[----:B------:R-:W3:Y:S04]  /*123e0*/  LDL.64 R12, [R1+0xb60] ;  /* 0x000b6000010c7983 */ /* 0x000ee80000100a00 */
[----:B------:R0:W-:Y:S04]  /*123f0*/  STL [R1+0xa8], R28 ;  /* 0x0000a81c01007387 */ /* 0x0001e80000100800 */
[----:B0-----:R0:W3:Y:S04]  /*12400*/  LDG.E.U16 R28, [R4.64] ;  /* 0x00000004041c7981 */ /* 0x0010e8000c1e1500 */
[----:B--2---:R1:W-:Y:S04]  /*12410*/  STL [R1+0xa4], R29 ;  /* 0x0000a41d01007387 */ /* 0x0043e80000100800 */
[----:B------:R-:W2:Y:S04]  /*12420*/  LDL.64 R18, [R1+0xb58] ;  /* 0x000b580001127983 */ /* 0x000ea80000100a00 */
[----:B-1----:R1:W2:Y:S04]  /*12430*/  LDG.E.U16 R29, [R2.64] ;  /* 0x00000004021d7981 */ /* 0x0022a8000c1e1500 */
[----:B------:R0:W-:Y:S04]  /*12440*/  STL [R1+0xa0], R11 ;  /* 0x0000a00b01007387 */ /* 0x0001e80000100800 */
[----:B----4-:R-:W-:Y:S01]  /*12450*/  STL [R1+0x9c], R9 ;  /* 0x00009c0901007387 */ /* 0x010fe20000100800 */
[----:B0-----:R-:W-:-:S03]  /*12460*/  IMAD.WIDE R10, R0, 0x2, R26 ;  /* 0x00000002000a7825 */ /* 0x001fc600078e021a */
[----:B------:R3:W-:Y:S02]  /*12470*/  STL [R1+0x98], R7 ;  /* 0x0000980701007387 */ /* 0x0007e40000100800 */
[C---:B---3--:R-:W-:Y:S02]  /*12480*/  IMAD.WIDE R6, R0.reuse, 0x2, R14 ;  /* 0x0000000200067825 */ /* 0x048fe400078e020e */
[----:B------:R-:W3:Y:S02]  /*12490*/  LDL.64 R14, [R1+0xb48] ;  /* 0x000b4800010e7983 */ /* 0x000ee40000100a00 */
[C---:B------:R-:W-:Y:S02]  /*124a0*/  IMAD.WIDE R8, R0.reuse, 0x2, R16 ;  /* 0x0000000200087825 */ /* 0x040fe400078e0210 */
[----:B------:R-:W4:Y:S02]  /*124b0*/  LDL.64 R16, [R1+0xb50] ;  /* 0x000b500001107983 */ /* 0x000f240000100a00 */
[----:B-1----:R-:W-:-:S02]  /*124c0*/  IMAD.WIDE R2, R0, 0x2, R22 ;  /* 0x0000000200027825 */ /* 0x002fc400078e0216 */
[----:B------:R0:W3:Y:S04]  /*124d0*/  LDG.E.U16 R23, [R6.64] ;  /* 0x0000000406177981 */ /* 0x0000e8000c1e1500 */
[----:B------:R1:W3:Y:S01]  /*124e0*/  LDG.E.U16 R22, [R8.64] ;  /* 0x0000000408167981 */ /* 0x0002e2000c1e1500 */
[----:B------:R-:W-:-:S03]  /*124f0*/  IMAD.WIDE R4, R0, 0x2, R24 ;  /* 0x0000000200047825 */ /* 0x000fc600078e0218 */
[----:B------:R0:W3:Y:S04]  /*12500*/  LDG.E.U16 R25, [R10.64] ;  /* 0x000000040a197981 */ /* 0x0000e8000c1e1500 */
[----:B------:R-:W4:Y:S04]  /*12510*/  LDG.E.U16 R5, [R4.64] ;  /* 0x0000000404057981 */ /* 0x000f28000c1e1500 */
[----:B------:R-:W4:Y:S01]  /*12520*/  LDG.E.U16 R3, [R2.64] ;  /* 0x0000000402037981 */ /* 0x000f22000c1e1500 */
[----:B-1----:R-:W-:-:S04]  /*12530*/  IMAD.WIDE R8, R0, 0x2, R12 ;  /* 0x0000000200087825 */ /* 0x002fc800078e020c */
[C---:B0-----:R-:W-:Y:S02]  /*12540*/  IMAD.WIDE R10, R0.reuse, 0x2, R20 ;  /* 0x00000002000a7825 */ /* 0x041fe400078e0214 */
[----:B------:R-:W4:Y:S04]  /*12550*/  LDG.E.U16 R9, [R8.64] ;  /* 0x0000000408097981 */ /* 0x000f28000c1e1500 */
[----:B------:R-:W4:Y:S04]  /*12560*/  LDG.E.U16 R11, [R10.64] ;  /* 0x000000040a0b7981 */ /* 0x000f28000c1e1500 */
[----:B--2---:R-:W-:Y:S04]  /*12570*/  STL [R1+0x90], R29 ;  /* 0x0000901d01007387 */ /* 0x004fe80000100800 */
[----:B------:R0:W-:Y:S04]  /*12580*/  STL [R1+0x94], R28 ;  /* 0x0000941c01007387 */ /* 0x0001e80000100800 */
[----:B------:R-:W2:Y:S04]  /*12590*/  LDL.64 R12, [R1+0xb38] ;  /* 0x000b3800010c7983 */ /* 0x000ea80000100a00 */
[----:B------:R-:W2:Y:S04]  /*125a0*/  LDL.64 R26, [R1+0xb30] ;  /* 0x000b3000011a7983 */ /* 0x000ea80000100a00 */
[----:B0-----:R-:W2:Y:S01]  /*125b0*/  LDL.64 R28, [R1+0xb40] ;  /* 0x000b4000011c7983 */ /* 0x001ea20000100a00 */
[----:B------:R-:W-:-:S06]  /*125c0*/  IMAD.WIDE R6, R0, 0x2, R18 ;  /* 0x0000000200067825 */ /* 0x000fcc00078e0212 */
[----:B------:R-:W2:Y:S04]  /*125d0*/  LDG.E.U16 R7, [R6.64] ;  /* 0x0000000406077981 */ /* 0x000ea8000c1e1500 */
[----:B---3--:R0:W-:Y:S04]  /*125e0*/  STL [R1+0x8c], R25 ;  /* 0x00008c1901007387 */ /* 0x0081e80000100800 */
[----:B0-----:R-:W3:Y:S04]  /*125f0*/  LDL.64 R24, [R1+0xb28] ;  /* 0x000b280001187983 */ /* 0x001ee80000100a00 */
[----:B------:R-:W-:Y:S04]  /*12600*/  STL [R1+0x84], R23 ;  /* 0x0000841701007387 */ /* 0x000fe80000100800 */
[----:B------:R0:W-:Y:S04]  /*12610*/  STL [R1+0x88], R22 ;  /* 0x0000881601007387 */ /* 0x0001e80000100800 */
[----:B0-----:R-:W3:Y:S04]  /*12620*/  LDL.64 R22, [R1+0xb20] ;  /* 0x000b200001167983 */ /* 0x001ee80000100a00 */
[----:B----4-:R0:W-:Y:S04]  /*12630*/  STL [R1+0x80], R5 ;  /* 0x0000800501007387 */ /* 0x0101e80000100800 */
[----:B------:R1:W-:Y:S04]  /*12640*/  STL [R1+0x7c], R3 ;  /* 0x00007c0301007387 */ /* 0x0003e80000100800 */
[----:B------:R-:W4:Y:S01]  /*12650*/  LDL.64 R20, [R1+0xaf0] ;  /* 0x000af00001147983 */ /* 0x000f220000100a00 */
[----:B0-----:R-:W-:-:S03]  /*12660*/  IMAD.WIDE R4, R0, 0x2, R16 ;  /* 0x0000000200047825 */ /* 0x001fc600078e0210 */
[----:B------:R-:W3:Y:S01]  /*12670*/  LDL.64 R18, [R1+0xab0] ;  /* 0x000ab00001127983 */ /* 0x000ee20000100a00 */
[----:B-1----:R-:W-:-:S03]  /*12680*/  IMAD.WIDE R2, R0, 0x2, R14 ;  /* 0x0000000200027825 */ /* 0x002fc600078e020e */
[----:B------:R-:W3:Y:S04]  /*12690*/  LDG.E.U16 R5, [R4.64] ;  /* 0x0000000404057981 */ /* 0x000ee8000c1e1500 */
[----:B------:R-:W4:Y:S04]  /*126a0*/  LDG.E.U16 R3, [R2.64] ;  /* 0x0000000402037981 */ /* 0x000f28000c1e1500 */
[----:B------:R-:W4:Y:S04]  /*126b0*/  LDL.64 R16, [R1+0xa70] ;  /* 0x000a700001107983 */ /* 0x000f280000100a00 */
[----:B------:R-:W4:Y:S04]  /*126c0*/  LDL.64 R14, [R1+0xa30] ;  /* 0x000a3000010e7983 */ /* 0x000f280000100a00 */
[----:B------:R-:W-:Y:S04]  /*126d0*/  STL [R1+0x78], R11 ;  /* 0x0000780b01007387 */ /* 0x000fe80000100800 */
[----:B------:R2:W-:Y:S02]  /*126e0*/  STL [R1+0x74], R9 ;  /* 0x0000740901007387 */ /* 0x0005e40000100800 */
[----:B--2---:R-:W-:-:S02]  /*126f0*/  IMAD.WIDE R8, R0, 0x2, R12 ;  /* 0x0000000200087825 */ /* 0x004fc400078e020c */
[----:B------:R-:W2:Y:S02]  /*12700*/  LDL.64 R12, [R1+0x9f0] ;  /* 0x0009f000010c7983 */ /* 0x000ea40000100a00 */
[C---:B------:R-:W-:Y:S02]  /*12710*/  IMAD.WIDE R10, R0.reuse, 0x2, R28 ;  /* 0x00000002000a7825 */ /* 0x040fe400078e021c */
[----:B------:R0:W-:Y:S02]  /*12720*/  STL [R1+0x70], R7 ;  /* 0x0000700701007387 */ /* 0x0001e40000100800 */
[C---:B0-----:R-:W-:Y:S02]  /*12730*/  IMAD.WIDE R6, R0.reuse, 0x2, R26 ;  /* 0x0000000200067825 */ /* 0x041fe400078e021a */
[----:B------:R0:W2:Y:S04]  /*12740*/  LDG.E.U16 R27, [R8.64] ;  /* 0x00000004081b7981 */ /* 0x0000a8000c1e1500 */
[----:B------:R1:W2:Y:S04]  /*12750*/  LDG.E.U16 R29, [R6.64] ;  /* 0x00000004061d7981 */ /* 0x0002a8000c1e1500 */
[----:B---3--:R3:W-:Y:S04]  /*12760*/  STL [R1+0x6c], R5 ;  /* 0x00006c0501007387 */ /* 0x0087e80000100800 */
[----:B----4-:R4:W-:Y:S01]  /*12770*/  STL [R1+0x68], R3 ;  /* 0x0000680301007387 */ /* 0x0109e20000100800 */
[----:B---3--:R-:W-:-:S03]  /*12780*/  IMAD.WIDE R4, R0, 0x2, R24 ;  /* 0x0000000200047825 */ /* 0x008fc600078e0218 */
[----:B------:R-:W3:Y:S01]  /*12790*/  LDL.64 R24, [R1+0xa68] ;  /* 0x000a680001187983 */ /* 0x000ee20000100a00 */
[----:B----4-:R-:W-:-:S03]  /*127a0*/  IMAD.WIDE R2, R0, 0x2, R22 ;  /* 0x0000000200027825 */ /* 0x010fc600078e0216 */
[----:B------:R4:W3:Y:S04]  /*127b0*/  LDG.E.U16 R23, [R10.64] ;  /* 0x000000040a177981 */ /* 0x0008e8000c1e1500 */
[----:B------:R2:W3:Y:S01]  /*127c0*/  LDG.E.U16 R26, [R2.64] ;  /* 0x00000004021a7981 */ /* 0x0004e2000c1e1500 */
[----:B0-----:R-:W-:-:S03]  /*127d0*/  IMAD.WIDE R8, R0, 0x2, R18 ;  /* 0x0000000200087825 */ /* 0x001fc600078e0212 */
[----:B------:R0:W3:Y:S01]  /*127e0*/  LDG.E.U16 R28, [R4.64] ;  /* 0x00000004041c7981 */ /* 0x0000e2000c1e1500 */
[----:B-1----:R-:W-:-:S03]  /*127f0*/  IMAD.WIDE R6, R0, 0x2, R16 ;  /* 0x0000000200067825 */ /* 0x002fc600078e0210 */
[----:B------:R-:W3:Y:S01]  /*12800*/  LDL.64 R18, [R1+0xaa8] ;  /* 0x000aa80001127983 */ /* 0x000ee20000100a00 */
[----:B----4-:R-:W-:-:S03]  /*12810*/  IMAD.WIDE R10, R0, 0x2, R20 ;  /* 0x00000002000a7825 */ /* 0x010fc600078e0214 */
[----:B------:R-:W4:Y:S01]  /*12820*/  LDL.64 R20, [R1+0xae8] ;  /* 0x000ae80001147983 */ /* 0x000f220000100a00 */
[----:B0-----:R-:W-:-:S03]  /*12830*/  IMAD.WIDE R4, R0, 0x2, R14 ;  /* 0x0000000200047825 */ /* 0x001fc600078e020e */
[----:B------:R-:W4:Y:S01]  /*12840*/  LDL.64 R14, [R1+0xa28] ;  /* 0x000a2800010e7983 */ /* 0x000f220000100a00 */
[----:B--2---:R-:W-:-:S05]  /*12850*/  IMAD.WIDE R2, R0, 0x2, R12 ;  /* 0x0000000200027825 */ /* 0x004fca00078e020c */
[----:B------:R-:W2:Y:S04]  /*12860*/  LDG.E.U16 R0, [R2.64] ;  /* 0x0000000402007981 */ /* 0x000ea8000c1e1500 */
[----:B---3--:R0:W-:Y:S04]  /*12870*/  STL [R1+0x64], R23 ;  /* 0x0000641701007387 */ /* 0x0081e80000100800 */
[----:B0-----:R-:W3:Y:S04]  /*12880*/  LDL.64 R22, [R1+0x9e8] ;  /* 0x0009e80001167983 */ /* 0x001ee80000100a00 */
[----:B------:R0:W-:Y:S04]  /*12890*/  STL [R1+0x60], R27 ;  /* 0x0000601b01007387 */ /* 0x0001e80000100800 */
[----:B------:R1:W-:Y:S04]  /*128a0*/  STL [R1+0x5c], R29 ;  /* 0x00005c1d01007387 */ /* 0x0003e80000100800 */
[----:B------:R-:W-:Y:S04]  /*128b0*/  STL [R1+0x58], R28 ;  /* 0x0000581c01007387 */ /* 0x000fe80000100800 */
[----:B------:R0:W-:Y:S04]  /*128c0*/  STL [R1+0x54], R26 ;  /* 0x0000541a01007387 */ /* 0x0001e80000100800 */
[----:B------:R-:W3:Y:S04]  /*128d0*/  LDL.64 R12, [R1+0xae0] ;  /* 0x000ae000010c7983 */ /* 0x000ee80000100a00 */
[----:B------:R-:W3:Y:S04]  /*128e0*/  LDL.64 R16, [R1+0xaa0] ;  /* 0x000aa00001107983 */ /* 0x000ee80000100a00 */
[----:B0-----:R0:W3:Y:S04]  /*128f0*/  LDG.E.U16 R27, [R10.64] ;  /* 0x000000040a1b7981 */ /* 0x0010e8000c1e1500 */
[----:B-1----:R1:W3:Y:S04]  /*12900*/  LDG.E.U16 R29, [R8.64] ;  /* 0x00000004081d7981 */ /* 0x0022e8000c1e1500 */
[----:B------:R4:W3:Y:S04]  /*12910*/  LDG.E.U16 R26, [R4.64] ;  /* 0x00000004041a7981 */ /* 0x0008e8000c1e1500 */
[----:B------:R0:W3:Y:S04]  /*12920*/  LDG.E.U16 R28, [R6.64] ;  /* 0x00000004061c7981 */ /* 0x0000e8000c1e1500 */
[----:B--2---:R2:W-:Y:S04]  /*12930*/  STL [R1+0x5bf8], R0 ;  /* 0x005bf80001007387 */ /* 0x0045e80000100800 */
[----:B--2---:R-:W4:Y:S02]  /*12940*/  LDL R0, [R1+0x3c8] ;  /* 0x0003c80001007983 */ /* 0x004f240000100800 */
[----:B----4-:R-:W-:-:S02]  /*12950*/  IMAD.WIDE R4, R0, 0x2, R14 ;  /* 0x0000000200047825 */ /* 0x010fc400078e020e */
[----:B------:R-:W2:Y:S02]  /*12960*/  LDL.64 R14, [R1+0x9e0] ;  /* 0x0009e000010e7983 */ /* 0x000ea40000100a00 */
[----:B---3--:R-:W-:-:S04]  /*12970*/  IMAD.WIDE R2, R0, 0x2, R22 ;  /* 0x0000000200027825 */ /* 0x008fc800078e0216 */
[C---:B0-----:R-:W-:Y:S02]  /*12980*/  IMAD.WIDE R10, R0.reuse, 0x2, R20 ;  /* 0x00000002000a7825 */ /* 0x041fe400078e0214 */
[----:B------:R-:W3:Y:S02]  /*12990*/  LDL.64 R20, [R1+0xa60] ;  /* 0x000a600001147983 */ /* 0x000ee40000100a00 */
[C---:B-1----:R-:W-:Y:S02]  /*129a0*/  IMAD.WIDE R8, R0.reuse, 0x2, R18 ;  /* 0x0000000200087825 */ /* 0x042fe400078e0212 */
[----:B------:R-:W4:Y:S04]  /*129b0*/  LDL.64 R18, [R1+0xa20] ;  /* 0x000a200001127983 */ /* 0x000f280000100a00 */
[----:B------:R0:W-:Y:S04]  /*129c0*/  STL [R1+0x50], R27 ;  /* 0x0000501b01007387 */ /* 0x0001e80000100800 */
[----:B------:R1:W-:Y:S01]  /*129d0*/  STL [R1+0x44], R29 ;  /* 0x0000441d01007387 */ /* 0x0003e20000100800 */
[----:B------:R-:W-:-:S03]  /*129e0*/  IMAD.WIDE R6, R0, 0x2, R24 ;  /* 0x0000000200067825 */ /* 0x000fc600078e0218 */
[----:B------:R-:W2:Y:S04]  /*129f0*/  LDG.E.U16 R2, [R2.64] ;  /* 0x0000000402027981 */ /* 0x000ea8000c1e1500 */
[----:B0-----:R0:W2:Y:S04]  /*12a00*/  LDG.E.U16 R27, [R10.64] ;  /* 0x000000040a1b7981 */ /* 0x0010a8000c1e1500 */
[----:B-1----:R-:W2:Y:S04]  /*12a10*/  LDG.E.U16 R29, [R4.64] ;  /* 0x00000004041d7981 */ /* 0x002ea8000c1e1500 */
[----:B------:R4:W3:Y:S04]  /*12a20*/  LDG.E.U16 R25, [R6.64] ;  /* 0x0000000406197981 */ /* 0x0008e8000c1e1500 */
[----:B------:R-:W3:Y:S01]  /*12a30*/  LDG.E.U16 R24, [R8.64] ;  /* 0x0000000408187981 */ /* 0x000ee2000c1e1500 */
[----:B0-----:R-:W-:-:S03]  /*12a40*/  IMAD.WIDE R10, R0, 0x2, R16 ;  /* 0x00000002000a7825 */ /* 0x001fc600078e0210 */
[----:B--2---:R-:W-:Y:S04]  /*12a50*/  STL [R1+0x5bfc], R29 ;  /* 0x005bfc1d01007387 */ /* 0x004fe80000100800 */
[----:B------:R0:W-:Y:S04]  /*12a60*/  STL [R1+0x5c00], R2 ;  /* 0x005c000201007387 */ /* 0x0001e80000100800 */
[----:B------:R-:W2:Y:S04]  /*12a70*/  LDL.64 R22, [R1+0xb18] ;  /* 0x000b180001167983 */ /* 0x000ea80000100a00 */
[----:B------:R-:W2:Y:S04]  /*12a80*/  LDL.64 R16, [R1+0xad8] ;  /* 0x000ad80001107983 */ /* 0x000ea80000100a00 */
[----:B------:R1:W-:Y:S01]  /*12a90*/  STL [R1+0x38], R28 ;  /* 0x0000381c01007387 */ /* 0x0003e20000100800 */
[----:B----4-:R-:W-:-:S03]  /*12aa0*/  IMAD.WIDE R6, R0, 0x2, R18 ;  /* 0x0000000200067825 */ /* 0x010fc600078e0212 */
[----:B0-----:R2:W4:Y:S04]  /*12ab0*/  LDG.E.U16 R2, [R10.64] ;  /* 0x000000040a027981 */ /* 0x001528000c1e1500 */
[----:B-1----:R-:W2:Y:S04]  /*12ac0*/  LDL.64 R28, [R1+0xa98] ;  /* 0x000a9800011c7983 */ /* 0x002ea80000100a00 */
[----:B------:R-:W-:Y:S04]  /*12ad0*/  STL [R1+0x4c], R27 ;  /* 0x00004c1b01007387 */ /* 0x000fe80000100800 */
[----:B------:R0:W-:Y:S04]  /*12ae0*/  STL [R1], R26 ;  /* 0x0000001a01007387 */ /* 0x0001e80000100800 */
[----:B0-----:R-:W2:Y:S04]  /*12af0*/  LDL.64 R26, [R1+0xa58] ;  /* 0x000a5800011a7983 */ /* 0x001ea80000100a00 */
[----:B---3--:R-:W-:Y:S04]  /*12b00*/  STL [R1+0x28], R25 ;  /* 0x0000281901007387 */ /* 0x008fe80000100800 */
[----:B------:R0:W-:Y:S01]  /*12b10*/  STL [R1+0x40], R24 ;  /* 0x0000401801007387 */ /* 0x0001e20000100800 */
[----:B------:R-:W-:-:S03]  /*12b20*/  IMAD.WIDE R12, R0, 0x2, R12 ;  /* 0x00000002000c7825 */ /* 0x000fc600078e020c */
[----:B------:R-:W3:Y:S01]  /*12b30*/  LDL.64 R18, [R1+0xb10] ;  /* 0x000b100001127983 */ /* 0x000ee20000100a00 */
[----:B------:R-:W-:-:S03]  /*12b40*/  IMAD.WIDE R4, R0, 0x2, R14 ;  /* 0x0000000200047825 */ /* 0x000fc600078e020e */
[----:B------:R-:W2:Y:S04]  /*12b50*/  LDG.E.U16 R13, [R12.64] ;  /* 0x000000040c0d7981 */ /* 0x000ea8000c1e1500 */
[----:B0-----:R-:W2:Y:S01]  /*12b60*/  LDL.64 R24, [R1+0xa18] ;  /* 0x000a180001187983 */ /* 0x001ea20000100a00 */
[----:B------:R-:W-:-:S03]  /*12b70*/  IMAD.WIDE R8, R0, 0x2, R20 ;  /* 0x0000000200087825 */ /* 0x000fc600078e0214 */
[----:B------:R-:W3:Y:S04]  /*12b80*/  LDG.E.U16 R20, [R6.64] ;  /* 0x0000000406147981 */ /* 0x000ee8000c1e1500 */
[----:B------:R2:W3:Y:S04]  /*12b90*/  LDG.E.U16 R3, [R4.64] ;  /* 0x0000000404037981 */ /* 0x0004e8000c1e1500 */
[----:B------:R-:W4:Y:S04]  /*12ba0*/  LDL.64 R14, [R1+0x9d8] ;  /* 0x0009d800010e7983 */ /* 0x000f280000100a00 */
[----:B------:R0:W4:Y:S01]  /*12bb0*/  LDG.E.U16 R21, [R8.64] ;  /* 0x0000000408157981 */ /* 0x000122000c1e1500 */
[----:B--2---:R-:W-:-:S06]  /*12bc0*/  IMAD.WIDE R4, R0, 0x2, R24 ;  /* 0x0000000200047825 */ /* 0x004fcc00078e0218 */
[----:B------:R1:W2:Y:S01]  /*12bd0*/  LDG.E.U16 R4, [R4.64] ;  /* 0x0000000404047981 */ /* 0x0002a2000c1e1500 */
[----:B------:R-:W-:-:S03]  /*12be0*/  IMAD.WIDE R10, R0, 0x2, R16 ;  /* 0x00000002000a7825 */ /* 0x000fc600078e0210 */
[----:B---3--:R-:W-:Y:S04]  /*12bf0*/  STL [R1+0x5be8], R20 ;  /* 0x005be81401007387 */ /* 0x008fe80000100800 */
[----:B------:R-:W-:Y:S01]  /*12c00*/  STL [R1+0x5bec], R3 ;  /* 0x005bec0301007387 */ /* 0x000fe20000100800 */
[----:B----4-:R-:W-:-:S03]  /*12c10*/  IMAD.WIDE R14, R0, 0x2, R14 ;  /* 0x00000002000e7825 */ /* 0x010fc600078e020e */
[----:B------:R3:W-:Y:S01]  /*12c20*/  STL [R1+0x48], R13 ;  /* 0x0000480d01007387 */ /* 0x0007e20000100800 */
[----:B0-----:R-:W-:-:S03]  /*12c30*/  IMAD.WIDE R8, R0, 0x2, R28 ;  /* 0x0000000200087825 */ /* 0x001fc600078e021c */
[----:B------:R-:W4:Y:S01]  /*12c40*/  LDL.64 R16, [R1+0xa90] ;  /* 0x000a900001107983 */ /* 0x000f220000100a00 */
[----:B------:R-:W-:-:S03]  /*12c50*/  IMAD.WIDE R6, R0, 0x2, R26 ;  /* 0x0000000200067825 */ /* 0x000fc600078e021a */
[----:B------:R-:W4:Y:S01]  /*12c60*/  LDG.E.U16 R25, [R10.64] ;  /* 0x000000040a197981 */ /* 0x000f22000c1e1500 */
[----:B---3--:R-:W-:-:S03]  /*12c70*/  IMAD.WIDE R12, R0, 0x2, R22 ;  /* 0x00000002000c7825 */ /* 0x008fc600078e0216 */
[----:B------:R-:W3:Y:S04]  /*12c80*/  LDL.64 R22, [R1+0xad0] ;  /* 0x000ad00001167983 */ /* 0x000ee80000100a00 */
[----:B------:R0:W-:Y:S04]  /*12c90*/  STL [R1+0x3c], R2 ;  /* 0x00003c0201007387 */ /* 0x0001e80000100800 */
[----:B------:R0:W3:Y:S04]  /*12ca0*/  LDG.E.U16 R24, [R12.64] ;  /* 0x000000040c187981 */ /* 0x0000e8000c1e1500 */
[----:B-1----:R-:W3:Y:S04]  /*12cb0*/  LDG.E.U16 R5, [R14.64] ;  /* 0x000000040e057981 */ /* 0x002ee8000c1e1500 */
[----:B0-----:R-:W3:Y:S01]  /*12cc0*/  LDL.64 R2, [R1+0xa50] ;  /* 0x000a500001027983 */ /* 0x001ee20000100a00 */
[----:B------:R-:W-:-:S03]  /*12cd0*/  IMAD.WIDE R12, R0, 0x2, R18 ;  /* 0x00000002000c7825 */ /* 0x000fc600078e0212 */
[----:B------:R0:W3:Y:S04]  /*12ce0*/  LDG.E.U16 R29, [R8.64] ;  /* 0x00000004081d7981 */ /* 0x0000e8000c1e1500 */
[----:B------:R1:W3:Y:S04]  /*12cf0*/  LDG.E.U16 R28, [R6.64] ;  /* 0x00000004061c7981 */ /* 0x0002e8000c1e1500 */
[----:B------:R-:W3:Y:S04]  /*12d00*/  LDG.E.U16 R13, [R12.64] ;  /* 0x000000040c0d7981 */ /* 0x000ee8000c1e1500 */
[----:B--2---:R-:W-:Y:S04]  /*12d10*/  STL [R1+0x5bf0], R4 ;  /* 0x005bf00401007387 */ /* 0x004fe80000100800 */
[----:B------:R-:W2:Y:S04]  /*12d20*/  LDL.64 R26, [R1+0xa10] ;  /* 0x000a1000011a7983 */ /* 0x000ea80000100a00 */
[----:B------:R0:W-:Y:S04]  /*12d30*/  STL [R1+0x24], R21 ;  /* 0x0000241501007387 */ /* 0x0001e80000100800 */
[----:B------:R-:W2:Y:S04]  /*12d40*/  LDL.64 R18, [R1+0xb08] ;  /* 0x000b080001127983 */ /* 0x000ea80000100a00 */
[----:B0-----:R-:W2:Y:S04]  /*12d50*/  LDL.64 R20, [R1+0x9d0] ;  /* 0x0009d00001147983 */ /* 0x001ea80000100a00 */
[----:B----4-:R-:W-:Y:S01]  /*12d60*/  STL [R1+0x30], R25 ;  /* 0x0000301901007387 */ /* 0x010fe20000100800 */
[----:B---3--:R-:W-:-:S04]  /*12d70*/  IMAD.WIDE R10, R0, 0x2, R22 ;  /* 0x00000002000a7825 */ /* 0x008fc800078e0216 */
[C---:B------:R-:W-:Y:S02]  /*12d80*/  IMAD.WIDE R8, R0.reuse, 0x2, R16 ;  /* 0x0000000200087825 */ /* 0x040fe400078e0210 */
[----:B------:R-:W3:Y:S04]  /*12d90*/  LDG.E.U16 R11, [R10.64] ;  /* 0x000000040a0b7981 */ /* 0x000ee8000c1e1500 */
[----:B------:R0:W-:Y:S04]  /*12da0*/  STL [R1+0x34], R24 ;  /* 0x0000341801007387 */ /* 0x0001e80000100800 */
[----:B------:R-:W4:Y:S01]  /*12db0*/  LDL.64 R22, [R1+0xa88] ;  /* 0x000a880001167983 */ /* 0x000f220000100a00 */
[----:B-1----:R-:W-:-:S03]  /*12dc0*/  IMAD.WIDE R6, R0, 0x2, R2 ;  /* 0x0000000200067825 */ /* 0x002fc600078e0202 */
[----:B0-----:R-:W4:Y:S04]  /*12dd0*/  LDL.64 R24, [R1+0xac8] ;  /* 0x000ac80001187983 */ /* 0x001f280000100a00 */
[----:B------:R0:W-:Y:S04]  /*12de0*/  STL [R1+0x5bf4], R5 ;  /* 0x005bf40501007387 */ /* 0x0001e80000100800 */
[----:B------:R-:W-:Y:S04]  /*12df0*/  STL [R1+0x2c], R29 ;  /* 0x00002c1d01007387 */ /* 0x000fe80000100800 */
[----:B------:R1:W-:Y:S04]  /*12e00*/  STL [R1+0x14], R28 ;  /* 0x0000141c01007387 */ /* 0x0003e80000100800 */
[----:B------:R-:W4:Y:S04]  /*12e10*/  LDL.64 R16, [R1+0xa48] ;  /* 0x000a480001107983 */ /* 0x000f280000100a00 */
[----:B0-----:R-:W4:Y:S04]  /*12e20*/  LDL.64 R4, [R1+0xa08] ;  /* 0x000a080001047983 */ /* 0x001f280000100a00 */
[----:B-1----:R2:W4:Y:S04]  /*12e30*/  LDG.E.U16 R28, [R6.64] ;  /* 0x00000004061c7981 */ /* 0x002528000c1e1500 */
[----:B------:R-:W4:Y:S04]  /*12e40*/  LDL.64 R2, [R1+0x9c8] ;  /* 0x0009c80001027983 */ /* 0x000f280000100a00 */
[----:B------:R0:W-:Y:S04]  /*12e50*/  STL [R1+0x20], R13 ;  /* 0x0000200d01007387 */ /* 0x0001e80000100800 */
[----:B------:R4:W4:Y:S01]  /*12e60*/  LDG.E.U16 R29, [R8.64] ;  /* 0x00000004081d7981 */ /* 0x000922000c1e1500 */
[----:B--2---:R-:W-:-:S06]  /*12e70*/  IMAD.WIDE R6, R0, 0x2, R26 ;  /* 0x0000000200067825 */ /* 0x004fcc00078e021a */
[----:B------:R1:W2:Y:S01]  /*12e80*/  LDG.E.U16 R6, [R6.64] ;  /* 0x0000000406067981 */ /* 0x0002a2000c1e1500 */
[----:B0-----:R-:W-:-:S03]  /*12e90*/  IMAD.WIDE R12, R0, 0x2, R18 ;  /* 0x00000002000c7825 */ /* 0x001fc600078e0212 */
[----:B------:R-:W2:Y:S01]  /*12ea0*/  LDL.64 R18, [R1+0xac0] ;  /* 0x000ac00001127983 */ /* 0x000ea20000100a00 */
[----:B------:R-:W-:-:S03]  /*12eb0*/  IMAD.WIDE R14, R0, 0x2, R20 ;  /* 0x00000002000e7825 */ /* 0x000fc600078e0214 */
[----:B------:R0:W2:Y:S04]  /*12ec0*/  LDG.E.U16 R27, [R12.64] ;  /* 0x000000040c1b7981 */ /* 0x0000a8000c1e1500 */
[----:B------:R-:W0:Y:S04]  /*12ed0*/  LDL.64 R20, [R1+0xb00] ;  /* 0x000b000001147983 */ /* 0x000e280000100a00 */
[----:B-1----:R1:W2:Y:S04]  /*12ee0*/  LDG.E.U16 R7, [R14.64] ;  /* 0x000000040e077981 */ /* 0x0022a8000c1e1500 */
[----:B---3--:R3:W-:Y:S01]  /*12ef0*/  STL [R1+0x1c], R11 ;  /* 0x00001c0b01007387 */ /* 0x0087e20000100800 */
[----:B----4-:R-:W-:-:S05]  /*12f00*/  IMAD.WIDE R8, R0, 0x2, R22 ;  /* 0x0000000200087825 */ /* 0x010fca00078e0216 */
[----:B------:R4:W2:Y:S01]  /*12f10*/  LDG.E.U16 R23, [R8.64] ;  /* 0x0000000408177981 */ /* 0x0008a2000c1e1500 */
[----:B---3--:R-:W-:-:S05]  /*12f20*/  IMAD.WIDE R10, R0, 0x2, R24 ;  /* 0x00000002000a7825 */ /* 0x008fca00078e0218 */
[----:B------:R3:W2:Y:S01]  /*12f30*/  LDG.E.U16 R25, [R10.64] ;  /* 0x000000040a197981 */ /* 0x0006a2000c1e1500 */
[----:B------:R-:W-:-:S04]  /*12f40*/  IMAD.WIDE R16, R0, 0x2, R16 ;  /* 0x0000000200107825 */ /* 0x000fc800078e0210 */
[C---:B----4-:R-:W-:Y:S01]  /*12f50*/  IMAD.WIDE R8, R0.reuse, 0x2, R4 ;  /* 0x0000000200087825 */ /* 0x050fe200078e0204 */
[----:B------:R-:W4:Y:S05]  /*12f60*/  LDG.E.U16 R22, [R16.64] ;  /* 0x0000000410167981 */ /* 0x000f2a000c1e1500 */
[----:B------:R3:W4:Y:S01]  /*12f70*/  LDG.E.U16 R8, [R8.64] ;  /* 0x0000000408087981 */ /* 0x000722000c1e1500 */
[----:B-1----:R-:W-:-:S05]  /*12f80*/  IMAD.WIDE R14, R0, 0x2, R2 ;  /* 0x00000002000e7825 */ /* 0x002fca00078e0202 */
[----:B---3--:R-:W3:Y:S04]  /*12f90*/  LDG.E.U16 R9, [R14.64] ;  /* 0x000000040e097981 */ /* 0x008ee8000c1e1500 */
[----:B--2---:R-:W-:Y:S01]  /*12fa0*/  STL [R1+0x5bd0], R6 ;  /* 0x005bd00601007387 */ /* 0x004fe20000100800 */
[----:B------:R-:W-:-:S05]  /*12fb0*/  IMAD.WIDE R10, R0, 0x2, R18 ;  /* 0x00000002000a7825 */ /* 0x000fca00078e0212 */
[----:B------:R-:W2:Y:S01]  /*12fc0*/  LDG.E.U16 R24, [R10.64] ;  /* 0x000000040a187981 */ /* 0x000ea2000c1e1500 */
[----:B0-----:R-:W-:-:S03]  /*12fd0*/  IMAD.WIDE R12, R0, 0x2, R20 ;  /* 0x00000002000c7825 */ /* 0x001fc600078e0214 */
[----:B------:R0:W-:Y:S04]  /*12fe0*/  STL [R1+0x5bd4], R7 ;  /* 0x005bd40701007387 */ /* 0x0001e80000100800 */
[----:B------:R-:W2:Y:S04]  /*12ff0*/  LDG.E.U16 R26, [R12.64] ;  /* 0x000000040c1a7981 */ /* 0x000ea8000c1e1500 */
[----:B------:R-:W2:Y:S04]  /*13000*/  LDL.64 R4, [R1+0xa40] ;  /* 0x000a400001047983 */ /* 0x000ea80000100a00 */
[----:B0-----:R-:W2:Y:S04]  /*13010*/  LDL.64 R6, [R1+0xa80] ;  /* 0x000a800001067983 */ /* 0x001ea80000100a00 */
[----:B------:R-:W2:Y:S04]  /*13020*/  LDL.64 R2, [R1+0xa00] ;  /* 0x000a000001027983 */ /* 0x000ea80000100a00 */
[----:B------:R-:W2:Y:S04]  /*13030*/  LDL.64 R20, [R1+0x9c0] ;  /* 0x0009c00001147983 */ /* 0x000ea80000100a00 */
[----:B------:R-:W2:Y:S04]  /*13040*/  LDL.64 R18, [R1+0xaf8] ;  /* 0x000af80001127983 */ /* 0x000ea80000100a00 */
[----:B----4-:R-:W-:Y:S04]  /*13050*/  STL [R1+0x5bd8], R22 ;  /* 0x005bd81601007387 */ /* 0x010fe80000100800 */
[----:B------:R-:W-:Y:S04]  /*13060*/  STL [R1+0x18], R29 ;  /* 0x0000181d01007387 */ /* 0x000fe80000100800 */
[----:B------:R-:W-:Y:S04]  /*13070*/  STL [R1+0x10], R28 ;  /* 0x0000101c01007387 */ /* 0x000fe80000100800 */
[----:B------:R-:W-:Y:S04]  /*13080*/  STL [R1+0x5bdc], R8 ;  /* 0x005bdc0801007387 */ /* 0x000fe80000100800 */
[----:B---3--:R0:W-:Y:S04]  /*13090*/  STL [R1+0x5be0], R9 ;  /* 0x005be00901007387 */ /* 0x0081e80000100800 */
[----:B--2---:R-:W-:Y:S04]  /*130a0*/  STL [R1+0x5bb8], R26 ;  /* 0x005bb81a01007387 */ /* 0x004fe80000100800 */
[----:B------:R-:W-:Y:S01]  /*130b0*/  STL [R1+0x5bbc], R24 ;  /* 0x005bbc1801007387 */ /* 0x000fe20000100800 */
[----:B------:R-:W-:-:S03]  /*130c0*/  IMAD.WIDE R12, R0, 0x2, R4 ;  /* 0x00000002000c7825 */ /* 0x000fc600078e0204 */
[----:B0-----:R-:W2:Y:S01]  /*130d0*/  LDL.64 R8, [R1+0xa78] ;  /* 0x000a780001087983 */ /* 0x001ea20000100a00 */
[----:B------:R-:W-:-:S03]  /*130e0*/  IMAD.WIDE R10, R0, 0x2, R6 ;  /* 0x00000002000a7825 */ /* 0x000fc600078e0206 */
[----:B------:R-:W3:Y:S01]  /*130f0*/  LDL.64 R6, [R1+0xa38] ;  /* 0x000a380001067983 */ /* 0x000ee20000100a00 */
[----:B------:R-:W-:-:S03]  /*13100*/  IMAD.WIDE R14, R0, 0x2, R2 ;  /* 0x00000002000e7825 */ /* 0x000fc600078e0202 */
[----:B------:R-:W4:Y:S01]  /*13110*/  LDL.64 R4, [R1+0x9f8] ;  /* 0x0009f80001047983 */ /* 0x000f220000100a00 */
[----:B------:R-:W-:-:S03]  /*13120*/  IMAD.WIDE R16, R0, 0x2, R20 ;  /* 0x0000000200107825 */ /* 0x000fc600078e0214 */
[----:B------:R-:W2:Y:S01]  /*13130*/  LDL.64 R2, [R1+0x9b0] ;  /* 0x0009b00001027983 */ /* 0x000ea20000100a00 */
[----:B------:R-:W-:-:S03]  /*13140*/  IMAD.WIDE R18, R0, 0x2, R18 ;  /* 0x0000000200127825 */ /* 0x000fc600078e0212 */
[----:B------:R-:W-:Y:S04]  /*13150*/  STL [R1+0xc], R27 ;  /* 0x00000c1b01007387 */ /* 0x000fe80000100800 */
[----:B------:R0:W-:Y:S04]  /*13160*/  STL [R1+0x8], R25 ;  /* 0x0000081901007387 */ /* 0x0001e80000100800 */
[----:B------:R1:W3:Y:S04]  /*13170*/  LDG.E.U16 R21, [R10.64] ;  /* 0x000000040a157981 */ /* 0x0002e8000c1e1500 */
[----:B------:R1:W-:Y:S04]  /*13180*/  STL [R1+0x4], R23 ;  /* 0x0000041701007387 */ /* 0x0003e80000100800 */
[----:B0-----:R-:W3:Y:S04]  /*13190*/  LDG.E.U16 R25, [R14.64] ;  /* 0x000000040e197981 */ /* 0x001ee8000c1e1500 */
[----:B------:R4:W3:Y:S04]  /*131a0*/  LDG.E.U16 R27, [R16.64] ;  /* 0x00000004101b7981 */ /* 0x0008e8000c1e1500 */
[----:B-1----:R-:W3:Y:S04]  /*131b0*/  LDG.E.U16 R23, [R12.64] ;  /* 0x000000040c177981 */ /* 0x002ee8000c1e1500 */
[----:B------:R2:W3:Y:S04]  /*131c0*/  LDG.E.U16 R28, [R18.64] ;  /* 0x00000004121c7981 */ /* 0x0004e8000c1e1500 */
[----:B------:R-:W3:Y:S01]  /*131d0*/  LDL.64 R10, [R1+0xab8] ;  /* 0x000ab800010a7983 */ /* 0x000ee20000100a00 */
[----:B----4-:R-:W-:-:S04]  /*131e0*/  IMAD.WIDE R16, R0, 0x2, R4 ;  /* 0x0000000200107825 */ /* 0x010fc800078e0204 */
[C---:B--2---:R-:W-:Y:S01]  /*131f0*/  IMAD.WIDE R18, R0.reuse, 0x2, R2 ;  /* 0x0000000200127825 */ /* 0x044fe200078e0202 */
[----:B---3--:R-:W-:Y:S04]  /*13200*/  STL [R1+0x5bc0], R21 ;  /* 0x005bc01501007387 */ /* 0x008fe80000100800 */
[----:B------:R0:W-:Y:S04]  /*13210*/  STL [R1+0x5bc4], R23 ;  /* 0x005bc41701007387 */ /* 0x0001e80000100800 */
[----:B------:R-:W-:Y:S04]  /*13220*/  STL [R1+0x5bc8], R25 ;  /* 0x005bc81901007387 */ /* 0x000fe80000100800 */
[----:B------:R-:W-:Y:S04]  /*13230*/  STL [R1+0x5bcc], R27 ;  /* 0x005bcc1b01007387 */ /* 0x000fe80000100800 */
[----:B------:R-:W-:Y:S04]  /*13240*/  STL [R1+0x5be4], R28 ;  /* 0x005be41c01007387 */ /* 0x000fe80000100800 */
[----:B0-----:R-:W2:Y:S04]  /*13250*/  LDL.LU R23, [R1+0x17c] ;  /* 0x00017c0001177983 */ /* 0x001ea80000300800 */
[----:B------:R-:W3:Y:S04]  /*13260*/  LDL.LU R24, [R1+0x15c] ;  /* 0x00015c0001187983 */ /* 0x000ee80000300800 */
[----:B------:R-:W4:Y:S04]  /*13270*/  LDL.LU R4, [R1+0x13c] ;  /* 0x00013c0001047983 */ /* 0x000f280000300800 */
[----:B------:R-:W2:Y:S04]  /*13280*/  LDL.LU R3, [R1+0x11c] ;  /* 0x00011c0001037983 */ /* 0x000ea80000300800 */
[----:B------:R-:W2:Y:S04]  /*13290*/  LDL.LU R20, [R1+0xfc] ;  /* 0x0000fc0001147983 */ /* 0x000ea80000300800 */
[----:B------:R-:W2:Y:S01]  /*132a0*/  LDL.LU R29, [R1+0x9c] ;  /* 0x00009c00011d7983 */ /* 0x000ea20000300800 */
[----:B------:R-:W-:-:S04]  /*132b0*/  IMAD.WIDE R10, R0, 0x2, R10 ;  /* 0x00000002000a7825 */ /* 0x000fc800078e020a */
[C---:B------:R-:W-:Y:S02]  /*132c0*/  IMAD.WIDE R12, R0.reuse, 0x2, R8 ;  /* 0x00000002000c7825 */ /* 0x040fe400078e0208 */
[----:B------:R0:W3:Y:S02]  /*132d0*/  LDG.E.U16 R10, [R10.64] ;  /* 0x000000040a0a7981 */ /* 0x0000e4000c1e1500 */
[----:B------:R-:W-:Y:S02]  /*132e0*/  IMAD.WIDE R14, R0, 0x2, R6 ;  /* 0x00000002000e7825 */ /* 0x000fe400078e0206 */
[----:B------:R-:W1:Y:S04]  /*132f0*/  S2R R0, SR_TID.X ;  /* 0x0000000000007919 */ /* 0x000e680000002100 */
[----:B------:R1:W3:Y:S04]  /*13300*/  LDG.E.U16 R14, [R14.64] ;  /* 0x000000040e0e7981 */ /* 0x0002e8000c1e1500 */
[----:B0-----:R0:W3:Y:S04]  /*13310*/  LDG.E.U16 R11, [R12.64] ;  /* 0x000000040c0b7981 */ /* 0x0010e8000c1e1500 */
[----:B0-----:R0:W3:Y:S04]  /*13320*/  LDG.E.U16 R12, [R16.64] ;  /* 0x00000004100c7981 */ /* 0x0010e8000c1e1500 */
[----:B------:R0:W3:Y:S01]  /*13330*/  LDG.E.U16 R13, [R18.64] ;  /* 0x00000004120d7981 */ /* 0x0000e2000c1e1500 */
[----:B-1----:R-:W-:-:S03]  /*13340*/  LOP3.LUT R9, R0, 0x1ff, RZ, 0xc0, !PT ;  /* 0x000001ff00097812 */ /* 0x002fc600078ec0ff */
[----:B--2---:R1:W-:Y:S04]  /*13350*/  STL [R1+0x5c04], R29 ;  /* 0x005c041d01007387 */ /* 0x0043e80000100800 */
[----:B------:R-:W2:Y:S04]  /*13360*/  LDL.LU R26, [R1+0x7c] ;  /* 0x00007c00011a7983 */ /* 0x000ea80000300800 */
[----:B-1----:R-:W2:Y:S04]  /*13370*/  LDL.LU R29, [R1+0xdc] ;  /* 0x0000dc00011d7983 */ /* 0x002ea80000300800 */
        /* <DEDUP_REMOVED lines=10> */
[----:B------:R-:W2:Y:S01]  /*13420*/  LDL.LU R15, [R1+0x19c] ;  /* 0x00019c00010f7983 */ /* 0x000ea20000300800 */
[----:B------:R-:W-:-:S03]  /*13430*/  SHF.L.U32 R27, R9, 0x1, RZ ;  /* 0x00000001091b7819 */ /* 0x000fc600000006ff */
[----:B------:R-:W-:Y:S06]  /*13440*/  BAR.SYNC.DEFER_BLOCKING 0x0 ;  /* 0x0000000000007b1d */ /* 0x000fec0000010000 */
[----:B0-----:R-:W4:Y:S04]  /*13450*/  LDL.LU R16, [R1+0x38] ;  /* 0x0000380001107983 */ /* 0x001f280000300800 */
[----:B------:R-:W4:Y:S04]  /*13460*/  LDL.LU R17, [R1] ;  /* 0x0000000001117983 */ /* 0x000f280000300800 */
[----:B------:R-:W4:Y:S04]  /*13470*/  LDL.LU R18, [R1+0x50] ;  /* 0x0000500001127983 */ /* 0x000f280000300800 */
[----:B------:R-:W4:Y:S04]  /*13480*/  LDL.LU R19, [R1+0x44] ;  /* 0x0000440001137983 */ /* 0x000f280000300800 */
[----:B--2---:R-:W-:Y:S04]  /*13490*/  STS.U16 [R27+0x40000], R15 ;  /* 0x0400000f1b007388 */ /* 0x004fe80000000400 */
[----:B------:R0:W-:Y:S04]  /*134a0*/  STS.U16 [R27+0x42000], R23 ;  /* 0x042000171b007388 */ /* 0x0001e80000000400 */
[----:B---3--:R1:W-:Y:S04]  /*134b0*/  STS.U16 [R27+0x44000], R24 ;  /* 0x044000181b007388 */ /* 0x0083e80000000400 */
[----:B----4-:R2:W-:Y:S04]  /*134c0*/  STS.U16 [R27+0x46000], R4 ;  /* 0x046000041b007388 */ /* 0x0105e80000000400 */
[----:B0-----:R-:W3:Y:S04]  /*134d0*/  LDL.LU R23, [R1+0x98] ;  /* 0x0000980001177983 */ /* 0x001ee80000300800 */
[----:B-1----:R-:W4:Y:S04]  /*134e0*/  LDL.LU R24, [R1+0x78] ;  /* 0x0000780001187983 */ /* 0x002f280000300800 */
[----:B------:R0:W-:Y:S04]  /*134f0*/  STS.U16 [R27+0x48000], R3 ;  /* 0x048000031b007388 */ /* 0x0001e80000000400 */
[----:B--2---:R-:W2:Y:S04]  /*13500*/  LDL.LU R4, [R1+0x58] ;  /* 0x0000580001047983 */ /* 0x004ea80000300800 */
[----:B------:R1:W-:Y:S04]  /*13510*/  STS.U16 [R27+0x4a000], R20 ;  /* 0x04a000141b007388 */ /* 0x0003e80000000400 */
[----:B0-----:R-:W2:Y:S04]  /*13520*/  LDL.LU R3, [R1+0x4c] ;  /* 0x00004c0001037983 */ /* 0x001ea80000300800 */
[----:B------:R0:W-:Y:S04]  /*13530*/  STS.U16 [R27+0x4c000], R29 ;  /* 0x04c0001d1b007388 */ /* 0x0001e80000000400 */
[----:B-1----:R-:W2:Y:S04]  /*13540*/  LDL.LU R20, [R1+0x40] ;  /* 0x0000400001147983 */ /* 0x002ea80000300800 */
[----:B0-----:R-:W2:Y:S04]  /*13550*/  LDL.LU R29, [R1+0x5c04] ;  /* 0x005c0400011d7983 */ /* 0x001ea80000300800 */
[----:B------:R0:W-:Y:S04]  /*13560*/  STS.U16 [R27+0x4e000], R2 ;  /* 0x04e000021b007388 */ /* 0x0001e80000000400 */
[----:B0-----:R-:W3:Y:S04]  /*13570*/  LDL.LU R2, [R1+0x5c00] ;  /* 0x005c000001027983 */ /* 0x001ee80000300800 */
[----:B------:R-:W0:Y:S04]  /*13580*/  S2R R15, SR_TID.X ;  /* 0x00000000000f7919 */ /* 0x000e280000002100 */
[----:B--2---:R1:W-:Y:S04]  /*13590*/  STS.U16 [R27+0x50000], R29 ;  /* 0x0500001d1b007388 */ /* 0x0043e80000000400 */
[----:B------:R2:W-:Y:S04]  /*135a0*/  STS.U16 [R27+0x52000], R26 ;  /* 0x0520001a1b007388 */ /* 0x0005e80000000400 */
[----:B------:R0:W-:Y:S04]  /*135b0*/  STS.U16 [R27+0x54000], R0 ;  /* 0x054000001b007388 */ /* 0x0001e80000000400 */
[----:B-1----:R-:W3:Y:S04]  /*135c0*/  LDL.LU R29, [R1+0x5bfc] ;  /* 0x005bfc00011d7983 */ /* 0x002ee80000300800 */
[----:B--2---:R-:W2:Y:S04]  /*135d0*/  LDL.LU R26, [R1+0x28] ;  /* 0x00002800011a7983 */ /* 0x004ea80000300800 */
[----:B0-----:R-:W2:Y:S01]  /*135e0*/  LDL.LU R0, [R1+0x5bf8] ;  /* 0x005bf80001007983 */ /* 0x001ea20000300800 */
[----:B------:R-:W-:-:S05]  /*135f0*/  LOP3.LUT R15, R15, 0x1ff, RZ, 0xc0, !PT ;  /* 0x000001ff0f0f7812 */ /* 0x000fca00078ec0ff */
[----:B------:R-:W-:Y:S01]  /*13600*/  IMAD.SHL.U32 R15, R15, 0x2, RZ ;  /* 0x000000020f0f7824 */ /* 0x000fe200078e00ff */
[----:B------:R-:W-:Y:S04]  /*13610*/  STS.U16 [R27+0x56000], R18 ;  /* 0x056000121b007388 */ /* 0x000fe80000000400 */
[----:B------:R-:W-:Y:S01]  /*13620*/  LOP3.LUT R15, R15, 0x10, RZ, 0x3c, !PT ;  /* 0x000000100f0f7812 */ /* 0x000fe200078e3cff */
[----:B------:R-:W-:Y:S04]  /*13630*/  STS.U16 [R27+0x58000], R19 ;  /* 0x058000131b007388 */ /* 0x000fe80000000400 */
[----:B------:R-:W-:Y:S04]  /*13640*/  STS.U16 [R27+0x5a000], R16 ;  /* 0x05a000101b007388 */ /* 0x000fe80000000400 */
[----:B------:R-:W-:Y:S04]  /*13650*/  STS.U16 [R27+0x5c000], R17 ;  /* 0x05c000111b007388 */ /* 0x000fe80000000400 */
[----:B--2---:R-:W-:Y:S04]  /*13660*/  STS.U16 [R27+0x5e000], R0 ;  /* 0x05e000001b007388 */ /* 0x004fe80000000400 */
        /* <DEDUP_REMOVED lines=8> */
[----:B---3--:R-:W-:Y:S04]  /*136f0*/  STS.U16 [R15+0x50400], R23 ;  /* 0x050400170f007388 */ /* 0x008fe80000000400 */
[----:B0-----:R-:W2:Y:S04]  /*13700*/  LDL.LU R5, [R1+0x194] ;  /* 0x0001940001057983 */ /* 0x001ea80000300800 */
[----:B------:R-:W3:Y:S04]  /*13710*/  LDL.LU R21, [R1+0x174] ;  /* 0x0001740001157983 */ /* 0x000ee80000300800 */
[----:B------:R-:W3:Y:S04]  /*13720*/  LDL.LU R8, [R1+0x154] ;  /* 0x0001540001087983 */ /* 0x000ee80000300800 */
[----:B------:R-:W3:Y:S04]  /*13730*/  LDL.LU R22, [R1+0x134] ;  /* 0x0001340001167983 */ /* 0x000ee80000300800 */
[----:B------:R-:W3:Y:S04]  /*13740*/  LDL.LU R7, [R1+0x114] ;  /* 0x0001140001077983 */ /* 0x000ee80000300800 */
[----:B----4-:R-:W-:Y:S04]  /*13750*/  STS.U16 [R15+0x52400], R24 ;  /* 0x052400180f007388 */ /* 0x010fe80000000400 */
[----:B------:R-:W4:Y:S04]  /*13760*/  LDL.LU R6, [R1+0xf4] ;  /* 0x0000f40001067983 */ /* 0x000f280000300800 */
[----:B------:R0:W-:Y:S04]  /*13770*/  STS.U16 [R15+0x54400], R4 ;  /* 0x054400040f007388 */ /* 0x0001e80000000400 */
[----:B------:R1:W-:Y:S04]  /*13780*/  STS.U16 [R15+0x56400], R3 ;  /* 0x056400030f007388 */ /* 0x0003e80000000400 */
[----:B------:R1:W-:Y:S04]  /*13790*/  STS.U16 [R15+0x58400], R20 ;  /* 0x058400140f007388 */ /* 0x0003e80000000400 */
[----:B0-----:R-:W4:Y:S04]  /*137a0*/  LDL.LU R4, [R1+0xd4] ;  /* 0x0000d40001047983 */ /* 0x001f280000300800 */
[----:B-1----:R-:W4:Y:S04]  /*137b0*/  LDL.LU R3, [R1+0xb4] ;  /* 0x0000b40001037983 */ /* 0x002f280000300800 */
[----:B------:R-:W4:Y:S01]  /*137c0*/  LDL.LU R20, [R1+0x94] ;  /* 0x0000940001147983 */ /* 0x000f220000300800 */
[----:B------:R-:W-:-:S03]  /*137d0*/  IMAD.SHL.U32 R28, R9, 0x2, RZ ;  /* 0x00000002091c7824 */ /* 0x000fc600078e00ff */
[----:B------:R-:W4:Y:S04]  /*137e0*/  LDL.LU R24, [R1+0x54] ;  /* 0x0000540001187983 */ /* 0x000f280000300800 */
[----:B------:R0:W-:Y:S04]  /*137f0*/  STS.U16 [R15+0x5a400], R26 ;  /* 0x05a4001a0f007388 */ /* 0x0001e80000000400 */
[----:B------:R1:W-:Y:S01]  /*13800*/  STS.U16 [R15+0x5c400], R29 ;  /* 0x05c4001d0f007388 */ /* 0x0003e20000000400 */
[----:B------:R-:W-:-:S03]  /*13810*/  LOP3.LUT R0, R28, 0x20, RZ, 0x3c, !PT ;  /* 0x000000201c007812 */ /* 0x000fc600078e3cff */
[----:B------:R1:W-:Y:S04]  /*13820*/  STS.U16 [R15+0x5e400], R2 ;  /* 0x05e400020f007388 */ /* 0x0003e80000000400 */
[----:B0-----:R-:W4:Y:S04]  /*13830*/  LDL.LU R26, [R1+0x48] ;  /* 0x00004800011a7983 */ /* 0x001f280000300800 */
[----:B------:R-:W4:Y:S04]  /*13840*/  LDL.LU R18, [R1+0x24] ;  /* 0x0000240001127983 */ /* 0x000f280000300800 */
[----:B-1----:R-:W4:Y:S04]  /*13850*/  LDL.LU R29, [R1+0x3c] ;  /* 0x00003c00011d7983 */ /* 0x002f280000300800 */
[----:B------:R-:W4:Y:S04]  /*13860*/  LDL.LU R2, [R1+0x74] ;  /* 0x0000740001027983 */ /* 0x000f280000300800 */
[----:B------:R-:W4:Y:S04]  /*13870*/  LDL.LU R19, [R1+0x190] ;  /* 0x0001900001137983 */ /* 0x000f280000300800 */
[----:B------:R-:W4:Y:S04]  /*13880*/  LDL.LU R16, [R1+0x170] ;  /* 0x0001700001107983 */ /* 0x000f280000300800 */
[----:B------:R-:W4:Y:S04]  /*13890*/  LDL.LU R17, [R1+0x150] ;  /* 0x0001500001117983 */ /* 0x000f280000300800 */
[----:B------:R-:W4:Y:S04]  /*138a0*/  LDL.LU R15, [R1+0x130] ;  /* 0x00013000010f7983 */ /* 0x000f280000300800 */
[----:B------:R-:W4:Y:S04]  /*138b0*/  LDL.LU R25, [R1+0x110] ;  /* 0x0001100001197983 */ /* 0x000f280000300800 */
[----:B------:R-:W4:Y:S04]  /*138c0*/  LDL.LU R23, [R1+0xf0] ;  /* 0x0000f00001177983 */ /* 0x000f280000300800 */
[----:B------:R-:W4:Y:S04]  /*138d0*/  LDL.LU R9, [R1+0xd0] ;  /* 0x0000d00001097983 */ /* 0x000f280000300800 */
[----:B--2---:R0:W-:Y:S04]  /*138e0*/  STS.U16 [R0+0x40800], R5 ;  /* 0x0408000500007388 */ /* 0x0041e80000000400 */
[----:B---3--:R1:W-:Y:S04]  /*138f0*/  STS.U16 [R0+0x42800], R21 ;  /* 0x0428001500007388 */ /* 0x0083e80000000400 */
[----:B------:R2:W-:Y:S04]  /*13900*/  STS.U16 [R0+0x44800], R8 ;  /* 0x0448000800007388 */ /* 0x0005e80000000400 */
[----:B0-----:R-:W3:Y:S04]  /*13910*/  LDL.LU R5, [R1+0x5bf4] ;  /* 0x005bf40001057983 */ /* 0x001ee80000300800 */
[----:B-1----:R-:W3:Y:S04]  /*13920*/  LDL.LU R21, [R1+0xb0] ;  /* 0x0000b00001157983 */ /* 0x002ee80000300800 */
[----:B------:R0:W-:Y:S04]  /*13930*/  STS.U16 [R0+0x46800], R22 ;  /* 0x0468001600007388 */ /* 0x0001e80000000400 */
[----:B--2---:R-:W2:Y:S04]  /*13940*/  LDL.LU R8, [R1+0x90] ;  /* 0x0000900001087983 */ /* 0x004ea80000300800 */
[----:B------:R1:W-:Y:S04]  /*13950*/  STS.U16 [R0+0x48800], R7 ;  /* 0x0488000700007388 */ /* 0x0003e80000000400 */
[----:B0-----:R-:W2:Y:S04]  /*13960*/  LDL.LU R22, [R1+0x70] ;  /* 0x0000700001167983 */ /* 0x001ea80000300800 */
[----:B----4-:R0:W-:Y:S04]  /*13970*/  STS.U16 [R0+0x4a800], R6 ;  /* 0x04a8000600007388 */ /* 0x0101e80000000400 */
[----:B-1----:R-:W4:Y:S04]  /*13980*/  LDL.LU R7, [R1+0x34] ;  /* 0x0000340001077983 */ /* 0x002f280000300800 */
[----:B------:R1:W-:Y:S04]  /*13990*/  STS.U16 [R0+0x4c800], R4 ;  /* 0x04c8000400007388 */ /* 0x0003e80000000400 */
[----:B0-----:R-:W2:Y:S04]  /*139a0*/  LDL.LU R6, [R1+0x30] ;  /* 0x0000300001067983 */ /* 0x001ea80000300800 */
[----:B------:R0:W-:Y:S04]  /*139b0*/  STS.U16 [R0+0x4e800], R3 ;  /* 0x04e8000300007388 */ /* 0x0001e80000000400 */
[----:B-1----:R-:W2:Y:S04]  /*139c0*/  LDL.LU R4, [R1+0x5bf0] ;  /* 0x005bf00001047983 */ /* 0x002ea80000300800 */
[----:B------:R1:W-:Y:S04]  /*139d0*/  STS.U16 [R0+0x50800], R20 ;  /* 0x0508001400007388 */ /* 0x0003e80000000400 */
[----:B0-----:R-:W2:Y:S04]  /*139e0*/  LDL.LU R3, [R1+0x5bec] ;  /* 0x005bec0001037983 */ /* 0x001ea80000300800 */
[----:B-1----:R-:W2:Y:S01]  /*139f0*/  LDL.LU R20, [R1+0x5be8] ;  /* 0x005be80001147983 */ /* 0x002ea20000300800 */
[----:B------:R-:W-:-:S03]  /*13a00*/  LOP3.LUT R28, R28, 0x30, RZ, 0x3c, !PT ;  /* 0x000000301c1c7812 */ /* 0x000fc600078e3cff */
[----:B------:R-:W-:Y:S04]  /*13a10*/  STS.U16 [R0+0x52800], R2 ;  /* 0x0528000200007388 */ /* 0x000fe80000000400 */
[----:B------:R0:W-:Y:S04]  /*13a20*/  STS.U16 [R0+0x54800], R24 ;  /* 0x0548001800007388 */ /* 0x0001e80000000400 */
[----:B------:R1:W-:Y:S04]  /*13a30*/  STS.U16 [R0+0x56800], R26 ;  /* 0x0568001a00007388 */ /* 0x0003e80000000400 */
[----:B------:R-:W-:Y:S04]  /*13a40*/  STS.U16 [R0+0x58800], R29 ;  /* 0x0588001d00007388 */ /* 0x000fe80000000400 */
[----:B------:R-:W-:Y:S04]  /*13a50*/  STS.U16 [R0+0x5a800], R18 ;  /* 0x05a8001200007388 */ /* 0x000fe80000000400 */
[----:B0-----:R-:W3:Y:S04]  /*13a60*/  LDL.LU R24, [R1+0x2c] ;  /* 0x00002c0001187983 */ /* 0x001ee80000300800 */
[----:B-1----:R-:W3:Y:S04]  /*13a70*/  LDL.LU R26, [R1+0x14] ;  /* 0x00001400011a7983 */ /* 0x002ee80000300800 */
        /* <DEDUP_REMOVED lines=15> */
[----:B------:R-:W3:Y:S04]  /*13b70*/  LDL.LU R15, [R1+0xec] ;  /* 0x0000ec00010f7983 */ /* 0x000ee80000300800 */
[----:B------:R0:W-:Y:S04]  /*13b80*/  STS.U16 [R28+0x50c00], R8 ;  /* 0x050c00081c007388 */ /* 0x0001e80000000400 */
[----:B------:R1:W-:Y:S04]  /*13b90*/  STS.U16 [R28+0x52c00], R22 ;  /* 0x052c00161c007388 */ /* 0x0003e80000000400 */
[----:B----4-:R4:W-:Y:S04]  /*13ba0*/  STS.U16 [R28+0x54c00], R7 ;  /* 0x054c00071c007388 */ /* 0x0109e80000000400 */
[----:B0-----:R-:W3:Y:S04]  /*13bb0*/  LDL.LU R8, [R1+0xcc] ;  /* 0x0000cc0001087983 */ /* 0x001ee80000300800 */
[----:B-1----:R-:W3:Y:S04]  /*13bc0*/  LDL.LU R22, [R1+0xac] ;  /* 0x0000ac0001167983 */ /* 0x002ee80000300800 */
[----:B------:R0:W-:Y:S04]  /*13bd0*/  STS.U16 [R28+0x56c00], R6 ;  /* 0x056c00061c007388 */ /* 0x0001e80000000400 */
[----:B----4-:R-:W4:Y:S04]  /*13be0*/  LDL.LU R7, [R1+0x8c] ;  /* 0x00008c0001077983 */ /* 0x010f280000300800 */
[----:B0-----:R-:W4:Y:S04]  /*13bf0*/  LDL.LU R6, [R1+0x6c] ;  /* 0x00006c0001067983 */ /* 0x001f280000300800 */
[----:B------:R-:W4:Y:S04]  /*13c00*/  LDL.LU R20, [R1+0x18] ;  /* 0x0000180001147983 */ /* 0x000f280000300800 */
[----:B------:R-:W4:Y:S04]  /*13c10*/  LDL.LU R17, [R1+0x10] ;  /* 0x0000100001117983 */ /* 0x000f280000300800 */
[----:B------:R-:W4:Y:S01]  /*13c20*/  LDL.LU R2, [R1+0x188] ;  /* 0x0001880001027983 */ /* 0x000f220000300800 */
[----:B------:R-:W-:-:S03]  /*13c30*/  LOP3.LUT R3, R27, 0x40, RZ, 0x3c, !PT ;  /* 0x000000401b037812 */ /* 0x000fc600078e3cff */
[----:B------:R-:W4:Y:S04]  /*13c40*/  LDL.LU R29, [R1+0x168] ;  /* 0x00016800011d7983 */ /* 0x000f280000300800 */
[----:B------:R-:W4:Y:S04]  /*13c50*/  LDL.LU R25, [R1+0x148] ;  /* 0x0001480001197983 */ /* 0x000f280000300800 */
[----:B------:R-:W4:Y:S04]  /*13c60*/  LDL.LU R23, [R1+0x128] ;  /* 0x0001280001177983 */ /* 0x000f280000300800 */
[----:B------:R0:W-:Y:S04]  /*13c70*/  STS.U16 [R28+0x58c00], R24 ;  /* 0x058c00181c007388 */ /* 0x0001e80000000400 */
[----:B------:R-:W4:Y:S04]  /*13c80*/  LDL.LU R21, [R1+0x108] ;  /* 0x0001080001157983 */ /* 0x000f280000300800 */
[----:B------:R1:W-:Y:S04]  /*13c90*/  STS.U16 [R28+0x5ac00], R26 ;  /* 0x05ac001a1c007388 */ /* 0x0003e80000000400 */
[----:B0-----:R-:W4:Y:S04]  /*13ca0*/  LDL.LU R24, [R1+0xe8] ;  /* 0x0000e80001187983 */ /* 0x001f280000300800 */
[----:B------:R0:W-:Y:S04]  /*13cb0*/  STS.U16 [R28+0x5cc00], R4 ;  /* 0x05cc00041c007388 */ /* 0x0001e80000000400 */
[----:B-1----:R-:W4:Y:S04]  /*13cc0*/  LDL.LU R26, [R1+0xc8] ;  /* 0x0000c800011a7983 */ /* 0x002f280000300800 */
[----:B------:R1:W-:Y:S04]  /*13cd0*/  STS.U16 [R28+0x5ec00], R5 ;  /* 0x05ec00051c007388 */ /* 0x0003e80000000400 */
[----:B0-----:R-:W4:Y:S04]  /*13ce0*/  LDL.LU R4, [R1+0x1c] ;  /* 0x00001c0001047983 */ /* 0x001f280000300800 */
[----:B-1----:R-:W4:Y:S04]  /*13cf0*/  LDL.LU R28, [R1+0x5be4] ;  /* 0x005be400011c7983 */ /* 0x002f280000300800 */
        /* <DEDUP_REMOVED lines=16> */
[----:B----4-:R1:W-:Y:S04]  /*13e00*/  STS.U16 [R3+0x51000], R7 ;  /* 0x0510000703007388 */ /* 0x0103e80000000400 */
[----:B0-----:R-:W3:Y:S04]  /*13e10*/  LDL.LU R22, [R1+0x5bd8] ;  /* 0x005bd80001167983 */ /* 0x001ee80000300800 */
[----:B------:R0:W-:Y:S04]  /*13e20*/  STS.U16 [R3+0x53000], R6 ;  /* 0x0530000603007388 */ /* 0x0001e80000000400 */
[----:B-1----:R-:W2:Y:S04]  /*13e30*/  LDL.LU R7, [R1+0x5bd4] ;  /* 0x005bd40001077983 */ /* 0x002ea80000300800 */
[----:B0-----:R-:W2:Y:S01]  /*13e40*/  LDL.LU R6, [R1+0x5bd0] ;  /* 0x005bd00001067983 */ /* 0x001ea20000300800 */
[----:B------:R-:W-:-:S03]  /*13e50*/  LOP3.LUT R27, R27, 0x50, RZ, 0x3c, !PT ;  /* 0x000000501b1b7812 */ /* 0x000fc600078e3cff */
[----:B------:R-:W-:Y:S04]  /*13e60*/  STS.U16 [R3+0x55000], R5 ;  /* 0x0550000503007388 */ /* 0x000fe80000000400 */
[----:B------:R-:W-:Y:S04]  /*13e70*/  STS.U16 [R3+0x57000], R4 ;  /* 0x0570000403007388 */ /* 0x000fe80000000400 */
[----:B------:R-:W-:Y:S04]  /*13e80*/  STS.U16 [R3+0x59000], R20 ;  /* 0x0590001403007388 */ /* 0x000fe80000000400 */
[----:B------:R0:W-:Y:S04]  /*13e90*/  STS.U16 [R3+0x5b000], R17 ;  /* 0x05b0001103007388 */ /* 0x0001e80000000400 */
[----:B0-----:R-:W3:Y:S04]  /*13ea0*/  LDL.LU R17, [R1+0x4] ;  /* 0x0000040001117983 */ /* 0x001ee80000300800 */
[----:B--2---:R-:W-:Y:S04]  /*13eb0*/  STS.U16 [R3+0x5d000], R6 ;  /* 0x05d0000603007388 */ /* 0x004fe80000000400 */
[----:B------:R-:W-:Y:S04]  /*13ec0*/  STS.U16 [R3+0x5f000], R7 ;  /* 0x05f0000703007388 */ /* 0x000fe80000000400 */
[----:B------:R-:W-:Y:S04]  /*13ed0*/  STS.U16 [R27+0x41400], R2 ;  /* 0x041400021b007388 */ /* 0x000fe80000000400 */
[----:B------:R-:W-:Y:S04]  /*13ee0*/  STS.U16 [R27+0x43400], R29 ;  /* 0x0434001d1b007388 */ /* 0x000fe80000000400 */
[----:B------:R0:W-:Y:S04]  /*13ef0*/  STS.U16 [R27+0x45400], R25 ;  /* 0x045400191b007388 */ /* 0x0001e80000000400 */
[----:B------:R1:W-:Y:S04]  /*13f00*/  STS.U16 [R27+0x47400], R23 ;  /* 0x047400171b007388 */ /* 0x0003e80000000400 */
[----:B------:R2:W-:Y:S04]  /*13f10*/  STS.U16 [R27+0x49400], R21 ;  /* 0x049400151b007388 */ /* 0x0005e80000000400 */
[----:B0-----:R-:W4:Y:S04]  /*13f20*/  LDL.LU R25, [R1+0x184] ;  /* 0x0001840001197983 */ /* 0x001f280000300800 */
[----:B-1----:R-:W4:Y:S04]  /*13f30*/  LDL.LU R23, [R1+0x164] ;  /* 0x0001640001177983 */ /* 0x002f280000300800 */
[----:B------:R0:W-:Y:S04]  /*13f40*/  STS.U16 [R27+0x4b400], R24 ;  /* 0x04b400181b007388 */ /* 0x0001e80000000400 */
[----:B--2---:R-:W2:Y:S04]  /*13f50*/  LDL.LU R21, [R1+0x144] ;  /* 0x0001440001157983 */ /* 0x004ea80000300800 */
[----:B------:R1:W-:Y:S04]  /*13f60*/  STS.U16 [R27+0x4d400], R26 ;  /* 0x04d4001a1b007388 */ /* 0x0003e80000000400 */
[----:B0-----:R-:W2:Y:S04]  /*13f70*/  LDL.LU R24, [R1+0x124] ;  /* 0x0001240001187983 */ /* 0x001ea80000300800 */
[----:B-1----:R-:W2:Y:S04]  /*13f80*/  LDL.LU R26, [R1+0x104] ;  /* 0x00010400011a7983 */ /* 0x002ea80000300800 */
[----:B---3--:R-:W-:Y:S04]  /*13f90*/  STS.U16 [R27+0x4f400], R0 ;  /* 0x04f400001b007388 */ /* 0x008fe80000000400 */
[----:B------:R-:W-:Y:S04]  /*13fa0*/  STS.U16 [R27+0x51400], R18 ;  /* 0x051400121b007388 */ /* 0x000fe80000000400 */
[----:B------:R-:W-:Y:S04]  /*13fb0*/  STS.U16 [R27+0x53400], R19 ;  /* 0x053400131b007388 */ /* 0x000fe80000000400 */
[----:B------:R-:W-:Y:S04]  /*13fc0*/  STS.U16 [R27+0x55400], R16 ;  /* 0x055400101b007388 */ /* 0x000fe80000000400 */
[----:B------:R0:W-:Y:S04]  /*13fd0*/  STS.U16 [R27+0x57400], R15 ;  /* 0x0574000f1b007388 */ /* 0x0001e80000000400 */
[----:B------:R-:W3:Y:S04]  /*13fe0*/  LDL.LU R7, [R1+0x84] ;  /* 0x0000840001077983 */ /* 0x000ee80000300800 */
[----:B------:R-:W3:Y:S04]  /*13ff0*/  LDL.LU R6, [R1+0x64] ;  /* 0x0000640001067983 */ /* 0x000ee80000300800 */
[----:B0-----:R-:W0:Y:S04]  /*14000*/  S2R R15, SR_TID.X ;  /* 0x00000000000f7919 */ /* 0x001e280000002100 */
[----:B------:R-:W3:Y:S04]  /*14010*/  LDL.LU R4, [R1+0x180] ;  /* 0x0001800001047983 */ /* 0x000ee80000300800 */
[----:B------:R-:W3:Y:S04]  /*14020*/  LDL.LU R3, [R1+0x160] ;  /* 0x0001600001037983 */ /* 0x000ee80000300800 */
[----:B------:R-:W3:Y:S04]  /*14030*/  LDL.LU R20, [R1+0x140] ;  /* 0x0001400001147983 */ /* 0x000ee80000300800 */
[----:B------:R-:W3:Y:S04]  /*14040*/  LDL.LU R29, [R1+0x120] ;  /* 0x00012000011d7983 */ /* 0x000ee80000300800 */
[----:B------:R-:W3:Y:S01]  /*14050*/  LDL.LU R0, [R1+0x100] ;  /* 0x0001000001007983 */ /* 0x000ee20000300800 */
[----:B0-----:R-:W-:-:S03]  /*14060*/  LOP3.LUT R16, R15, 0x1ff, RZ, 0xc0, !PT ;  /* 0x000001ff0f107812 */ /* 0x001fc600078ec0ff */
[----:B------:R-:W3:Y:S01]  /*14070*/  LDL.LU R18, [R1+0xe0] ;  /* 0x0000e00001127983 */ /* 0x000ee20000300800 */
[----:B------:R-:W-:-:S03]  /*14080*/  SHF.L.U32 R2, R16, 0x1, RZ ;  /* 0x0000000110027819 */ /* 0x000fc600000006ff */
[----:B------:R-:W3:Y:S01]  /*14090*/  LDL.LU R19, [R1+0xc0] ;  /* 0x0000c00001137983 */ /* 0x000ee20000300800 */
[----:B------:R-:W-:-:S03]  /*140a0*/  LOP3.LUT R5, R2, 0x60, RZ, 0x3c, !PT ;  /* 0x0000006002057812 */ /* 0x000fc600078e3cff */
[----:B------:R-:W3:Y:S04]  /*140b0*/  LDL.LU R15, [R1+0xa0] ;  /* 0x0000a000010f7983 */ /* 0x000ee80000300800 */
[----:B------:R0:W-:Y:S04]  /*140c0*/  STS.U16 [R27+0x59400], R17 ;  /* 0x059400111b007388 */ /* 0x0001e80000000400 */
[----:B------:R1:W-:Y:S04]  /*140d0*/  STS.U16 [R27+0x5b400], R22 ;  /* 0x05b400161b007388 */ /* 0x0003e80000000400 */
[----:B------:R1:W-:Y:S04]  /*140e0*/  STS.U16 [R27+0x5d400], R8 ;  /* 0x05d400081b007388 */ /* 0x0003e80000000400 */
[----:B0-----:R-:W3:Y:S04]  /*140f0*/  LDL.LU R17, [R1+0x80] ;  /* 0x0000800001117983 */ /* 0x001ee80000300800 */
[----:B------:R-:W3:Y:S04]  /*14100*/  LDL.LU R16, [R1+0x60] ;  /* 0x0000600001107983 */ /* 0x000ee80000300800 */
[----:B-1----:R-:W3:Y:S04]  /*14110*/  LDL.LU R22, [R1+0xa4] ;  /* 0x0000a40001167983 */ /* 0x002ee80000300800 */
[----:B------:R-:W3:Y:S04]  /*14120*/  LDL.LU R8, [R1+0xc4] ;  /* 0x0000c40001087983 */ /* 0x000ee80000300800 */
[----:B------:R0:W-:Y:S04]  /*14130*/  STS.U16 [R27+0x5f400], R9 ;  /* 0x05f400091b007388 */ /* 0x0001e80000000400 */
[----:B0-----:R-:W3:Y:S04]  /*14140*/  LDL.LU R27, [R1+0x5bcc] ;  /* 0x005bcc00011b7983 */ /* 0x001ee80000300800 */
[----:B------:R-:W3:Y:S04]  /*14150*/  LDL.LU R9, [R1+0xe4] ;  /* 0x0000e40001097983 */ /* 0x000ee80000300800 */
[----:B----4-:R0:W-:Y:S04]  /*14160*/  STS.U16 [R5+0x41800], R25 ;  /* 0x0418001905007388 */ /* 0x0101e80000000400 */
[----:B------:R1:W-:Y:S04]  /*14170*/  STS.U16 [R5+0x43800], R23 ;  /* 0x0438001705007388 */ /* 0x0003e80000000400 */
[----:B0-----:R-:W4:Y:S04]  /*14180*/  LDL.LU R25, [R1+0x5bc8] ;  /* 0x005bc80001197983 */ /* 0x001f280000300800 */
[----:B-1----:R-:W4:Y:S04]  /*14190*/  LDL.LU R23, [R1+0x5bc4] ;  /* 0x005bc40001177983 */ /* 0x002f280000300800 */
[----:B--2---:R0:W-:Y:S04]  /*141a0*/  STS.U16 [R5+0x45800], R21 ;  /* 0x0458001505007388 */ /* 0x0041e80000000400 */
[----:B------:R1:W-:Y:S04]  /*141b0*/  STS.U16 [R5+0x47800], R24 ;  /* 0x0478001805007388 */ /* 0x0003e80000000400 */
[----:B------:R2:W-:Y:S04]  /*141c0*/  STS.U16 [R5+0x49800], R26 ;  /* 0x0498001a05007388 */ /* 0x0005e80000000400 */
[----:B0-----:R-:W4:Y:S04]  /*141d0*/  LDL.LU R21, [R1+0x5bc0] ;  /* 0x005bc00001157983 */ /* 0x001f280000300800 */
[----:B-1----:R-:W4:Y:S04]  /*141e0*/  LDL.LU R24, [R1+0x5bbc] ;  /* 0x005bbc0001187983 */ /* 0x002f280000300800 */
[----:B--2---:R-:W2:Y:S01]  /*141f0*/  LDL.LU R26, [R1+0x5bb8] ;  /* 0x005bb800011a7983 */ /* 0x004ea20000300800 */
[----:B------:R-:W-:-:S03]  /*14200*/  LOP3.LUT R2, R2, 0x70, RZ, 0x3c, !PT ;  /* 0x0000007002027812 */ /* 0x000fc600078e3cff */
[----:B---3--:R-:W-:Y:S04]  /*14210*/  STS.U16 [R5+0x4b800], R9 ;  /* 0x04b8000905007388 */ /* 0x008fe80000000400 */
[----:B------:R-:W-:Y:S04]  /*14220*/  STS.U16 [R5+0x4d800], R8 ;  /* 0x04d8000805007388 */ /* 0x000fe80000000400 */
[----:B------:R-:W-:Y:S04]  /*14230*/  STS.U16 [R5+0x4f800], R22 ;  /* 0x04f8001605007388 */ /* 0x000fe80000000400 */
[----:B------:R-:W-:Y:S04]  /*14240*/  STS.U16 [R5+0x51800], R7 ;  /* 0x0518000705007388 */ /* 0x000fe80000000400 */
[----:B------:R-:W-:Y:S04]  /*14250*/  STS.U16 [R5+0x53800], R6 ;  /* 0x0538000605007388 */ /* 0x000fe80000000400 */
[----:B--2---:R-:W-:Y:S04]  /*14260*/  STS.U16 [R5+0x55800], R26 ;  /* 0x0558001a05007388 */ /* 0x004fe80000000400 */
[----:B----4-:R-:W-:Y:S04]  /*14270*/  STS.U16 [R5+0x57800], R24 ;  /* 0x0578001805007388 */ /* 0x010fe80000000400 */
        /* <DEDUP_REMOVED lines=13> */
[----:B0-----:R-:W0:Y:S04]  /*14350*/  S2R R15, SR_TID.X ;  /* 0x00000000000f7919 */ /* 0x001e280000002100 */
[----:B-1----:R-:W1:Y:S04]  /*14360*/  S2R R17, SR_TID.X ;  /* 0x0000000000117919 */ /* 0x002e680000002100 */
[----:B------:R-:W2:Y:S04]  /*14370*/  S2R R19, SR_TID.X ;  /* 0x0000000000137919 */ /* 0x000ea80000002100 */
[----:B------:R0:W-:Y:S04]  /*14380*/  STS.U16 [R2+0x53c00], R16 ;  /* 0x053c001002007388 */ /* 0x0001e80000000400 */
[----:B------:R3:W-:Y:S04]  /*14390*/  STS.U16 [R2+0x55c00], R28 ;  /* 0x055c001c02007388 */ /* 0x0007e80000000400 */
[----:B------:R-:W-:Y:S04]  /*143a0*/  STS.U16 [R2+0x57c00], R10 ;  /* 0x057c000a02007388 */ /* 0x000fe80000000400 */
[----:B------:R-:W-:Y:S04]  /*143b0*/  STS.U16 [R2+0x59c00], R11 ;  /* 0x059c000b02007388 */ /* 0x000fe80000000400 */
[----:B------:R-:W-:Y:S04]  /*143c0*/  STS.U16 [R2+0x5bc00], R14 ;  /* 0x05bc000e02007388 */ /* 0x000fe80000000400 */
[----:B------:R-:W-:Y:S04]  /*143d0*/  STS.U16 [R2+0x5dc00], R12 ;  /* 0x05dc000c02007388 */ /* 0x000fe80000000400 */
[----:B------:R4:W-:Y:S01]  /*143e0*/  STS.U16 [R2+0x5fc00], R13 ;  /* 0x05fc000d02007388 */ /* 0x0009e20000000400 */
[----:B0-----:R-:W-:Y:S01]  /*143f0*/  LOP3.LUT R16, R15, 0x7, RZ, 0xc0, !PT ;  /* 0x000000070f107812 */ /* 0x001fe200078ec0ff */
[C---:B-1----:R-:W-:Y:S01]  /*14400*/  IMAD.SHL.U32 R0, R17.reuse, 0x2, RZ ;  /* 0x0000000211007824 */ /* 0x042fe200078e00ff */
[----:B------:R-:W-:-:S03]  /*14410*/  LOP3.LUT R29, R17, 0x10, RZ, 0xc0, !PT ;  /* 0x00000010111d7812 */ /* 0x000fc600078ec0ff */
[----:B---3--:R-:W-:Y:S02]  /*14420*/  IMAD R28, R16, 0x210, RZ ;  /* 0x00000210101c7824 */ /* 0x008fe400078e02ff */
[----:B------:R-:W-:Y:S01]  /*14430*/  IMAD.SHL.U32 R29, R29, 0x100, RZ ;  /* 0x000001001d1d7824 */ /* 0x000fe200078e00ff */
[----:B--2---:R-:W-:Y:S02]  /*14440*/  LOP3.LUT R19, R19, 0x7, RZ, 0xc0, !PT ;  /* 0x0000000713137812 */ /* 0x004fe400078ec0ff */
[----:B------:R-:W-:Y:S02]  /*14450*/  LOP3.LUT R3, R28, 0x10, R0, 0x78, !PT ;  /* 0x000000101c037812 */ /* 0x000fe400078e7800 */
[----:B------:R-:W-:Y:S02]  /*14460*/  LOP3.LUT R18, R15, 0x1e0, RZ, 0xc0, !PT ;  /* 0x000001e00f127812 */ /* 0x000fe400078ec0ff */
[----:B------:R-:W-:Y:S01]  /*14470*/  LOP3.LUT R3, R3, R29, RZ, 0xfc, !PT ;  /* 0x0000001d03037212 */ /* 0x000fe200078efcff */
[----:B------:R-:W-:Y:S01]  /*14480*/  BAR.SYNC.DEFER_BLOCKING 0x0 ;  /* 0x0000000000007b1d */ /* 0x000fe20000010000 */
[----:B----4-:R-:W-:Y:S01]  /*14490*/  SHF.L.U32 R2, R19, 0x4, RZ ;  /* 0x0000000413027819 */ /* 0x010fe200000006ff */
[----:B------:R-:W-:-:S04]  /*144a0*/  IMAD.SHL.U32 R19, R15, 0x2, RZ ;  /* 0x000000020f137824 */ /* 0x000fc800078e00ff */
[----:B------:R-:W-:Y:S01]  /*144b0*/  IMAD R2, R18, 0x100, R2 ;  /* 0x0000010012027824 */ /* 0x000fe200078e0202 */
[----:B------:R-:W-:-:S04]  /*144c0*/  LOP3.LUT R15, R15, 0x7, RZ, 0xc0, !PT ;  /* 0x000000070f0f7812 */ /* 0x000fc800078ec0ff */
[----:B------:R-:W-:Y:S01]  /*144d0*/  LOP3.LUT R2, R2, 0x30, R19, 0x78, !PT ;  /* 0x0000003002027812 */ /* 0x000fe200078e7813 */
[----:B------:R-:W0:Y:S03]  /*144e0*/  LDSM.16.MT88.4 R24, [R3] ;  /* 0x000000000318783b */ /* 0x000e260000004200 */
[----:B------:R-:W-:Y:S01]  /*144f0*/  LEA R2, R15, R2, 0xa ;  /* 0x000000020f027211 */ /* 0x000fe200078e50ff */
[C---:B------:R-:W-:Y:S01]  /*14500*/  IMAD.SHL.U32 R20, R17.reuse, 0x2, RZ ;  /* 0x0000000211147824 */ /* 0x040fe200078e00ff */
[----:B------:R-:W-:Y:S04]  /*14510*/  LDSM.16.MT88.4 R8, [R3+0x100] ;  /* 0x000100000308783b */ /* 0x000fe80000004200 */
[----:B------:R1:W2:Y:S01]  /*14520*/  LDSM.16.M88.4 R4, [R2+0x40000] ;  /* 0x040000000204783b */ /* 0x0002a20000000200 */
[----:B------:R-:W-:Y:S01]  /*14530*/  LOP3.LUT R15, R17, 0x10, RZ, 0xc0, !PT ;  /* 0x00000010110f7812 */ /* 0x000fe200078ec0ff */
[----:B-1----:R-:W-:-:S04]  /*14540*/  IMAD R2, R16, 0x210, RZ ;  /* 0x0000021010027824 */ /* 0x002fc800078e02ff */
[----:B------:R-:W-:Y:S01]  /*14550*/  IMAD.SHL.U32 R15, R15, 0x100, RZ ;  /* 0x000001000f0f7824 */ /* 0x000fe200078e00ff */
[----:B------:R-:W-:Y:S04]  /*14560*/  LDSM.16.MT88.4 R16, [R3+0x80] ;  /* 0x000080000310783b */ /* 0x000fe80000004200 */
[----:B0-----:R0:W-:Y:S02]  /*14570*/  STL.64 [R1+0x5ba8], R26 ;  /* 0x005ba81a01007387 */ /* 0x0011e40000100a00 */
[----:B0-----:R-:W-:-:S04]  /*14580*/  LOP3.LUT R27, R2, 0x10, R20, 0x78, !PT ;  /* 0x00000010021b7812 */ /* 0x001fc800078e7814 */
[----:B------:R-:W-:Y:S01]  /*14590*/  LOP3.LUT R27, R27, R15, RZ, 0xfc, !PT ;  /* 0x0000000f1b1b7212 */ /* 0x000fe200078efcff */
[----:B------:R-:W-:Y:S03]  /*145a0*/  STL.64 [R1+0x5ba0], R24 ;  /* 0x005ba01801007387 */ /* 0x000fe60000100a00 */
[----:B------:R-:W-:Y:S01]  /*145b0*/  LOP3.LUT R27, R27, 0x20, RZ, 0x3c, !PT ;  /* 0x000000201b1b7812 */ /* 0x000fe200078e3cff */
[----:B--2---:R-:W-:Y:S04]  /*145c0*/  STL [R1+0x5ab8], R6 ;  /* 0x005ab80601007387 */ /* 0x004fe80000100800 */
[----:B------:R-:W0:Y:S04]  /*145d0*/  LDSM.16.MT88.4 R20, [R27] ;  /* 0x000000001b14783b */ /* 0x000e280000004200 */
[----:B------:R-:W-:Y:S04]  /*145e0*/  STL [R1+0x5ab4], R7 ;  /* 0x005ab40701007387 */ /* 0x000fe80000100800 */
[----:B------:R-:W-:Y:S04]  /*145f0*/  STL.64 [R1+0x5bb0], R4 ;  /* 0x005bb00401007387 */ /* 0x000fe80000100a00 */
[----:B------:R-:W1:Y:S04]  /*14600*/  LDSM.16.MT88.4 R4, [R27+0x80] ;  /* 0x000080001b04783b */ /* 0x000e680000004200 */
[----:B------:R-:W-:Y:S04]  /*14610*/  STL [R1+0x5b68], R3 ;  /* 0x005b680301007387 */ /* 0x000fe80000100800 */
[----:B------:R1:W-:Y:S04]  /*14620*/  LDSM.16.MT88.4 R12, [R3+0x180] ;  /* 0x00018000030c783b */ /* 0x0003e80000004200 */
[----:B0-----:R-:W-:Y:S04]  /*14630*/  STL [R1+0x5b78], R20 ;  /* 0x005b781401007387 */ /* 0x001fe80000100800 */
[----:B------:R-:W-:Y:S04]  /*14640*/  STL [R1+0x5b74], R21 ;  /* 0x005b741501007387 */ /* 0x000fe80000100800 */
[----:B------:R-:W-:Y:S04]  /*14650*/  STL [R1+0x5b70], R22 ;  /* 0x005b701601007387 */ /* 0x000fe80000100800 */
[----:B------:R-:W-:Y:S01]  /*14660*/  STL [R1+0x5b6c], R23 ;  /* 0x005b6c1701007387 */ /* 0x000fe20000100800 */
[----:B-1----:R-:W-:-:S03]  /*14670*/  MOV R3, R7 ;  /* 0x0000000700037202 */ /* 0x002fc60000000f00 */
[----:B------:R-:W-:Y:S04]  /*14680*/  STL.64 [R1+0x20], R4 ;  /* 0x0000200401007387 */ /* 0x000fe80000100a00 */
[----:B------:R-:W-:Y:S04]  /*14690*/  STL [R1+0x28], R6 ;  /* 0x0000280601007387 */ /* 0x000fe80000100800 */
[----:B------:R-:W0:Y:S04]  /*146a0*/  LDSM.16.MT88.4 R4, [R27+0x100] ;  /* 0x000100001b04783b */ /* 0x000e280000004200 */
[----:B------:R-:W1:Y:S01]  /*146b0*/  LDSM.16.MT88.4 R24, [R27+0x180] ;  /* 0x000180001b18783b */ /* 0x000e620000004200 */
[----:B------:R-:W-:-:S03]  /*146c0*/  LOP3.LUT R2, R28, 0x10, R0, 0x78, !PT ;  /* 0x000000101c027812 */ /* 0x000fc600078e7800 */
[----:B------:R1:W-:Y:S01]  /*146d0*/  STL [R1+0x5b7c], R3 ;  /* 0x005b7c0301007387 */ /* 0x0003e20000100800 */
[----:B------:R-:W-:-:S04]  /*146e0*/  LOP3.LUT R2, R2, R29, RZ, 0xfc, !PT ;  /* 0x0000001d02027212 */ /* 0x000fc800078efcff */
[----:B------:R-:W-:Y:S01]  /*146f0*/  LOP3.LUT R2, R2, 0x40, RZ, 0x3c, !PT ;  /* 0x0000004002027812 */ /* 0x000fe200078e3cff */
[----:B0-----:R-:W-:Y:S01]  /*14700*/  IMAD.MOV.U32 R23, RZ, RZ, R7 ;  /* 0x000000ffff177224 */ /* 0x001fe200078e0007 */
[----:B------:R-:W-:Y:S01]  /*14710*/  MOV R22, R6 ;  /* 0x0000000600167202 */ /* 0x000fe20000000f00 */
[----:B------:R-:W-:Y:S02]  /*14720*/  IMAD.MOV.U32 R21, RZ, RZ, R5 ;  /* 0x000000ffff157224 */ /* 0x000fe400078e0005 */
[----:B------:R-:W-:Y:S02]  /*14730*/  IMAD.MOV.U32 R20, RZ, RZ, R4 ;  /* 0x000000ffff147224 */ /* 0x000fe400078e0004 */
[----:B------:R-:W2:Y:S04]  /*14740*/  LDL.LU.64 R4, [R1+0x5bb0] ;  /* 0x005bb00001047983 */ /* 0x000ea80000300a00 */
[----:B------:R-:W-:Y:S04]  /*14750*/  STL [R1+0x5b8c], R23 ;  /* 0x005b8c1701007387 */ /* 0x000fe80000100800 */
[----:B------:R-:W-:Y:S01]  /*14760*/  STL [R1+0x5b88], R22 ;  /* 0x005b881601007387 */ /* 0x000fe20000100800 */
[----:B-1----:R-:W-:-:S03]  /*14770*/  IMAD.MOV.U32 R3, RZ, RZ, R27 ;  /* 0x000000ffff037224 */ /* 0x002fc600078e001b */
[----:B------:R-:W-:Y:S04]  /*14780*/  STL [R1+0x5b84], R21 ;  /* 0x005b841501007387 */ /* 0x000fe80000100800 */
[----:B------:R-:W-:Y:S04]  /*14790*/  STL [R1+0x5b80], R20 ;  /* 0x005b801401007387 */ /* 0x000fe80000100800 */
[----:B------:R-:W-:Y:S04]  /*147a0*/  STL.64 [R1+0x40], R24 ;  /* 0x0000401801007387 */ /* 0x000fe80000100a00 */
[----:B------:R-:W-:Y:S04]  /*147b0*/  STL [R1+0x48], R26 ;  /* 0x0000481a01007387 */ /* 0x000fe80000100800 */
[----:B------:R-:W0:Y:S04]  /*147c0*/  LDSM.16.MT88.4 R24, [R2] ;  /* 0x000000000218783b */ /* 0x000e280000004200 */
[----:B------:R-:W-:Y:S01]  /*147d0*/  STL [R1+0x5b90], R3 ;  /* 0x005b900301007387 */ /* 0x000fe20000100800 */
[----:B0-----:R-:W-:Y:S01]  /*147e0*/  IMAD.MOV.U32 R21, RZ, RZ, R26 ;  /* 0x000000ffff157224 */ /* 0x001fe200078e001a */
[----:B------:R-:W-:Y:S01]  /*147f0*/  MOV R20, R27 ;  /* 0x0000001b00147202 */ /* 0x000fe20000000f00 */
[----:B------:R-:W-:Y:S01]  /*14800*/  IMAD.MOV.U32 R22, RZ, RZ, R25 ;  /* 0x000000ffff167224 */ /* 0x000fe200078e0019 */
[----:B------:R-:W-:Y:S01]  /*14810*/  MOV R23, R24 ;  /* 0x0000001800177202 */ /* 0x000fe20000000f00 */
[----:B------:R-:W3:Y:S04]  /*14820*/  LDL.LU.64 R26, [R1+0x5ba8] ;  /* 0x005ba800011a7983 */ /* 0x000ee80000300a00 */
[----:B------:R-:W3:Y:S04]  /*14830*/  LDL.LU.64 R24, [R1+0x5ba0] ;  /* 0x005ba00001187983 */ /* 0x000ee80000300a00 */
[----:B------:R-:W-:Y:S04]  /*14840*/  STL [R1+0x5b9c], R22 ;  /* 0x005b9c1601007387 */ /* 0x000fe80000100800 */
[----:B------:R-:W-:Y:S04]  /*14850*/  STL [R1+0x5b98], R21 ;  /* 0x005b981501007387 */ /* 0x000fe80000100800 */
[----:B------:R-:W-:Y:S01]  /*14860*/  STL [R1+0x5b94], R20 ;  /* 0x005b941401007387 */ /* 0x000fe20000100800 */
[----:B------:R-:W-:-:S04]  /*14870*/  LOP3.LUT R0, R28, 0x10, R0, 0x78, !PT ;  /* 0x000000101c007812 */ /* 0x000fc800078e7800 */
[----:B------:R-:W-:-:S04]  /*14880*/  LOP3.LUT R0, R0, R29, RZ, 0xfc, !PT ;  /* 0x0000001d00007212 */ /* 0x000fc800078efcff */
[----:B------:R-:W-:Y:S01]  /*14890*/  LOP3.LUT R0, R0, 0x60, RZ, 0x3c, !PT ;  /* 0x0000006000007812 */ /* 0x000fe200078e3cff */
[-C--:B--2---:R-:W-:Y:S08]  /*148a0*/  HMMA.16816.F32.BF16 R8, R8, R4.reuse, RZ ;  /* 0x000000040808723c */ /* 0x084ff000000418ff */
[----:B---3--:R-:W-:Y:S11]  /*148b0*/  HMMA.16816.F32.BF16 R24, R24, R4, RZ ;  /* 0x000000041818723c */ /* 0x008ff600000418ff */
[----:B------:R-:W-:Y:S11]  /*148c0*/  @!UPT UIADD3 URZ, URZ, URZ, URZ ;  /* 0x0000003f3f3ff290 */ /* 0x000ff6000fffe03f */
[----:B------:R-:W-:Y:S01]  /*148d0*/  @!UPT UIADD3 URZ, URZ, URZ, URZ ;  /* 0x0000003f3f3ff290 */ /* 0x000fe2000fffe03f */
[----:B------:R-:W-:Y:S04]  /*148e0*/  STL.64 [R1+0x90], R24 ;  /* 0x0000901801007387 */ /* 0x000fe80000100a00 */
[----:B------:R-:W-:Y:S04]  /*148f0*/  STL.64 [R1+0x98], R26 ;  /* 0x0000981a01007387 */ /* 0x000fe80000100a00 */
[----:B------:R-:W0:Y:S01]  /*14900*/  LDSM.16.MT88.4 R24, [R2+0x80] ;  /* 0x000080000218783b */ /* 0x000e220000004200 */
[----:B------:R-:W-:Y:S01]  /*14910*/  MOV R6, R10 ;  /* 0x0000000a00067202 */ /* 0x000fe20000000f00 */
[----:B------:R-:W-:-:S02]  /*14920*/  IMAD.MOV.U32 R7, RZ, RZ, R11 ;  /* 0x000000ffff077224 */ /* 0x000fc400078e000b */
[----:B0-----:R-:W-:Y:S01]  /*14930*/  IMAD.MOV.U32 R22, RZ, RZ, R24 ;  /* 0x000000ffff167224 */ /* 0x001fe200078e0018 */
[----:B------:R-:W-:Y:S01]  /*14940*/  MOV R20, R26 ;  /* 0x0000001a00147202 */ /* 0x000fe20000000f00 */
[----:B------:R-:W-:Y:S02]  /*14950*/  IMAD.MOV.U32 R21, RZ, RZ, R25 ;  /* 0x000000ffff157224 */ /* 0x000fe400078e0019 */
[----:B------:R-:W-:Y:S02]  /*14960*/  IMAD.MOV.U32 R3, RZ, RZ, R27 ;  /* 0x000000ffff037224 */ /* 0x000fe400078e001b */
[-C--:B------:R-:W-:Y:S01]  /*14970*/  HMMA.16816.F32.BF16 R24, R16, R4.reuse, RZ ;  /* 0x000000041018723c */ /* 0x080fe200000418ff */
[----:B------:R-:W-:Y:S11]  /*14980*/  LDSM.16.MT88.4 R16, [R2+0x100] ;  /* 0x000100000210783b */ /* 0x000ff60000004200 */
[----:B------:R-:W-:Y:S11]  /*14990*/  @!UPT UIADD3 URZ, URZ, URZ, URZ ;  /* 0x0000003f3f3ff290 */ /* 0x000ff6000fffe03f */
[----:B------:R-:W-:Y:S04]  /*149a0*/  STL.64 [R1+0xe0], R24 ;  /* 0x0000e01801007387 */ /* 0x000fe80000100a00 */
[----:B------:R-:W-:Y:S04]  /*149b0*/  STL.64 [R1+0xe8], R26 ;  /* 0x0000e81a01007387 */ /* 0x000fe80000100a00 */
[----:B------:R-:W-:Y:S04]  /*149c0*/  STL [R1+0x3e38], R28 ;  /* 0x003e381c01007387 */ /* 0x000fe80000100800 */
[----:B------:R-:W-:Y:S04]  /*149d0*/  STL [R1+0x3e3c], R29 ;  /* 0x003e3c1d01007387 */ /* 0x000fe80000100800 */
[----:B------:R-:W-:Y:S04]  /*149e0*/  STL.64 [R1+0xc0], R8 ;  /* 0x0000c00801007387 */ /* 0x000fe80000100a00 */
[----:B------:R-:W0:Y:S04]  /*149f0*/  LDSM.16.MT88.4 R8, [R2+0x180] ;  /* 0x000180000208783b */ /* 0x000e280000004200 */
[----:B------:R-:W-:Y:S04]  /*14a00*/  STL [R1+0x5ac0], R7 ;  /* 0x005ac00701007387 */ /* 0x000fe80000100800 */
[----:B------:R-:W-:Y:S04]  /*14a10*/  STL [R1+0x5abc], R6 ;  /* 0x005abc0601007387 */ /* 0x000fe80000100800 */
[----:B0-----:R-:W-:Y:S04]  /*14a20*/  STL.64 [R1+0x5b10], R10 ;  /* 0x005b100a01007387 */ /* 0x001fe80000100a00 */
[----:B------:R0:W-:Y:S02]  /*14a30*/  STL.64 [R1+0x5b08], R8 ;  /* 0x005b080801007387 */ /* 0x0001e40000100a00 */
[----:B0-----:R-:W-:Y:S02]  /*14a40*/  HMMA.16816.F32.BF16 R8, R12, R4, RZ ;  /* 0x000000040c08723c */ /* 0x001fe400000418ff */
[----:B------:R-:W0:Y:S04]  /*14a50*/  LDSM.16.MT88.4 R12, [R0] ;  /* 0x00000000000c783b */ /* 0x000e280000004200 */
[----:B------:R-:W-:Y:S04]  /*14a60*/  STL [R1+0x5ac4], R2 ;  /* 0x005ac40201007387 */ /* 0x000fe80000100800 */
[----:B0-----:R0:W-:Y:S11]  /*14a70*/  STL.64 [R1+0x5b20], R14 ;  /* 0x005b200e01007387 */ /* 0x0011f60000100a00 */
[----:B------:R-:W-:Y:S02]  /*14a80*/  @!UPT UIADD3 URZ, URZ, URZ, URZ ;  /* 0x0000003f3f3ff290 */ /* 0x000fe4000fffe03f */
[----:B------:R-:W-:Y:S04]  /*14a90*/  STL.64 [R1+0xa0], R8 ;  /* 0x0000a00801007387 */ /* 0x000fe80000100a00 */
[----:B------:R-:W-:Y:S04]  /*14aa0*/  STL.64 [R1+0xa8], R10 ;  /* 0x0000a80a01007387 */ /* 0x000fe80000100a00 */
[----:B------:R1:W-:Y:S01]  /*14ab0*/  STL.64 [R1+0x5b18], R12 ;  /* 0x005b180c01007387 */ /* 0x0003e20000100a00 */
[----:B0-----:R-:W-:Y:S02]  /*14ac0*/  IMAD.MOV.U32 R14, RZ, RZ, R20 ;  /* 0x000000ffff0e7224 */ /* 0x001fe400078e0014 */
[----:B-1----:R-:W-:Y:S01]  /*14ad0*/  IMAD.MOV.U32 R12, RZ, RZ, R22 ;  /* 0x000000ffff0c7224 */ /* 0x002fe200078e0016 */
[----:B------:R-:W-:Y:S01]  /*14ae0*/  MOV R13, R21 ;  /* 0x00000015000d7202 */ /* 0x000fe20000000f00 */
[----:B------:R-:W2:Y:S04]  /*14af0*/  LDL.LU R22, [R1+0x5b9c] ;  /* 0x005b9c0001167983 */ /* 0x000ea80000300800 */
[----:B------:R-:W3:Y:S04]  /*14b00*/  LDL.LU R21, [R1+0x5b98] ;  /* 0x005b980001157983 */ /* 0x000ee80000300800 */
[----:B------:R-:W4:Y:S01]  /*14b10*/  LDL.LU R20, [R1+0x5b94] ;  /* 0x005b940001147983 */ /* 0x000f220000300800 */
[----:B------:R-:W-:-:S03]  /*14b20*/  IMAD.MOV.U32 R15, RZ, RZ, R3 ;  /* 0x000000ffff0f7224 */ /* 0x000fc600078e0003 */
[----:B------:R-:W4:Y:S04]  /*14b30*/  LDL.LU R3, [R1+0x5b90] ;  /* 0x005b900001037983 */ /* 0x000f280000300800 */
[----:B------:R-:W-:Y:S04]  /*14b40*/  STL.64 [R1+0x5b30], R14 ;  /* 0x005b300e01007387 */ /* 0x000fe80000100a00 */
[----:B------:R0:W-:Y:S02]  /*14b50*/  STL.64 [R1+0x5b28], R12 ;  /* 0x005b280c01007387 */ /* 0x0001e40000100a00 */
[----:B0-----:R-:W-:-:S02]  /*14b60*/  MOV R12, R23 ;  /* 0x00000017000c7202 */ /* 0x001fc40000000f00 */
[----:B------:R-:W4:Y:S01]  /*14b70*/  LDL.LU R23, [R1+0x5b8c] ;  /* 0x005b8c0001177983 */ /* 0x000f220000300800 */
[----:B--2---:R-:W-:-:S03]  /*14b80*/  IMAD.MOV.U32 R13, RZ, RZ, R22 ;  /* 0x000000ffff0d7224 */ /* 0x004fc600078e0016 */
[----:B------:R-:W2:Y:S01]  /*14b90*/  LDL.LU R22, [R1+0x5b88] ;  /* 0x005b880001167983 */ /* 0x000ea20000300800 */
[----:B---3--:R-:W-:-:S03]  /*14ba0*/  IMAD.MOV.U32 R14, RZ, RZ, R21 ;  /* 0x000000ffff0e7224 */ /* 0x008fc600078e0015 */
[----:B------:R-:W3:Y:S01]  /*14bb0*/  LDL.LU R21, [R1+0x5b84] ;  /* 0x005b840001157983 */ /* 0x000ee20000300800 */
[----:B----4-:R-:W-:-:S03]  /*14bc0*/  MOV R15, R20 ;  /* 0x00000014000f7202 */ /* 0x010fc60000000f00 */
[----:B------:R-:W4:Y:S04]  /*14bd0*/  LDL.LU R20, [R1+0x5b80] ;  /* 0x005b800001147983 */ /* 0x000f280000300800 */
[----:B------:R-:W-:Y:S04]  /*14be0*/  STL.64 [R1+0x5b40], R14 ;  /* 0x005b400e01007387 */ /* 0x000fe80000100a00 */
[----:B------:R0:W-:Y:S04]  /*14bf0*/  STL.64 [R1+0x5b38], R12 ;  /* 0x005b380c01007387 */ /* 0x0001e80000100a00 */
[----:B0-----:R-:W2:Y:S04]  /*14c00*/  LDL.LU R12, [R1+0x40] ;  /* 0x00004000010c7983 */ /* 0x001ea80000300800 */
[----:B------:R-:W2:Y:S04]  /*14c10*/  LDL.LU R13, [R1+0x44] ;  /* 0x00004400010d7983 */ /* 0x000ea80000300800 */
[----:B------:R-:W2:Y:S01]  /*14c20*/  LDL.LU R14, [R1+0x48] ;  /* 0x00004800010e7983 */ /* 0x000ea20000300800 */
[----:B------:R-:W-:-:S03]  /*14c30*/  IMAD.MOV.U32 R15, RZ, RZ, R3 ;  /* 0x000000ffff0f7224 */ /* 0x000fc600078e0003 */
[----:B------:R-:W3:Y:S04]  /*14c40*/  LDL.LU R3, [R1+0x5b7c] ;  /* 0x005b7c0001037983 */ /* 0x000ee80000300800 */
[----:B--2---:R0:W-:Y:S04]  /*14c50*/  STL.64 [R1+0x5b50], R14 ;  /* 0x005b500e01007387 */ /* 0x0041e80000100a00 */
[----:B------:R4:W-:Y:S01]  /*14c60*/  STL.64 [R1+0x5b48], R12 ;  /* 0x005b480c01007387 */ /* 0x0009e20000100a00 */
[----:B0-----:R-:W-:Y:S02]  /*14c70*/  IMAD.MOV.U32 R14, RZ, RZ, R22 ;  /* 0x000000ffff0e7224 */ /* 0x001fe400078e0016 */
[----:B----4-:R-:W-:Y:S01]  /*14c80*/  IMAD.MOV.U32 R12, RZ, RZ, R20 ;  /* 0x000000ffff0c7224 */ /* 0x010fe200078e0014 */
[----:B---3--:R-:W-:Y:S01]  /*14c90*/  MOV R13, R21 ;  /* 0x00000015000d7202 */ /* 0x008fe20000000f00 */
[----:B------:R-:W2:Y:S01]  /*14ca0*/  LDL.LU R20, [R1+0x5b78] ;  /* 0x005b780001147983 */ /* 0x000ea20000300800 */
[----:B------:R-:W-:-:S03]  /*14cb0*/  IMAD.MOV.U32 R15, RZ, RZ, R23 ;  /* 0x000000ffff0f7224 */ /* 0x000fc600078e0017 */
[----:B------:R-:W2:Y:S04]  /*14cc0*/  LDL.LU R21, [R1+0x5b74] ;  /* 0x005b740001157983 */ /* 0x000ea80000300800 */
[----:B------:R-:W2:Y:S04]  /*14cd0*/  LDL.LU R22, [R1+0x5b70] ;  /* 0x005b700001167983 */ /* 0x000ea80000300800 */
[----:B------:R-:W2:Y:S04]  /*14ce0*/  LDL.LU R23, [R1+0x5b6c] ;  /* 0x005b6c0001177983 */ /* 0x000ea80000300800 */
[----:B------:R-:W-:Y:S04]  /*14cf0*/  STL.64 [R1+0x5b60], R14 ;  /* 0x005b600e01007387 */ /* 0x000fe80000100a00 */
[----:B------:R0:W-:Y:S04]  /*14d00*/  STL.64 [R1+0x5b58], R12 ;  /* 0x005b580c01007387 */ /* 0x0001e80000100a00 */
[----:B0-----:R-:W3:Y:S04]  /*14d10*/  LDL.LU R12, [R1+0x20] ;  /* 0x00002000010c7983 */ /* 0x001ee80000300800 */
[----:B------:R-:W3:Y:S04]  /*14d20*/  LDL.LU R13, [R1+0x24] ;  /* 0x00002400010d7983 */ /* 0x000ee80000300800 */
[----:B------:R-:W3:Y:S01]  /*14d30*/  LDL.LU R14, [R1+0x28] ;  /* 0x00002800010e7983 */ /* 0x000ee20000300800 */
[----:B------:R-:W-:-:S03]  /*14d40*/  MOV R15, R3 ;  /* 0x00000003000f7202 */ /* 0x000fc60000000f00 */
[----:B------:R-:W4:Y:S01]  /*14d50*/  LDL.LU R3, [R1+0x5b68] ;  /* 0x005b680001037983 */ /* 0x000f220000300800 */
[-C--:B--2---:R-:W-:Y:S01]  /*14d60*/  HMMA.16816.F32.BF16 R8, R20, R4.reuse, RZ ;  /* 0x000000041408723c */ /* 0x084fe200000418ff */
[----:B------:R-:W-:Y:S01]  /*14d70*/  IMAD.MOV.U32 R27, RZ, RZ, R16 ;  /* 0x000000ffff1b7224 */ /* 0x000fe200078e0010 */
[----:B------:R-:W-:Y:S01]  /*14d80*/  MOV R26, R17 ;  /* 0x00000011001a7202 */ /* 0x000fe20000000f00 */
[----:B------:R-:W-:Y:S01]  /*14d90*/  IMAD.MOV.U32 R25, RZ, RZ, R18 ;  /* 0x000000ffff197224 */ /* 0x000fe200078e0012 */
[----:B------:R-:W-:Y:S04]  /*14da0*/  LDSM.16.MT88.4 R20, [R0+0x100] ;  /* 0x000100000014783b */ /* 0x000fe80000004200 */
[----:B---3--:R-:W-:Y:S11]  /*14db0*/  HMMA.16816.F32.BF16 R12, R12, R4, RZ ;  /* 0x000000040c0c723c */ /* 0x008ff600000418ff */
[----:B------:R-:W-:Y:S05]  /*14dc0*/  @!UPT UIADD3 URZ, URZ, URZ, URZ ;  /* 0x0000003f3f3ff290 */ /* 0x000fea000fffe03f */
[----:B------:R-:W-:Y:S01]  /*14dd0*/  MOV R6, R11 ;  /* 0x0000000b00067202 */ /* 0x000fe20000000f00 */
[----:B------:R-:W-:Y:S02]  /*14de0*/  IMAD.MOV.U32 R7, RZ, RZ, R10 ;  /* 0x000000ffff077224 */ /* 0x000fe400078e000a */
[----:B------:R-:W-:Y:S01]  /*14df0*/  IMAD.MOV.U32 R2, RZ, RZ, R9 ;  /* 0x000000ffff027224 */ /* 0x000fe200078e0009 */
[----:B------:R-:W-:Y:S04]  /*14e00*/  STL [R1+0x80], R8 ;  /* 0x0000800801007387 */ /* 0x000fe80000100800 */
[----:B------:R-:W-:Y:S04]  /*14e10*/  STL [R1+0x5ad0], R6 ;  /* 0x005ad00601007387 */ /* 0x000fe80000100800 */
[----:B------:R-:W-:Y:S04]  /*14e20*/  STL [R1+0x5acc], R7 ;  /* 0x005acc0701007387 */ /* 0x000fe80000100800 */
[----:B------:R-:W-:Y:S04]  /*14e30*/  STL [R1+0x5ac8], R2 ;  /* 0x005ac80201007387 */ /* 0x000fe80000100800 */
[----:B------:R-:W-:Y:S04]  /*14e40*/  STL [R1+0x5ab0], R0 ;  /* 0x005ab00001007387 */ /* 0x000fe80000100800 */
[----:B------:R-:W-:Y:S04]  /*14e50*/  STL.64 [R1+0x70], R12 ;  /* 0x0000700c01007387 */ /* 0x000fe80000100a00 */
[----:B------:R-:W-:Y:S04]  /*14e60*/  STL.64 [R1+0x78], R14 ;  /* 0x0000780e01007387 */ /* 0x000fe80000100a00 */
[----:B----4-:R-:W0:Y:S04]  /*14e70*/  LDSM.16.MT88.4 R12, [R3+0x2000] ;  /* 0x00200000030c783b */ /* 0x010e280000004200 */
[----:B0-----:R-:W-:Y:S04]  /*14e80*/  STL.64 [R1+0x20], R12 ;  /* 0x0000200c01007387 */ /* 0x001fe80000100a00 */
[----:B------:R0:W-:Y:S04]  /*14e90*/  STL.64 [R1+0x28], R14 ;  /* 0x0000280e01007387 */ /* 0x0001e80000100a00 */
[----:B0-----:R-:W2:Y:S04]  /*14ea0*/  LDL.LU.64 R14, [R1+0x5b60] ;  /* 0x005b6000010e7983 */ /* 0x001ea80000300a00 */
[----:B------:R-:W2:Y:S01]  /*14eb0*/  LDL.LU.64 R12, [R1+0x5b58] ;  /* 0x005b5800010c7983 */ /* 0x000ea20000300a00 */
[----:B------:R-:W-:Y:S01]  /*14ec0*/  IMAD.MOV.U32 R24, RZ, RZ, R19 ;  /* 0x000000ffff187224 */ /* 0x000fe200078e0013 */
[----:B------:R-:W-:Y:S01]  /*14ed0*/  MOV R10, R25 ;  /* 0x00000019000a7202 */ /* 0x000fe20000000f00 */
[----:B------:R-:W-:Y:S01]  /*14ee0*/  IMAD.MOV.U32 R8, RZ, RZ, R27 ;  /* 0x000000ffff087224 */ /* 0x000fe200078e001b */
[----:B------:R-:W-:Y:S01]  /*14ef0*/  LDSM.16.MT88.4 R16, [R0+0x80] ;  /* 0x000080000010783b */ /* 0x000fe20000004200 */
[----:B------:R-:W-:-:S02]  /*14f00*/  IMAD.MOV.U32 R9, RZ, RZ, R26 ;  /* 0x000000ffff097224 */ /* 0x000fc400078e001a */
[----:B------:R-:W-:Y:S02]  /*14f10*/  IMAD.MOV.U32 R11, RZ, RZ, R24 ;  /* 0x000000ffff0b7224 */ /* 0x000fe400078e0018 */
[----:B------:R0:W-:Y:S01]  /*14f20*/  LDSM.16.MT88.4 R24, [R0+0x180] ;  /* 0x000180000018783b */ /* 0x0001e20000004200 */
[----:B--2---:R-:W-:Y:S11]  /*14f30*/  HMMA.16816.F32.BF16 R12, R12, R4, RZ ;  /* 0x000000040c0c723c */ /* 0x004ff600000418ff */
[----:B------:R-:W-:Y:S11]  /*14f40*/  @!UPT UIADD3 URZ, URZ, URZ, URZ ;  /* 0x0000003f3f3ff290 */ /* 0x000ff6000fffe03f */
[----:B------:R-:W-:Y:S01]  /*14f50*/  @!UPT UIADD3 URZ, URZ, URZ, URZ ;  /* 0x0000003f3f3ff290 */ /* 0x000fe2000fffe03f */
[----:B------:R-:W-:Y:S01]  /*14f60*/  STL.64 [R1+0xb0], R12 ;  /* 0x0000b00c01007387 */ /* 0x000fe20000100a00 */
[----:B0-----:R-:W-:-:S03]  /*14f70*/  IMAD.MOV.U32 R0, RZ, RZ, R15 ;  /* 0x000000ffff007224 */ /* 0x001fc600078e000f */
[----:B------:R0:W-:Y:S04]  /*14f80*/  STL [R1+0xb8], R14 ;  /* 0x0000b80e01007387 */ /* 0x0001e80000100800 */
[----:B0-----:R-:W2:Y:S04]  /*14f90*/  LDL.LU.64 R14, [R1+0x5b50] ;  /* 0x005b5000010e7983 */ /* 0x001ea80000300a00 */
[----:B------:R-:W2:Y:S04]  /*14fa0*/  LDL.LU.64 R12, [R1+0x5b48] ;  /* 0x005b4800010c7983 */ /* 0x000ea80000300a00 */
[----:B------:R-:W-:Y:S01]  /*14fb0*/  STL [R1+0x5ad4], R0 ;  /* 0x005ad40001007387 */ /* 0x000fe20000100800 */
[-C--:B--2---:R-:W-:Y:S11]  /*14fc0*/  HMMA.16816.F32.BF16 R12, R12, R4.reuse, RZ ;  /* 0x000000040c0c723c */ /* 0x084ff600000418ff */
[----:B------:R-:W-:Y:S11]  /*14fd0*/  @!UPT UIADD3 URZ, URZ, URZ, URZ ;  /* 0x0000003f3f3ff290 */ /* 0x000ff6000fffe03f */
[----:B------:R-:W-:Y:S01]  /*14fe0*/  @!UPT UIADD3 URZ, URZ, URZ, URZ ;  /* 0x0000003f3f3ff290 */ /* 0x000fe2000fffe03f */
[----:B------:R-:W-:Y:S04]  /*14ff0*/  STL.64 [R1+0x60], R12 ;  /* 0x0000600c01007387 */ /* 0x000fe80000100a00 */
[----:B------:R0:W-:Y:S04]  /*15000*/  STL.64 [R1+0x68], R14 ;  /* 0x0000680e01007387 */ /* 0x0001e80000100a00 */
[----:B0-----:R-:W2:Y:S04]  /*15010*/  LDL.LU.64 R14, [R1+0x5b40] ;  /* 0x005b4000010e7983 */ /* 0x001ea80000300a00 */
[----:B------:R-:W2:Y:S02]  /*15020*/  LDL.LU.64 R12, [R1+0x5b38] ;  /* 0x005b3800010c7983 */ /* 0x000ea40000300a00 */
[-C--:B--2---:R-:W-:Y:S11]  /*15030*/  HMMA.16816.F32.BF16 R12, R12, R4.reuse, RZ ;  /* 0x000000040c0c723c */ /* 0x084ff600000418ff */
[----:B------:R-:W-:Y:S11]  /*15040*/  @!UPT UIADD3 URZ, URZ, URZ, URZ ;  /* 0x0000003f3f3ff290 */ /* 0x000ff6000fffe03f */
[----:B------:R-:W-:Y:S01]  /*15050*/  @!UPT UIADD3 URZ, URZ, URZ, URZ ;  /* 0x0000003f3f3ff290 */ /* 0x000fe2000fffe03f */
[----:B------:R-:W-:Y:S04]  /*15060*/  STL.64 [R1+0x50], R12 ;  /* 0x0000500c01007387 */ /* 0x000fe80000100a00 */
[----:B------:R-:W-:Y:S04]  /*15070*/  STL.64 [R1+0x58], R14 ;  /* 0x0000580e01007387 */ /* 0x000fe80000100a00 */
[----:B------:R-:W0:Y:S02]  /*15080*/  LDSM.16.MT88.4 R12, [R3+0x2080] ;  /* 0x00208000030c783b */ /* 0x000e240000004200 */
[----:B0-----:R-:W-:Y:S01]  /*15090*/  IMAD.MOV.U32 R7, RZ, RZ, R14 ;  /* 0x000000ffff077224 */ /* 0x001fe200078e000e */
[----:B------:R-:W-:Y:S01]  /*150a0*/  MOV R2, R15 ;  /* 0x0000000f00027202 */ /* 0x000fe20000000f00 */
[----:B------:R-:W-:Y:S01]  /*150b0*/  IMAD.MOV.U32 R6, RZ, RZ, R13 ;  /* 0x000000ffff067224 */ /* 0x000fe200078e000d */
[----:B------:R-:W-:Y:S01]  /*150c0*/  MOV R0, R12 ;  /* 0x0000000c00007202 */ /* 0x000fe20000000f00 */
[----:B------:R-:W2:Y:S04]  /*150d0*/  LDL.LU.64 R14, [R1+0x5b30] ;  /* 0x005b3000010e7983 */ /* 0x000ea80000300a00 */
[----:B------:R-:W2:Y:S04]  /*150e0*/  LDL.LU.64 R12, [R1+0x5b28] ;  /* 0x005b2800010c7983 */ /* 0x000ea80000300a00 */
[----:B------:R-:W-:Y:S04]  /*150f0*/  STL [R1+0x5ae4], R2 ;  /* 0x005ae40201007387 */ /* 0x000fe80000100800 */
[----:B------:R-:W-:Y:S04]  /*15100*/  STL [R1+0x5ae0], R7 ;  /* 0x005ae00701007387 */ /* 0x000fe80000100800 */
[----:B------:R-:W-:Y:S04]  /*15110*/  STL [R1+0x5adc], R6 ;  /* 0x005adc0601007387 */ /* 0x000fe80000100800 */
[----:B------:R-:W-:Y:S01]  /*15120*/  STL [R1+0x5ad8], R0 ;  /* 0x005ad80001007387 */ /* 0x000fe20000100800 */
[-C--:B------:R-:W-:Y:S08]  /*15130*/  HMMA.16816.F32.BF16 R8, R8, R4.reuse, RZ ;  /* 0x000000040808723c */ /* 0x080ff000000418ff */
[----:B--2---:R-:W-:Y:S11]  /*15140*/  HMMA.16816.F32.BF16 R12, R12, R4, RZ ;  /* 0x000000040c0c723c */ /* 0x004ff600000418ff */
[----:B------:R-:W-:Y:S11]  /*15150*/  @!UPT UIADD3 URZ, URZ, URZ, URZ ;  /* 0x0000003f3f3ff290 */ /* 0x000ff6000fffe03f */
[----:B------:R-:W-:Y:S01]  /*15160*/  @!UPT UIADD3 URZ, URZ, URZ, URZ ;  /* 0x0000003f3f3ff290 */ /* 0x000fe2000fffe03f */
[----:B------:R-:W-:Y:S04]  /*15170*/  STL.64 [R1+0xd0], R12 ;  /* 0x0000d00c01007387 */ /* 0x000fe80000100a00 */
[----:B------:R-:W-:Y:S04]  /*15180*/  STL.64 [R1+0xd8], R14 ;  /* 0x0000d80e01007387 */ /* 0x000fe80000100a00 */
[----:B------:R-:W0:Y:S02]  /*15190*/  LDSM.16.MT88.4 R12, [R3+0x2100] ;  /* 0x00210000030c783b */ /* 0x000e240000004200 */
[----:B0-----:R-:W-:Y:S01]  /*151a0*/  IMAD.MOV.U32 R2, RZ, RZ, R12 ;  /* 0x000000ffff027224 */ /* 0x001fe200078e000c */
[----:B------:R-:W-:Y:S01]  /*151b0*/  MOV R6, R14 ;  /* 0x0000000e00067202 */ /* 0x000fe20000000f00 */
[----:B------:R-:W-:-:S02]  /*151c0*/  IMAD.MOV.U32 R7, RZ, RZ, R13 ;  /* 0x000000ffff077224 */ /* 0x000fc400078e000d */
[----:B------:R-:W-:Y:S02]  /*151d0*/  IMAD.MOV.U32 R0, RZ, RZ, R15 ;  /* 0x000000ffff007224 */ /* 0x000fe400078e000f */
[----:B------:R-:W2:Y:S04]  /*151e0*/  LDL.LU.64 R14, [R1+0x5b20] ;  /* 0x005b2000010e7983 */ /* 0x000ea80000300a00 */
[----:B------:R-:W2:Y:S04]  /*151f0*/  LDL.LU.64 R12, [R1+0x5b18] ;  /* 0x005b1800010c7983 */ /* 0x000ea80000300a00 */
[----:B------:R-:W-:Y:S04]  /*15200*/  STL [R1+0x5af4], R2 ;  /* 0x005af40201007387 */ /* 0x000fe80000100800 */
[----:B------:R-:W-:Y:S04]  /*15210*/  STL [R1+0x5af0], R7 ;  /* 0x005af00701007387 */ /* 0x000fe80000100800 */
[----:B------:R-:W-:Y:S04]  /*15220*/  STL [R1+0x5aec], R6 ;  /* 0x005aec0601007387 */ /* 0x000fe80000100800 */
[----:B------:R-:W-:Y:S04]  /*15230*/  STL [R1+0x5ae8], R0 ;  /* 0x005ae80001007387 */ /* 0x000fe80000100800 */
[----:B------:R-:W-:Y:S04]  /*15240*/  STL.64 [R1+0xf0], R8 ;  /* 0x0000f00801007387 */ /* 0x000fe80000100a00 */
[----:B------:R-:W-:Y:S04]  /*15250*/  STL.64 [R1+0xf8], R10 ;  /* 0x0000f80a01007387 */ /* 0x000fe80000100a00 */
[----:B------:R-:W0:Y:S04]  /*15260*/  LDSM.16.MT88.4 R8, [R3+0x2180] ;  /* 0x002180000308783b */ /* 0x000e280000004200 */
[----:B0-----:R0:W-:Y:S01]  /*15270*/  STL [R1+0x1c], R11 ;  /* 0x00001c0b01007387 */ /* 0x0011e20000100800 */
[----:B------:R-:W-:Y:S01]  /*15280*/  MOV R0, R10 ;  /* 0x0000000a00007202 */ /* 0x000fe20000000f00 */
[----:B------:R-:W-:-:S02]  /*15290*/  IMAD.MOV.U32 R7, RZ, RZ, R8 ;  /* 0x000000ffff077224 */ /* 0x000fc400078e0008 */
[----:B------:R-:W-:Y:S01]  /*152a0*/  IMAD.MOV.U32 R6, RZ, RZ, R9 ;  /* 0x000000ffff067224 */ /* 0x000fe200078e0009 */
[----:B0-----:R-:W3:Y:S04]  /*152b0*/  LDL.LU.64 R10, [R1+0x5b10] ;  /* 0x005b1000010a7983 */ /* 0x001ee80000300a00 */
[----:B------:R-:W3:Y:S04]  /*152c0*/  LDL.LU.64 R8, [R1+0x5b08] ;  /* 0x005b080001087983 */ /* 0x000ee80000300a00 */
[----:B------:R-:W0:Y:S04]  /*152d0*/  S2R R28, SR_TID.X ;  /* 0x00000000001c7919 */ /* 0x000e280000002100 */
[----:B------:R-:W1:Y:S01]  /*152e0*/  S2R R2, SR_TID.X ;  /* 0x0000000000027919 */ /* 0x000e620000002100 */
[----:B0-----:R-:W-:-:S02]  /*152f0*/  LOP3.LUT R28, R28, 0x7, RZ, 0xc0, !PT ;  /* 0x000000071c1c7812 */ /* 0x001fc400078ec0ff */
[----:B-1----:R-:W-:-:S03]  /*15300*/  LOP3.LUT R29, R2, 0x10, RZ, 0xc0, !PT ;  /* 0x00000010021d7812 */ /* 0x002fc600078ec0ff */
[----:B------:R-:W-:Y:S02]  /*15310*/  IMAD R28, R28, 0x210, RZ ;  /* 0x000002101c1c7824 */ /* 0x000fe400078e02ff */
[----:B------:R-:W-:Y:S01]  /*15320*/  IMAD.SHL.U32 R2, R2, 0x2, RZ ;  /* 0x0000000202027824 */ /* 0x000fe200078e00ff */
[----:B------:R-:W-:-:S04]  /*15330*/  SHF.L.U32 R29, R29, 0x8, RZ ;  /* 0x000000081d1d7819 */ /* 0x000fc800000006ff */
[----:B------:R-:W-:Y:S01]  /*15340*/  LOP3.LUT R28, R28, 0x10, R2, 0x78, !PT ;  /* 0x000000101c1c7812 */ /* 0x000fe200078e7802 */
[----:B------:R-:W-:Y:S03]  /*15350*/  STL [R1+0x5b00], R7 ;  /* 0x005b000701007387 */ /* 0x000fe60000100800 */
[----:B------:R-:W-:Y:S01]  /*15360*/  LOP3.LUT R28, R28, R29, RZ, 0xfc, !PT ;  /* 0x0000001d1c1c7212 */ /* 0x000fe200078efcff */
[----:B------:R-:W-:Y:S03]  /*15370*/  STL [R1+0x5afc], R0 ;  /* 0x005afc0001007387 */ /* 0x000fe60000100800 */
[----:B------:R-:W-:Y:S01]  /*15380*/  LOP3.LUT R28, R28, 0x20, RZ, 0x3c, !PT ;  /* 0x000000201c1c7812 */ /* 0x000fe200078e3cff */
[----:B------:R-:W-:Y:S04]  /*15390*/  STL [R1+0x5af8], R6 ;  /* 0x005af80601007387 */ /* 0x000fe80000100800 */
[----:B------:R-:W-:Y:S01]  /*153a0*/  STL [R1+0x5a08], R3 ;  /* 0x005a080301007387 */ /* 0x000fe20000100800 */
[-C--:B--2---:R-:W-:Y:S08]  /*153b0*/  HMMA.16816.F32.BF16 R12, R12, R4.reuse, RZ ;  /* 0x000000040c0c723c */ /* 0x084ff000000418ff */
[----:B---3--:R-:W-:Y:S11]  /*153c0*/  HMMA.16816.F32.BF16 R8, R8, R4, RZ ;  /* 0x000000040808723c */ /* 0x008ff600000418ff */
[----:B------:R-:W-:Y:S11]  /*153d0*/  @!UPT UIADD3 URZ, URZ, URZ, URZ ;  /* 0x0000003f3f3ff290 */ /* 0x000ff6000fffe03f */
[----:B------:R-:W-:Y:S01]  /*153e0*/  @!UPT UIADD3 URZ, URZ, URZ, URZ ;  /* 0x0000003f3f3ff290 */ /* 0x000fe2000fffe03f */
[----:B------:R-:W-:Y:S04]  /*153f0*/  STL.64 [R1+0x110], R8 ;  /* 0x0001100801007387 */ /* 0x000fe80000100a00 */
[----:B------:R-:W-:Y:S04]  /*15400*/  STL.64 [R1+0x118], R10 ;  /* 0x0001180a01007387 */ /* 0x000fe80000100a00 */
[----:B------:R-:W0:Y:S04]  /*15410*/  LDSM.16.MT88.4 R8, [R28+0x2000] ;  /* 0x002000001c08783b */ /* 0x000e280000004200 */
[----:B------:R-:W-:Y:S04]  /*15420*/  STL.64 [R1+0x120], R12 ;  /* 0x0001200c01007387 */ /* 0x000fe80000100a00 */
[----:B------:R-:W-:Y:S01]  /*15430*/  STL.64 [R1+0x128], R14 ;  /* 0x0001280e01007387 */ /* 0x000fe20000100a00 */
[----:B0-----:R-:W-:Y:S01]  /*15440*/  IMAD.MOV.U32 R7, RZ, RZ, R8 ;  /* 0x000000ffff077224 */ /* 0x001fe200078e0008 */
[----:B------:R-:W-:Y:S01]  /*15450*/  MOV R6, R10 ;  /* 0x0000000a00067202 */ /* 0x000fe20000000f00 */
[----:B------:R-:W-:-:S02]  /*15460*/  IMAD.MOV.U32 R0, RZ, RZ, R9 ;  /* 0x000000ffff007224 */ /* 0x000fc400078e0009 */
[----:B------:R-:W-:Y:S02]  /*15470*/  IMAD.MOV.U32 R2, RZ, RZ, R11 ;  /* 0x000000ffff027224 */ /* 0x000fe400078e000b */
[----:B------:R-:W-:Y:S11]  /*15480*/  HMMA.16816.F32.BF16 R8, R16, R4, RZ ;  /* 0x000000041008723c */ /* 0x000ff600000418ff */
[----:B------:R-:W-:Y:S11]  /*15490*/  @!UPT UIADD3 URZ, URZ, URZ, URZ ;  /* 0x0000003f3f3ff290 */ /* 0x000ff6000fffe03f */
[----:B------:R-:W-:Y:S01]  /*154a0*/  @!UPT UIADD3 URZ, URZ, URZ, URZ ;  /* 0x0000003f3f3ff290 */ /* 0x000fe2000fffe03f */
[----:B------:R-:W-:Y:S01]  /*154b0*/  STL [R1+0x190], R8 ;  /* 0x0001900801007387 */ /* 0x000fe20000100800 */
[----:B------:R-:W-:Y:S01]  /*154c0*/  IMAD.MOV.U32 R29, RZ, RZ, R9 ;  /* 0x000000ffff1d7224 */ /* 0x000fe200078e0009 */
[----:B------:R-:W-:Y:S02]  /*154d0*/  MOV R3, R11 ;  /* 0x0000000b00037202 */ /* 0x000fe40000000f00 */
[----:B------:R-:W-:Y:S04]  /*154e0*/  STL [R1+0x198], R10 ;  /* 0x0001980a01007387 */ /* 0x000fe80000100800 */
[----:B------:R-:W0:Y:S04]  /*154f0*/  LDSM.16.MT88.4 R8, [R28+0x2080] ;  /* 0x002080001c08783b */ /* 0x000e280000004200 */
[----:B------:R-:W-:Y:S04]  /*15500*/  STL [R1+0x5a10], R3 ;  /* 0x005a100301007387 */ /* 0x000fe80000100800 */
[----:B------:R-:W-:Y:S04]  /*15510*/  STL [R1+0x5a0c], R29 ;  /* 0x005a0c1d01007387 */ /* 0x000fe80000100800 */
[----:B0-----:R0:W-:Y:S04]  /*15520*/  STL.64 [R1+0x5a38], R10 ;  /* 0x005a380a01007387 */ /* 0x0011e80000100a00 */
[----:B------:R1:W-:Y:S01]  /*15530*/  STL.64 [R1+0x5a30], R8 ;  /* 0x005a300801007387 */ /* 0x0003e20000100a00 */
[----:B0-----:R-:W-:Y:S01]  /*15540*/  MOV R10, R6 ;  /* 0x00000006000a7202 */ /* 0x001fe20000000f00 */
[----:B-1----:R-:W-:-:S02]  /*15550*/  IMAD.MOV.U32 R8, RZ, RZ, R7 ;  /* 0x000000ffff087224 */ /* 0x002fc400078e0007 */
[----:B------:R-:W2:Y:S01]  /*15560*/  LDL.LU R7, [R1+0x5b00] ;  /* 0x005b000001077983 */ /* 0x000ea20000300800 */
[----:B------:R-:W-:-:S03]  /*15570*/  IMAD.MOV.U32 R9, RZ, RZ, R0 ;  /* 0x000000ffff097224 */ /* 0x000fc600078e0000 */
[----:B------:R-:W3:Y:S04]  /*15580*/  LDL.LU R0, [R1+0x5afc] ;  /* 0x005afc0001007983 */ /* 0x000ee80000300800 */
[----:B------:R-:W4:Y:S01]  /*15590*/  LDL.LU R6, [R1+0x5af8] ;  /* 0x005af80001067983 */ /* 0x000f220000300800 */
[-C--:B------:R-:W-:Y:S08]  /*155a0*/  HMMA.16816.F32.BF16 R16, R20, R4.reuse, RZ ;  /* 0x000000041410723c */ /* 0x080ff000000418ff */
[----:B------:R-:W-:Y:S01]  /*155b0*/  HMMA.16816.F32.BF16 R12, R24, R4, RZ ;  /* 0x00000004180c723c */ /* 0x000fe200000418ff */
[----:B------:R-:W-:Y:S01]  /*155c0*/  IMAD.MOV.U32 R11, RZ, RZ, R2 ;  /* 0x000000ffff0b7224 */ /* 0x000fe200078e0002 */
[----:B------:R-:W-:Y:S04]  /*155d0*/  LDSM.16.MT88.4 R20, [R28+0x2100] ;  /* 0x002100001c14783b */ /* 0x000fe80000004200 */
[----:B------:R-:W4:Y:S04]  /*155e0*/  LDL.LU R2, [R1+0x5af4] ;  /* 0x005af40001027983 */ /* 0x000f280000300800 */
[----:B------:R-:W-:Y:S04]  /*155f0*/  STL.64 [R1+0x5a58], R10 ;  /* 0x005a580a01007387 */ /* 0x000fe80000100a00 */
[----:B------:R2:W-:Y:S04]  /*15600*/  STL.64 [R1+0x5a50], R8 ;  /* 0x005a500801007387 */ /* 0x0005e80000100a00 */
[----:B------:R-:W-:Y:S04]  /*15610*/  STL.64 [R1+0x180], R16 ;  /* 0x0001801001007387 */ /* 0x000fe80000100a00 */
[----:B------:R-:W-:Y:S01]  /*15620*/  STL.64 [R1+0x188], R18 ;  /* 0x0001881201007387 */ /* 0x000fe20000100a00 */
[----:B--2---:R-:W-:-:S03]  /*15630*/  IMAD.MOV.U32 R8, RZ, RZ, R7 ;  /* 0x000000ffff087224 */ /* 0x004fc600078e0007 */
[----:B------:R-:W2:Y:S01]  /*15640*/  LDL.LU R7, [R1+0x5af0] ;  /* 0x005af00001077983 */ /* 0x000ea20000300800 */
[----:B---3--:R-:W-:-:S03]  /*15650*/  IMAD.MOV.U32 R10, RZ, RZ, R0 ;  /* 0x000000ffff0a7224 */ /* 0x008fc600078e0000 */
[----:B------:R-:W-:Y:S01]  /*15660*/  STL.64 [R1+0x170], R12 ;  /* 0x0001700c01007387 */ /* 0x000fe20000100a00 */
[----:B----4-:R-:W-:-:S03]  /*15670*/  MOV R9, R6 ;  /* 0x0000000600097202 */ /* 0x010fc60000000f00 */
[----:B------:R-:W-:Y:S04]  /*15680*/  STL.64 [R1+0x178], R14 ;  /* 0x0001780e01007387 */ /* 0x000fe80000100a00 */
[----:B------:R-:W3:Y:S04]  /*15690*/  LDL.LU R6, [R1+0x5aec] ;  /* 0x005aec0001067983 */ /* 0x000ee80000300800 */
[----:B------:R-:W4:Y:S04]  /*156a0*/  LDL.LU R0, [R1+0x5ae8] ;  /* 0x005ae80001007983 */ /* 0x000f280000300800 */
[----:B------:R-:W2:Y:S04]  /*156b0*/  LDL.LU R11, [R1+0x1c] ;  /* 0x00001c00010b7983 */ /* 0x000ea80000300800 */
[----:B--2---:R3:W-:Y:S04]  /*156c0*/  STL.64 [R1+0x5a78], R10 ;  /* 0x005a780a01007387 */ /* 0x0047e80000100a00 */
[----:B------:R0:W-:Y:S01]  /*156d0*/  STL.64 [R1+0x5a70], R8 ;  /* 0x005a700801007387 */ /* 0x0001e20000100a00 */
[----:B---3--:R-:W-:-:S02]  /*156e0*/  IMAD.MOV.U32 R10, RZ, RZ, R6 ;  /* 0x000000ffff0a7224 */ /* 0x008fc400078e0006 */
[----:B0-----:R-:W-:Y:S01]  /*156f0*/  IMAD.MOV.U32 R8, RZ, RZ, R2 ;  /* 0x000000ffff087224 */ /* 0x001fe200078e0002 */
[----:B------:R-:W-:Y:S01]  /*15700*/  MOV R9, R7 ;  /* 0x0000000700097202 */ /* 0x000fe20000000f00 */
[----:B------:R-:W2:Y:S01]  /*15710*/  LDL.LU R2, [R1+0x5ae4] ;  /* 0x005ae40001027983 */ /* 0x000ea20000300800 */
[----:B----4-:R-:W-:-:S03]  /*15720*/  IMAD.MOV.U32 R11, RZ, RZ, R0 ;  /* 0x000000ffff0b7224 */ /* 0x010fc600078e0000 */
[----:B------:R-:W3:Y:S04]  /*15730*/  LDL.LU R7, [R1+0x5ae0] ;  /* 0x005ae00001077983 */ /* 0x000ee80000300800 */
        /* <DEDUP_REMOVED lines=10> */
[----:B------:R2:W-:Y:S04]  /*157e0*/  STL.64 [R1+0x5a98], R10 ;  /* 0x005a980a01007387 */ /* 0x0005e80000100a00 */
[----:B------:R4:W-:Y:S01]  /*157f0*/  STL.64 [R1+0x5a90], R8 ;  /* 0x005a900801007387 */ /* 0x0009e20000100a00 */
[----:B--2---:R-:W-:Y:S01]  /*15800*/  MOV R11, R2 ;  /* 0x00000002000b7202 */ /* 0x004fe20000000f00 */
[----:B---3--:R-:W-:-:S02]  /*15810*/  IMAD.MOV.U32 R10, RZ, RZ, R7 ;  /* 0x000000ffff0a7224 */ /* 0x008fc400078e0007 */
[----:B----4-:R-:W-:Y:S01]  /*15820*/  IMAD.MOV.U32 R9, RZ, RZ, R6 ;  /* 0x000000ffff097224 */ /* 0x010fe200078e0006 */
[----:B------:R-:W-:Y:S02]  /*15830*/  MOV R8, R0 ;  /* 0x0000000000087202 */ /* 0x000fe40000000f00 */
[----:B------:R-:W2:Y:S04]  /*15840*/  LDL.LU R0, [R1+0x5ad4] ;  /* 0x005ad40001007983 */ /* 0x000ea80000300800 */
[----:B------:R-:W3:Y:S04]  /*15850*/  LDL.LU R6, [R1+0x5ad0] ;  /* 0x005ad00001067983 */ /* 0x000ee80000300800 */
[----:B------:R-:W4:Y:S04]  /*15860*/  LDL.LU R7, [R1+0x5acc] ;  /* 0x005acc0001077983 */ /* 0x000f280000300800 */
[----:B------:R-:W2:Y:S04]  /*15870*/  LDL.LU R2, [R1+0x5ac8] ;  /* 0x005ac80001027983 */ /* 0x000ea80000300800 */
[----:B------:R-:W2:Y:S04]  /*15880*/  LDL.LU R24, [R1+0x70] ;  /* 0x0000700001187983 */ /* 0x000ea80000300800 */
[----:B------:R-:W2:Y:S04]  /*15890*/  LDL.LU R25, [R1+0x74] ;  /* 0x0000740001197983 */ /* 0x000ea80000300800 */
[----:B------:R-:W2:Y:S04]  /*158a0*/  LDL.LU R26, [R1+0x78] ;  /* 0x00007800011a7983 */ /* 0x000ea80000300800 */
[----:B------:R-:W2:Y:S04]  /*158b0*/  LDL.LU R27, [R1+0x7c] ;  /* 0x00007c00011b7983 */ /* 0x000ea80000300800 */
[----:B--2---:R-:W-:Y:S04]  /*158c0*/  STL.64 [R1+0x5a48], R26 ;  /* 0x005a481a01007387 */ /* 0x004fe80000100a00 */
[----:B------:R0:W-:Y:S04]  /*158d0*/  STL.64 [R1+0x5a40], R24 ;  /* 0x005a401801007387 */ /* 0x0001e80000100a00 */
[----:B0-----:R-:W2:Y:S01]  /*158e0*/  LDL.LU R24, [R1+0x80] ;  /* 0x0000800001187983 */ /* 0x001ea20000300800 */
[----:B----4-:R-:W-:Y:S01]  /*158f0*/  IMAD.MOV.U32 R26, RZ, RZ, R7 ;  /* 0x000000ffff1a7224 */ /* 0x010fe200078e0007 */
[----:B---3--:R-:W-:Y:S01]  /*15900*/  MOV R27, R6 ;  /* 0x00000006001b7202 */ /* 0x008fe20000000f00 */
[----:B------:R-:W-:-:S02]  /*15910*/  IMAD.MOV.U32 R25, RZ, RZ, R2 ;  /* 0x000000ffff197224 */ /* 0x000fc400078e0002 */
[----:B------:R-:W3:Y:S04]  /*15920*/  LDL.LU R2, [R1+0x5ac4] ;  /* 0x005ac40001027983 */ /* 0x000ee80000300800 */
[----:B------:R-:W4:Y:S04]  /*15930*/  LDL.LU R7, [R1+0x5ac0] ;  /* 0x005ac00001077983 */ /* 0x000f280000300800 */
[----:B------:R-:W3:Y:S04]  /*15940*/  LDL.LU R6, [R1+0x5abc] ;  /* 0x005abc0001067983 */ /* 0x000ee80000300800 */
[----:B------:R-:W-:Y:S04]  /*15950*/  STL.64 [R1+0x5a68], R26 ;  /* 0x005a681a01007387 */ /* 0x000fe80000100a00 */
[----:B--2---:R0:W-:Y:S04]  /*15960*/  STL.64 [R1+0x5a60], R24 ;  /* 0x005a601801007387 */ /* 0x0041e80000100a00 */
[----:B0-----:R-:W2:Y:S04]  /*15970*/  LDL.LU R24, [R1+0xa0] ;  /* 0x0000a00001187983 */ /* 0x001ea80000300800 */
[----:B------:R-:W2:Y:S04]  /*15980*/  LDL.LU R25, [R1+0xa4] ;  /* 0x0000a40001197983 */ /* 0x000ea80000300800 */
[----:B------:R-:W2:Y:S04]  /*15990*/  LDL.LU R26, [R1+0xa8] ;  /* 0x0000a800011a7983 */ /* 0x000ea80000300800 */
[----:B------:R-:W2:Y:S04]  /*159a0*/  LDL.LU R27, [R1+0xac] ;  /* 0x0000ac00011b7983 */ /* 0x000ea80000300800 */
[----:B--2---:R-:W-:Y:S04]  /*159b0*/  STL.64 [R1+0x5a88], R26 ;  /* 0x005a881a01007387 */ /* 0x004fe80000100a00 */
[----:B------:R0:W-:Y:S04]  /*159c0*/  STL.64 [R1+0x5a80], R24 ;  /* 0x005a801801007387 */ /* 0x0001e80000100a00 */
[----:B0-----:R-:W2:Y:S04]  /*159d0*/  LDL.LU R24, [R1+0xc0] ;  /* 0x0000c00001187983 */ /* 0x001ea80000300800 */
[----:B------:R-:W2:Y:S01]  /*159e0*/  LDL.LU R25, [R1+0xc4] ;  /* 0x0000c40001197983 */ /* 0x000ea20000300800 */
[----:B---3--:R-:W-:-:S02]  /*159f0*/  IMAD.MOV.U32 R26, RZ, RZ, R6 ;  /* 0x000000ffff1a7224 */ /* 0x008fc400078e0006 */
[----:B----4-:R-:W-:Y:S01]  /*15a00*/  IMAD.MOV.U32 R27, RZ, RZ, R7 ;  /* 0x000000ffff1b7224 */ /* 0x010fe200078e0007 */
[----:B------:R-:W3:Y:S04]  /*15a10*/  LDL.LU R6, [R1+0x5ab8] ;  /* 0x005ab80001067983 */ /* 0x000ee80000300800 */
[----:B------:R-:W3:Y:S04]  /*15a20*/  LDL.LU R7, [R1+0x5ab4] ;  /* 0x005ab40001077983 */ /* 0x000ee80000300800 */
[----:B------:R-:W-:Y:S04]  /*15a30*/  STL.64 [R1+0x5aa8], R26 ;  /* 0x005aa81a01007387 */ /* 0x000fe80000100a00 */
[----:B--2---:R0:W-:Y:S04]  /*15a40*/  STL.64 [R1+0x5aa0], R24 ;  /* 0x005aa01801007387 */ /* 0x0041e80000100a00 */
[----:B0-----:R-:W2:Y:S04]  /*15a50*/  LDL.LU R24, [R1+0xe0] ;  /* 0x0000e00001187983 */ /* 0x001ea80000300800 */
[----:B------:R-:W2:Y:S04]  /*15a60*/  LDL.LU R25, [R1+0xe4] ;  /* 0x0000e40001197983 */ /* 0x000ea80000300800 */
[----:B------:R-:W2:Y:S04]  /*15a70*/  LDL.LU R26, [R1+0xe8] ;  /* 0x0000e800011a7983 */ /* 0x000ea80000300800 */
[----:B------:R-:W2:Y:S01]  /*15a80*/  LDL.LU R27, [R1+0xec] ;  /* 0x0000ec00011b7983 */ /* 0x000ea20000300800 */
[----:B---3--:R-:W-:Y:S03]  /*15a90*/  HMMA.16816.F32.BF16 R12, R12, R6, R16 ;  /* 0x000000060c0c723c */ /* 0x008fe60000041810 */
[----:B------:R-:W0:Y:S11]  /*15aa0*/  LDSM.16.MT88.4 R16, [R28+0x2180] ;  /* 0x002180001c10783b */ /* 0x000e360000004200 */
[----:B------:R-:W-:Y:S09]  /*15ab0*/  @!UPT UIADD3 URZ, URZ, URZ, URZ ;  /* 0x0000003f3f3ff290 */ /* 0x000ff2000fffe03f */
[----:B------:R-:W-:Y:S04]  /*15ac0*/  STL.64 [R1+0x160], R12 ;  /* 0x0001600c01007387 */ /* 0x000fe80000100a00 */
[----:B------:R-:W-:Y:S04]  /*15ad0*/  STL.64 [R1+0x168], R14 ;  /* 0x0001680e01007387 */ /* 0x000fe80000100a00 */
[----:B------:R-:W-:Y:S04]  /*15ae0*/  LDSM.16.MT88.4 R12, [R2+0x2000] ;  /* 0x00200000020c783b */ /* 0x000fe80000004200 */
[----:B0-----:R0:W-:Y:S04]  /*15af0*/  STL.64 [R1+0x5a28], R18 ;  /* 0x005a281201007387 */ /* 0x0011e80000100a00 */
[----:B------:R1:W-:Y:S01]  /*15b00*/  STL.64 [R1+0x5a20], R16 ;  /* 0x005a201001007387 */ /* 0x0003e20000100a00 */
[----:B0-----:R-:W-:-:S03]  /*15b10*/  MOV R19, R0 ;  /* 0x0000000000137202 */ /* 0x001fc60000000f00 */
[----:B-1----:R-:W3:Y:S04]  /*15b20*/  LDL.LU R16, [R1+0xb0] ;  /* 0x0000b00001107983 */ /* 0x002ee80000300800 */
[----:B------:R-:W3:Y:S04]  /*15b30*/  LDL.LU R17, [R1+0xb4] ;  /* 0x0000b40001117983 */ /* 0x000ee80000300800 */
[----:B------:R-:W3:Y:S04]  /*15b40*/  LDL.LU R18, [R1+0xb8] ;  /* 0x0000b80001127983 */ /* 0x000ee80000300800 */
[----:B------:R-:W4:Y:S04]  /*15b50*/  LDL.LU R0, [R1+0x5ab0] ;  /* 0x005ab00001007983 */ /* 0x000f280000300800 */
[----:B------:R-:W-:Y:S01]  /*15b60*/  STL [R1+0x5a14], R28 ;  /* 0x005a141c01007387 */ /* 0x000fe20000100800 */
[-C--:B--2---:R-:W-:Y:S03]  /*15b70*/  HMMA.16816.F32.BF16 R8, R8, R6.reuse, R24 ;  /* 0x000000060808723c */ /* 0x084fe60000041818 */
[----:B------:R-:W2:Y:S04]  /*15b80*/  LDL.LU.64 R26, [R1+0x5aa8] ;  /* 0x005aa800011a7983 */ /* 0x000ea80000300a00 */
[----:B------:R-:W2:Y:S11]  /*15b90*/  LDL.LU.64 R24, [R1+0x5aa0] ;  /* 0x005aa00001187983 */ /* 0x000eb60000300a00 */
[----:B------:R-:W-:Y:S05]  /*15ba0*/  @!UPT UIADD3 URZ, URZ, URZ, URZ ;  /* 0x0000003f3f3ff290 */ /* 0x000fea000fffe03f */
[----:B------:R-:W-:Y:S04]  /*15bb0*/  STL.64 [R1+0x150], R8 ;  /* 0x0001500801007387 */ /* 0x000fe80000100a00 */
[----:B------:R0:W-:Y:S04]  /*15bc0*/  STL.64 [R1+0x158], R10 ;  /* 0x0001580a01007387 */ /* 0x0001e80000100a00 */
[----:B0-----:R-:W2:Y:S04]  /*15bd0*/  LDL.LU.64 R10, [R1+0x5a98] ;  /* 0x005a9800010a7983 */ /* 0x001ea80000300a00 */
[----:B------:R-:W2:Y:S02]  /*15be0*/  LDL.LU.64 R8, [R1+0x5a90] ;  /* 0x005a900001087983 */ /* 0x000ea40000300a00 */
[----:B--2---:R-:W-:Y:S02]  /*15bf0*/  HMMA.16816.F32.BF16 R8, R8, R6, R24 ;  /* 0x000000060808723c */ /* 0x004fe40000041818 */
[----:B------:R-:W2:Y:S04]  /*15c00*/  LDL.LU.64 R26, [R1+0x5a88] ;  /* 0x005a8800011a7983 */ /* 0x000ea80000300a00 */
[----:B------:R-:W2:Y:S11]  /*15c10*/  LDL.LU.64 R24, [R1+0x5a80] ;  /* 0x005a800001187983 */ /* 0x000eb60000300a00 */
[----:B------:R-:W-:Y:S06]  /*15c20*/  @!UPT UIADD3 URZ, URZ, URZ, URZ ;  /* 0x0000003f3f3ff290 */ /* 0x000fec000fffe03f */
[----:B------:R-:W-:Y:S04]  /*15c30*/  STL.64 [R1+0x1a0], R8 ;  /* 0x0001a00801007387 */ /* 0x000fe80000100a00 */
[----:B------:R-:W-:Y:S04]  /*15c40*/  STL.64 [R1+0x1a8], R10 ;  /* 0x0001a80a01007387 */ /* 0x000fe80000100a00 */
[----:B------:R-:W0:Y:S02]  /*15c50*/  LDSM.16.MT88.4 R8, [R2+0x2080] ;  /* 0x002080000208783b */ /* 0x000e240000004200 */
[----:B0-----:R-:W-:Y:S01]  /*15c60*/  MOV R5, R10 ;  /* 0x0000000a00057202 */ /* 0x001fe20000000f00 */
[----:B------:R-:W-:-:S02]  /*15c70*/  IMAD.MOV.U32 R4, RZ, RZ, R11 ;  /* 0x000000ffff047224 */ /* 0x000fc400078e000b */
[----:B------:R-:W-:Y:S01]  /*15c80*/  IMAD.MOV.U32 R3, RZ, RZ, R8 ;  /* 0x000000ffff037224 */ /* 0x000fe200078e0008 */
[----:B------:R-:W2:Y:S01]  /*15c90*/  LDL.LU.64 R10, [R1+0x5a78] ;  /* 0x005a7800010a7983 */ /* 0x000ea20000300a00 */
[----:B------:R-:W-:-:S03]  /*15ca0*/  IMAD.MOV.U32 R29, RZ, RZ, R9 ;  /* 0x000000ffff1d7224 */ /* 0x000fc600078e0009 */
[----:B------:R-:W2:Y:S04]  /*15cb0*/  LDL.LU.64 R8, [R1+0x5a70] ;  /* 0x005a700001087983 */ /* 0x000ea80000300a00 */
[----:B------:R-:W-:Y:S04]  /*15cc0*/  STL [R1+0x5a1c], R29 ;  /* 0x005a1c1d01007387 */ /* 0x000fe80000100800 */
        /* <DEDUP_REMOVED lines=9> */
[-C--:B--2---:R-:W-:Y:S02]  /*15d60*/  HMMA.16816.F32.BF16 R8, R8, R6.reuse, R24 ;  /* 0x000000060808723c */ /* 0x084fe40000041818 */
[----:B------:R-:W2:Y:S04]  /*15d70*/  LDL.LU.64 R26, [R1+0x5a48] ;  /* 0x005a4800011a7983 */ /* 0x000ea80000300a00 */
[----:B------:R-:W2:Y:S11]  /*15d80*/  LDL.LU.64 R24, [R1+0x5a40] ;  /* 0x005a400001187983 */ /* 0x000eb60000300a00 */
[----:B------:R-:W-:Y:S06]  /*15d90*/  @!UPT UIADD3 URZ, URZ, URZ, URZ ;  /* 0x0000003f3f3ff290 */ /* 0x000fec000fffe03f */
[----:B------:R-:W-:Y:S04]  /*15da0*/  STL.64 [R1+0x100], R8 ;  /* 0x0001000801007387 */ /* 0x000fe80000100a00 */
[----:B------:R-:W-:Y:S04]  /*15db0*/  STL.64 [R1+0x108], R10 ;  /* 0x0001080a01007387 */ /* 0x000fe80000100a00 */
[----:B------:R-:W0:Y:S04]  /*15dc0*/  LDSM.16.MT88.4 R8, [R2+0x2100] ;  /* 0x002100000208783b */ /* 0x000e280000004200 */
[----:B0-----:R0:W-:Y:S01]  /*15dd0*/  STL [R1+0x18], R10 ;  /* 0x0000180a01007387 */ /* 0x0011e20000100800 */
[----:B------:R-:W-:Y:S01]  /*15de0*/  IMAD.MOV.U32 R28, RZ, RZ, R11 ;  /* 0x000000ffff1c7224 */ /* 0x000fe200078e000b */
[----:B------:R-:W-:Y:S01]  /*15df0*/  MOV R5, R9 ;  /* 0x0000000900057202 */ /* 0x000fe20000000f00 */
[----:B------:R-:W-:Y:S01]  /*15e00*/  IMAD.MOV.U32 R29, RZ, RZ, R8 ;  /* 0x000000ffff1d7224 */ /* 0x000fe200078e0008 */
[----:B0-----:R-:W2:Y:S04]  /*15e10*/  LDL.LU.64 R10, [R1+0x5a38] ;  /* 0x005a3800010a7983 */ /* 0x001ea80000300a00 */
[----:B------:R-:W2:Y:S01]  /*15e20*/  LDL.LU.64 R8, [R1+0x5a30] ;  /* 0x005a300001087983 */ /* 0x000ea20000300a00 */
[-C--:B---3--:R-:W-:Y:S08]  /*15e30*/  HMMA.16816.F32.BF16 R20, R20, R6.reuse, R16 ;  /* 0x000000061414723c */ /* 0x088ff00000041810 */
[----:B--2---:R-:W-:Y:S01]  /*15e40*/  HMMA.16816.F32.BF16 R8, R8, R6, R24 ;  /* 0x000000060808723c */ /* 0x004fe20000041818 */
[----:B------:R-:W0:Y:S11]  /*15e50*/  LDSM.16.MT88.4 R24, [R2+0x2180] ;  /* 0x002180000218783b */ /* 0x000e360000004200 */
[----:B------:R-:W-:Y:S11]  /*15e60*/  @!UPT UIADD3 URZ, URZ, URZ, URZ ;  /* 0x0000003f3f3ff290 */ /* 0x000ff6000fffe03f */
[----:B------:R-:W-:Y:S04]  /*15e70*/  STL.64 [R1+0x1b0], R8 ;  /* 0x0001b00801007387 */ /* 0x000fe80000100a00 */
[----:B------:R0:W-:Y:S02]  /*15e80*/  STL.64 [R1+0x1b8], R10 ;  /* 0x0001b80a01007387 */ /* 0x0001e40000100a00 */
[----:B0-----:R-:W-:Y:S01]  /*15e90*/  IMAD.MOV.U32 R11, RZ, RZ, R24 ;  /* 0x000000ffff0b7224 */ /* 0x001fe200078e0018 */
[----:B------:R-:W-:Y:S01]  /*15ea0*/  MOV R10, R25 ;  /* 0x00000019000a7202 */ /* 0x000fe20000000f00 */
[----:B------:R-:W-:Y:S02]  /*15eb0*/  IMAD.MOV.U32 R9, RZ, RZ, R26 ;  /* 0x000000ffff097224 */ /* 0x000fe400078e001a */
[----:B------:R-:W-:-:S02]  /*15ec0*/  IMAD.MOV.U32 R8, RZ, RZ, R27 ;  /* 0x000000ffff087224 */ /* 0x000fc400078e001b */
[----:B----4-:R-:W0:Y:S04]  /*15ed0*/  LDSM.16.MT88.4 R24, [R0+0x2000] ;  /* 0x002000000018783b */ /* 0x010e280000004200 */
[----:B------:R-:W-:Y:S04]  /*15ee0*/  STL [R1+0x596c], R2 ;  /* 0x00596c0201007387 */ /* 0x000fe80000100800 */
[----:B0-----:R-:W-:Y:S04]  /*15ef0*/  STL.64 [R1+0x59d0], R26 ;  /* 0x0059d01a01007387 */ /* 0x001fe80000100a00 */
[----:B------:R0:W-:Y:S04]  /*15f00*/  STL.64 [R1+0x59c8], R24 ;  /* 0x0059c81801007387 */ /* 0x0001e80000100a00 */
[----:B0-----:R-:W2:Y:S04]  /*15f10*/  LDL.LU R24, [R1+0x50] ;  /* 0x0000500001187983 */ /* 0x001ea80000300800 */
[----:B------:R-:W2:Y:S04]  /*15f20*/  LDL.LU R25, [R1+0x54] ;  /* 0x0000540001197983 */ /* 0x000ea80000300800 */
[----:B------:R-:W2:Y:S04]  /*15f30*/  LDL.LU R26, [R1+0x58] ;  /* 0x00005800011a7983 */ /* 0x000ea80000300800 */
[----:B------:R-:W2:Y:S04]  /*15f40*/  LDL.LU R27, [R1+0x5c] ;  /* 0x00005c00011b7983 */ /* 0x000ea80000300800 */
[----:B------:R-:W3:Y:S04]  /*15f50*/  LDL.LU.64 R18, [R1+0x5a28] ;  /* 0x005a280001127983 */ /* 0x000ee80000300a00 */
[----:B------:R-:W3:Y:S04]  /*15f60*/  LDL.LU.64 R16, [R1+0x5a20] ;  /* 0x005a200001107983 */ /* 0x000ee80000300a00 */
[----:B------:R0:W-:Y:S04]  /*15f70*/  STL.64 [R1+0x140], R20 ;  /* 0x0001401401007387 */ /* 0x0001e80000100a00 */
[----:B------:R1:W-:Y:S04]  /*15f80*/  STL.64 [R1+0x148], R22 ;  /* 0x0001481601007387 */ /* 0x0003e80000100a00 */
[----:B0-----:R-:W3:Y:S04]  /*15f90*/  LDL.LU R20, [R1+0x60] ;  /* 0x0000600001147983 */ /* 0x001ee80000300800 */
[----:B------:R-:W3:Y:S04]  /*15fa0*/  LDL.LU R21, [R1+0x64] ;  /* 0x0000640001157983 */ /* 0x000ee80000300800 */
[----:B-1----:R-:W3:Y:S04]  /*15fb0*/  LDL.LU R22, [R1+0x68] ;  /* 0x0000680001167983 */ /* 0x002ee80000300800 */
[----:B------:R-:W3:Y:S01]  /*15fc0*/  LDL.LU R23, [R1+0x6c] ;  /* 0x00006c0001177983 */ /* 0x000ee20000300800 */
[----:B--2---:R-:W-:Y:S07]  /*15fd0*/  HMMA.16816.F32.BF16 R12, R12, R6, R24 ;  /* 0x000000060c0c723c */ /* 0x004fee0000041818 */
[----:B------:R-:W-:Y:S01]  /*15fe0*/  IMAD.MOV.U32 R26, RZ, RZ, R9 ;  /* 0x000000ffff1a7224 */ /* 0x000fe200078e0009 */
[----:B------:R-:W-:Y:S01]  /*15ff0*/  MOV R27, R8 ;  /* 0x00000008001b7202 */ /* 0x000fe20000000f00 */
[----:B------:R-:W-:Y:S01]  /*16000*/  IMAD.MOV.U32 R25, RZ, RZ, R10 ;  /* 0x000000ffff197224 */ /* 0x000fe200078e000a */
[----:B------:R-:W-:-:S02]  /*16010*/  MOV R24, R11 ;  /* 0x0000000b00187202 */ /* 0x000fc40000000f00 */
[----:B------:R-:W-:Y:S01]  /*16020*/  LDSM.16.MT88.4 R8, [R0+0x2180] ;  /* 0x002180000008783b */ /* 0x000fe20000004200 */
[----:B---3--:R-:W-:Y:S03]  /*16030*/  HMMA.16816.F32.BF16 R16, R16, R6, R20 ;  /* 0x000000061010723c */ /* 0x008fe60000041814 */
[----:B------:R-:W0:Y:S11]  /*16040*/  LDSM.16.MT88.4 R20, [R0+0x2080] ;  /* 0x002080000014783b */ /* 0x000e360000004200 */
[----:B------:R-:W-:Y:S09]  /*16050*/  @!UPT UIADD3 URZ, URZ, URZ, URZ ;  /* 0x0000003f3f3ff290 */ /* 0x000ff2000fffe03f */
[----:B------:R-:W-:Y:S04]  /*16060*/  STL.64 [R1+0xe0], R16 ;  /* 0x0000e01001007387 */ /* 0x000fe80000100a00 */
[----:B------:R-:W-:Y:S04]  /*16070*/  STL.64 [R1+0xe8], R18 ;  /* 0x0000e81201007387 */ /* 0x000fe80000100a00 */
[----:B------:R-:W-:Y:S04]  /*16080*/  STL.64 [R1+0xa0], R12 ;  /* 0x0000a00c01007387 */ /* 0x000fe80000100a00 */
[----:B------:R-:W-:Y:S04]  /*16090*/  STL.64 [R1+0xa8], R14 ;  /* 0x0000a80e01007387 */ /* 0x000fe80000100a00 */
[----:B------:R-:W-:Y:S04]  /*160a0*/  STL.64 [R1+0x59f0], R26 ;  /* 0x0059f01a01007387 */ /* 0x000fe80000100a00 */
[----:B------:R1:W-:Y:S04]  /*160b0*/  STL.64 [R1+0x59e8], R24 ;  /* 0x0059e81801007387 */ /* 0x0003e80000100a00 */
[----:B------:R-:W2:Y:S01]  /*160c0*/  LDSM.16.MT88.4 R16, [R0+0x2100] ;  /* 0x002100000010783b */ /* 0x000ea20000004200 */
[----:B-1----:R-:W-:-:S03]  /*160d0*/  IMAD.MOV.U32 R24, RZ, RZ, R29 ;  /* 0x000000ffff187224 */ /* 0x002fc600078e001d */
[----:B------:R-:W3:Y:S01]  /*160e0*/  LDL.LU R29, [R1+0x5a1c] ;  /* 0x005a1c00011d7983 */ /* 0x000ee20000300800 */
[----:B------:R-:W-:-:S03]  /*160f0*/  IMAD.MOV.U32 R25, RZ, RZ, R5 ;  /* 0x000000ffff197224 */ /* 0x000fc600078e0005 */
[----:B------:R-:W4:Y:S04]  /*16100*/  LDL.LU R5, [R1+0x5a18] ;  /* 0x005a180001057983 */ /* 0x000f280000300800 */
[----:B------:R-:W2:Y:S01]  /*16110*/  LDL.LU R26, [R1+0x18] ;  /* 0x00001800011a7983 */ /* 0x000ea20000300800 */
[----:B------:R-:W-:Y:S01]  /*16120*/  MOV R27, R28 ;  /* 0x0000001c001b7202 */ /* 0x000fe20000000f00 */
[----:B------:R-:W-:Y:S02]  /*16130*/  IMAD.MOV.U32 R12, RZ, RZ, R3 ;  /* 0x000000ffff0c7224 */ /* 0x000fe400078e0003 */
[----:B------:R-:W4:Y:S01]  /*16140*/  LDL.LU R28, [R1+0x5a14] ;  /* 0x005a1400011c7983 */ /* 0x000f220000300800 */
[----:B---3--:R-:W-:-:S03]  /*16150*/  IMAD.MOV.U32 R13, RZ, RZ, R29 ;  /* 0x000000ffff0d7224 */ /* 0x008fc600078e001d */
[----:B--2---:R-:W-:Y:S04]  /*16160*/  STL.64 [R1+0x5a00], R26 ;  /* 0x005a001a01007387 */ /* 0x004fe80000100a00 */
[----:B------:R1:W-:Y:S04]  /*16170*/  STL.64 [R1+0x59f8], R24 ;  /* 0x0059f81801007387 */ /* 0x0003e80000100a00 */
[----:B------:R-:W2:Y:S04]  /*16180*/  LDL.LU R3, [R1+0x5a10] ;  /* 0x005a100001037983 */ /* 0x000ea80000300800 */
[----:B------:R-:W3:Y:S04]  /*16190*/  LDL.LU R29, [R1+0x5a0c] ;  /* 0x005a0c00011d7983 */ /* 0x000ee80000300800 */
[----:B-1----:R-:W2:Y:S04]  /*161a0*/  LDL.LU R24, [R1+0xd0] ;  /* 0x0000d00001187983 */ /* 0x002ea80000300800 */
[----:B------:R-:W2:Y:S04]  /*161b0*/  LDL.LU R25, [R1+0xd4] ;  /* 0x0000d40001197983 */ /* 0x000ea80000300800 */
[----:B------:R-:W2:Y:S04]  /*161c0*/  LDL.LU R26, [R1+0xd8] ;  /* 0x0000d800011a7983 */ /* 0x000ea80000300800 */
[----:B------:R-:W2:Y:S04]  /*161d0*/  LDL.LU R27, [R1+0xdc] ;  /* 0x0000dc00011b7983 */ /* 0x000ea80000300800 */
[----:B0-----:R-:W-:Y:S04]  /*161e0*/  STL.64 [R1+0x59c0], R22 ;  /* 0x0059c01601007387 */ /* 0x001fe80000100a00 */
[----:B------:R0:W-:Y:S04]  /*161f0*/  STL.64 [R1+0x59b8], R20 ;  /* 0x0059b81401007387 */ /* 0x0001e80000100a00 */
[----:B0-----:R-:W2:Y:S04]  /*16200*/  LDL.LU R20, [R1+0x120] ;  /* 0x0001200001147983 */ /* 0x001ea80000300800 */
[----:B------:R-:W2:Y:S04]  /*16210*/  LDL.LU R21, [R1+0x124] ;  /* 0x0001240001157983 */ /* 0x000ea80000300800 */
[----:B------:R-:W2:Y:S04]  /*16220*/  LDL.LU R22, [R1+0x128] ;  /* 0x0001280001167983 */ /* 0x000ea80000300800 */
[----:B------:R-:W2:Y:S01]  /*16230*/  LDL.LU R23, [R1+0x12c] ;  /* 0x00012c0001177983 */ /* 0x000ea20000300800 */
[----:B----4-:R-:W-:Y:S01]  /*16240*/  MOV R14, R5 ;  /* 0x00000005000e7202 */ /* 0x010fe20000000f00 */
[----:B------:R-:W-:-:S02]  /*16250*/  IMAD.MOV.U32 R15, RZ, RZ, R4 ;  /* 0x000000ffff0f7224 */ /* 0x000fc400078e0004 */
[----:B--2---:R-:W-:Y:S04]  /*16260*/  STL.64 [R1+0x59e0], R22 ;  /* 0x0059e01601007387 */ /* 0x004fe80000100a00 */
[----:B------:R0:W-:Y:S04]  /*16270*/  STL.64 [R1+0x59d8], R20 ;  /* 0x0059d81401007387 */ /* 0x0001e80000100a00 */
[----:B0-----:R-:W2:Y:S04]  /*16280*/  LDL.LU R20, [R1+0x110] ;  /* 0x0001100001147983 */ /* 0x001ea80000300800 */
[----:B------:R-:W2:Y:S04]  /*16290*/  LDL.LU R21, [R1+0x114] ;  /* 0x0001140001157983 */ /* 0x000ea80000300800 */
[----:B------:R-:W2:Y:S04]  /*162a0*/  LDL.LU R22, [R1+0x118] ;  /* 0x0001180001167983 */ /* 0x000ea80000300800 */
[----:B------:R-:W2:Y:S04]  /*162b0*/  LDL.LU R23, [R1+0x11c] ;  /* 0x00011c0001177983 */ /* 0x000ea80000300800 */
[----:B------:R0:W-:Y:S04]  /*162c0*/  STL [R1+0x59ac], R16 ;  /* 0x0059ac1001007387 */ /* 0x0001e80000100800 */
[----:B------:R1:W-:Y:S04]  /*162d0*/  STL [R1+0x59a8], R17 ;  /* 0x0059a81101007387 */ /* 0x0003e80000100800 */
[----:B------:R4:W-:Y:S04]  /*162e0*/  STL [R1+0x59a4], R18 ;  /* 0x0059a41201007387 */ /* 0x0009e80000100800 */
[----:B------:R3:W-:Y:S04]  /*162f0*/  STL [R1+0x59a0], R19 ;  /* 0x0059a01301007387 */ /* 0x0007e80000100800 */
[----:B0-----:R-:W2:Y:S04]  /*16300*/  LDL.LU R16, [R1+0xf0] ;  /* 0x0000f00001107983 */ /* 0x001ea80000300800 */
[----:B-1----:R-:W2:Y:S04]  /*16310*/  LDL.LU R17, [R1+0xf4] ;  /* 0x0000f40001117983 */ /* 0x002ea80000300800 */
[----:B----4-:R-:W2:Y:S04]  /*16320*/  LDL.LU R18, [R1+0xf8] ;  /* 0x0000f80001127983 */ /* 0x010ea80000300800 */
[----:B---3--:R-:W2:Y:S04]  /*16330*/  LDL.LU R19, [R1+0xfc] ;  /* 0x0000fc0001137983 */ /* 0x008ea80000300800 */
[----:B------:R0:W-:Y:S04]  /*16340*/  STL.64 [R1+0x5998], R10 ;  /* 0x0059980a01007387 */ /* 0x0001e80000100a00 */
[----:B------:R1:W-:Y:S01]  /*16350*/  STL.64 [R1+0x5990], R8 ;  /* 0x0059900801007387 */ /* 0x0003e20000100a00 */
[----:B0-----:R-:W-:-:S03]  /*16360*/  MOV R11, R3 ;  /* 0x00000003000b7202 */ /* 0x001fc60000000f00 */
[----:B-1----:R-:W3:Y:S04]  /*16370*/  LDL.LU R8, [R1+0x190] ;  /* 0x0001900001087983 */ /* 0x002ee80000300800 */
[----:B------:R-:W3:Y:S04]  /*16380*/  LDL.LU R10, [R1+0x198] ;  /* 0x00019800010a7983 */ /* 0x000ee80000300800 */
[----:B------:R-:W4:Y:S01]  /*16390*/  LDL.LU R3, [R1+0x5a08] ;  /* 0x005a080001037983 */ /* 0x000f220000300800 */
[----:B------:R-:W-:Y:S03]  /*163a0*/  HMMA.16816.F32.BF16 R12, R12, R6, R24 ;  /* 0x000000060c0c723c */ /* 0x000fe60000041818 */
[----:B------:R-:W-:Y:S04]  /*163b0*/  STL [R1+0x5968], R0 ;  /* 0x0059680001007387 */ /* 0x000fe80000100800 */
[----:B------:R-:W2:Y:S04]  /*163c0*/  LDL.LU.64 R26, [R1+0x5a00] ;  /* 0x005a0000011a7983 */ /* 0x000ea80000300a00 */
[----:B------:R-:W2:Y:S04]  /*163d0*/  LDL.LU.64 R24, [R1+0x59f8] ;  /* 0x0059f80001187983 */ /* 0x000ea80000300a00 */
[----:B------:R-:W0:Y:S01]  /*163e0*/  S2R R5, SR_TID.X ;  /* 0x0000000000057919 */ /* 0x000e220000002100 */
[----:B------:R-:W-:-:S03]  /*163f0*/  IMAD.MOV.U32 R9, RZ, RZ, R29 ;  /* 0x000000ffff097224 */ /* 0x000fc600078e001d */
[----:B------:R-:W1:Y:S04]  /*16400*/  S2R R29, SR_TID.X ;  /* 0x00000000001d7919 */ /* 0x000e680000002100 */
[----:B------:R-:W-:Y:S04]  /*16410*/  STL.64 [R1+0xd0], R12 ;  /* 0x0000d00c01007387 */ /* 0x000fe80000100a00 */
[----:B------:R-:W-:Y:S01]  /*16420*/  STL.64 [R1+0xd8], R14 ;  /* 0x0000d80e01007387 */ /* 0x000fe20000100a00 */
[----:B0-----:R-:W-:Y:S02]  /*16430*/  LOP3.LUT R5, R5, 0x7, RZ, 0xc0, !PT ;  /* 0x0000000705057812 */ /* 0x001fe400078ec0ff */
[----:B-1----:R-:W-:-:S03]  /*16440*/  LOP3.LUT R4, R29, 0x1e0, RZ, 0xc0, !PT ;  /* 0x000001e01d047812 */ /* 0x002fc600078ec0ff */
[----:B------:R-:W-:Y:S02]  /*16450*/  IMAD.SHL.U32 R2, R5, 0x10, RZ ;  /* 0x0000001005027824 */ /* 0x000fe400078e00ff */
[----:B------:R-:W-:-:S03]  /*16460*/  IMAD.SHL.U32 R5, R29, 0x2, RZ ;  /* 0x000000021d057824 */ /* 0x000fc600078e00ff */
[----:B------:R-:W-:Y:S02]  /*16470*/  LEA R2, R4, R2, 0x8 ;  /* 0x0000000204027211 */ /* 0x000fe400078e40ff */
[----:B------:R-:W-:Y:S02]  /*16480*/  LOP3.LUT R29, R29, 0x7, RZ, 0xc0, !PT ;  /* 0x000000071d1d7812 */ /* 0x000fe400078ec0ff */
[----:B------:R-:W-:-:S05]  /*16490*/  LOP3.LUT R2, R2, 0x30, R5, 0x78, !PT ;  /* 0x0000003002027812 */ /* 0x000fca00078e7805 */
[----:B------:R-:W-:-:S05]  /*164a0*/  IMAD R2, R29, 0x400, R2 ;  /* 0x000004001d027824 */ /* 0x000fca00078e0202 */
[----:B------:R-:W-:Y:S01]  /*164b0*/  LOP3.LUT R2, R2, 0x40, RZ, 0x3c, !PT ;  /* 0x0000004002027812 */ /* 0x000fe200078e3cff */
[----:B----4-:R-:W0:Y:S01]  /*164c0*/  LDSM.16.MT88.4 R12, [R3+0x4000] ;  /* 0x00400000030c783b */ /* 0x010e220000004200 */
[----:B--2---:R-:W-:Y:S03]  /*164d0*/  HMMA.16816.F32.BF16 R16, R24, R6, R16 ;  /* 0x000000061810723c */ /* 0x004fe60000041810 */
[----:B------:R-:W-:Y:S01]  /*164e0*/  LDSM.16.MT88.4 R24, [R3+0x4080] ;  /* 0x004080000318783b */ /* 0x000fe20000004200 */
[----:B0-----:R-:W-:-:S03]  /*164f0*/  IMAD.MOV.U32 R4, RZ, RZ, R12 ;  /* 0x000000ffff047224 */ /* 0x001fc600078e000c */
[----:B------:R-:W-:Y:S01]  /*16500*/  STL.64 [R1+0x38], R14 ;  /* 0x0000380e01007387 */ /* 0x000fe20000100a00 */
[----:B------:R-:W-:-:S03]  /*16510*/  MOV R5, R13 ;  /* 0x0000000d00057202 */ /* 0x000fc60000000f00 */
[----:B------:R-:W0:Y:S04]  /*16520*/  LDSM.16.M88.4 R12, [R2+0x40000] ;  /* 0x04000000020c783b */ /* 0x000e280000000200 */
[----:B------:R-:W-:Y:S04]  /*16530*/  STL [R1+0x59b4], R5 ;  /* 0x0059b40501007387 */ /* 0x000fe80000100800 */
[----:B------:R-:W-:Y:S04]  /*16540*/  STL [R1+0x59b0], R4 ;  /* 0x0059b00401007387 */ /* 0x000fe80000100800 */
[----:B0-----:R0:W-:Y:S04]  /*16550*/  STL [R1+0x58a4], R14 ;  /* 0x0058a40e01007387 */ /* 0x0011e80000100800 */
[----:B------:R1:W-:Y:S04]  /*16560*/  STL [R1+0x58a0], R15 ;  /* 0x0058a00f01007387 */ /* 0x0003e80000100800 */
[----:B------:R-:W-:Y:S01]  /*16570*/  STL.64 [R1+0xc0], R16 ;  /* 0x0000c01001007387 */ /* 0x000fe20000100a00 */
[----:B0-----:R-:W-:-:S03]  /*16580*/  IMAD.MOV.U32 R14, RZ, RZ, R27 ;  /* 0x000000ffff0e7224 */ /* 0x001fc600078e001b */
[----:B------:R0:W-:Y:S01]  /*16590*/  STL.64 [R1+0xc8], R18 ;  /* 0x0000c81201007387 */ /* 0x0001e20000100a00 */
[----:B-1----:R-:W-:-:S03]  /*165a0*/  MOV R15, R26 ;  /* 0x0000001a000f7202 */ /* 0x002fc60000000f00 */
[----:B------:R-:W2:Y:S01]  /*165b0*/  LDL.LU.64 R26, [R1+0x59f0] ;  /* 0x0059f000011a7983 */ /* 0x000ea20000300a00 */
[----:B0-----:R-:W-:Y:S02]  /*165c0*/  IMAD.MOV.U32 R18, RZ, RZ, R24 ;  /* 0x000000ffff127224 */ /* 0x001fe400078e0018 */
[----:B------:R-:W-:Y:S02]  /*165d0*/  IMAD.MOV.U32 R19, RZ, RZ, R25 ;  /* 0x000000ffff137224 */ /* 0x000fe400078e0019 */
[----:B------:R-:W2:Y:S02]  /*165e0*/  LDL.LU.64 R24, [R1+0x59e8] ;  /* 0x0059e80001187983 */ /* 0x000ea40000300a00 */
[-C--:B--2---:R-:W-:Y:S02]  /*165f0*/  HMMA.16816.F32.BF16 R24, R24, R6.reuse, R20 ;  /* 0x000000061818723c */ /* 0x084fe40000041814 */
[----:B------:R-:W2:Y:S04]  /*16600*/  LDL.LU.64 R22, [R1+0x59e0] ;  /* 0x0059e00001167983 */ /* 0x000ea80000300a00 */
[----:B------:R-:W2:Y:S11]  /*16610*/  LDL.LU.64 R20, [R1+0x59d8] ;  /* 0x0059d80001147983 */ /* 0x000eb60000300a00 */
[----:B------:R-:W-:Y:S06]  /*16620*/  @!UPT UIADD3 URZ, URZ, URZ, URZ ;  /* 0x0000003f3f3ff290 */ /* 0x000fec000fffe03f */
[----:B------:R-:W-:Y:S04]  /*16630*/  STL.64 [R1+0x40], R24 ;  /* 0x0000401801007387 */ /* 0x000fe80000100a00 */
[----:B------:R0:W-:Y:S04]  /*16640*/  STL.64 [R1+0x48], R26 ;  /* 0x0000481a01007387 */ /* 0x0001e80000100a00 */
[----:B0-----:R-:W2:Y:S04]  /*16650*/  LDL.LU.64 R26, [R1+0x59d0] ;  /* 0x0059d000011a7983 */ /* 0x001ea80000300a00 */
[----:B------:R-:W2:Y:S02]  /*16660*/  LDL.LU.64 R24, [R1+0x59c8] ;  /* 0x0059c80001187983 */ /* 0x000ea40000300a00 */
[----:B--2---:R-:W-:Y:S02]  /*16670*/  HMMA.16816.F32.BF16 R24, R24, R6, R20 ;  /* 0x000000061818723c */ /* 0x004fe40000041814 */
[----:B------:R-:W3:Y:S04]  /*16680*/  LDL.LU.64 R22, [R1+0x59c0] ;  /* 0x0059c00001167983 */ /* 0x000ee80000300a00 */
[----:B------:R-:W3:Y:S11]  /*16690*/  LDL.LU.64 R20, [R1+0x59b8] ;  /* 0x0059b80001147983 */ /* 0x000ef60000300a00 */
[----:B------:R-:W-:Y:S06]  /*166a0*/  @!UPT UIADD3 URZ, URZ, URZ, URZ ;  /* 0x0000003f3f3ff290 */ /* 0x000fec000fffe03f */
[----:B------:R-:W-:Y:S04]  /*166b0*/  STL.64 [R1+0x90], R24 ;  /* 0x0000901801007387 */ /* 0x000fe80000100a00 */
[----:B------:R-:W-:Y:S04]  /*166c0*/  STL.64 [R1+0x98], R26 ;  /* 0x0000981a01007387 */ /* 0x000fe80000100a00 */
[----:B------:R-:W0:Y:S02]  /*166d0*/  LDSM.16.MT88.4 R24, [R3+0x4100] ;  /* 0x004100000318783b */ /* 0x000e240000004200 */
[----:B0-----:R-:W-:Y:S01]  /*166e0*/  IMAD.MOV.U32 R5, RZ, RZ, R24 ;  /* 0x000000ffff057224 */ /* 0x001fe200078e0018 */
[----:B------:R-:W-:Y:S01]  /*166f0*/  MOV R4, R25 ;  /* 0x0000001900047202 */ /* 0x000fe20000000f00 */
[----:B------:R-:W-:-:S02]  /*16700*/  IMAD.MOV.U32 R16, RZ, RZ, R26 ;  /* 0x000000ffff107224 */ /* 0x000fc400078e001a */
[----:B------:R-:W-:Y:S02]  /*16710*/  IMAD.MOV.U32 R17, RZ, RZ, R27 ;  /* 0x000000ffff117224 */ /* 0x000fe400078e001b */
[----:B------:R-:W0:Y:S02]  /*16720*/  LDSM.16.MT88.4 R24, [R3+0x4180] ;  /* 0x004180000318783b */ /* 0x000e240000004200 */
[----:B0-----:R-:W-:Y:S01]  /*16730*/  MOV R2, R25 ;  /* 0x0000001900027202 */ /* 0x001fe20000000f00 */
[----:B------:R-:W-:Y:S01]  /*16740*/  IMAD.MOV.U32 R0, RZ, RZ, R26 ;  /* 0x000000ffff007224 */ /* 0x000fe200078e001a */
[----:B------:R-:W-:Y:S01]  /*16750*/  STL [R1], R24 ;  /* 0x0000001801007387 */ /* 0x000fe20000100800 */
[----:B------:R-:W-:-:S03]  /*16760*/  IMAD.MOV.U32 R29, RZ, RZ, R27 ;  /* 0x000000ffff1d7224 */ /* 0x000fc600078e001b */
[----:B------:R-:W0:Y:S04]  /*16770*/  LDSM.16.MT88.4 R24, [R28+0x4000] ;  /* 0x004000001c18783b */ /* 0x000e280000004200 */
[----:B------:R-:W-:Y:S04]  /*16780*/  STL [R1+0x5910], R3 ;  /* 0x0059100301007387 */ /* 0x000fe80000100800 */
[----:B0-----:R-:W-:Y:S04]  /*16790*/  STL.64 [R1+0x5930], R26 ;  /* 0x0059301a01007387 */ /* 0x001fe80000100a00 */
[----:B------:R-:W-:Y:S01]  /*167a0*/  STL.64 [R1+0x5928], R24 ;  /* 0x0059281801007387 */ /* 0x000fe20000100a00 */
[----:B---3--:R-:W-:Y:S03]  /*167b0*/  HMMA.16816.F32.BF16 R8, R20, R6, R8 ;  /* 0x000000061408723c */ /* 0x008fe60000041808 */
[----:B------:R-:W2:Y:S11]  /*167c0*/  LDL.LU R20, [R1+0x100] ;  /* 0x0001000001147983 */ /* 0x000eb60000300800 */
[----:B------:R-:W-:Y:S09]  /*167d0*/  @!UPT UIADD3 URZ, URZ, URZ, URZ ;  /* 0x0000003f3f3ff290 */ /* 0x000ff2000fffe03f */
[----:B------:R0:W-:Y:S04]  /*167e0*/  STL.64 [R1+0x80], R8 ;  /* 0x0000800801007387 */ /* 0x0001e80000100a00 */
[----:B------:R1:W-:Y:S04]  /*167f0*/  STL.64 [R1+0x88], R10 ;  /* 0x0000880a01007387 */ /* 0x0003e80000100a00 */
[----:B------:R-:W2:Y:S04]  /*16800*/  LDL.LU R21, [R1+0x104] ;  /* 0x0001040001157983 */ /* 0x000ea80000300800 */
[----:B------:R-:W3:Y:S04]  /*16810*/  LDL.LU R22, [R1+0x108] ;  /* 0x0001080001167983 */ /* 0x000ee80000300800 */
[----:B------:R-:W3:Y:S04]  /*16820*/  LDL.LU R23, [R1+0x10c] ;  /* 0x00010c0001177983 */ /* 0x000ee80000300800 */
[----:B0-----:R-:W4:Y:S04]  /*16830*/  LDL.LU R8, [R1+0x180] ;  /* 0x0001800001087983 */ /* 0x001f280000300800 */
[----:B------:R-:W4:Y:S04]  /*16840*/  LDL.LU R9, [R1+0x184] ;  /* 0x0001840001097983 */ /* 0x000f280000300800 */
[----:B-1----:R-:W4:Y:S04]  /*16850*/  LDL.LU R10, [R1+0x188] ;  /* 0x00018800010a7983 */ /* 0x002f280000300800 */
[----:B------:R-:W4:Y:S04]  /*16860*/  LDL.LU R11, [R1+0x18c] ;  /* 0x00018c00010b7983 */ /* 0x000f280000300800 */
[----:B---3--:R0:W-:Y:S04]  /*16870*/  STL.64 [R1+0x5940], R22 ;  /* 0x0059401601007387 */ /* 0x0081e80000100a00 */
[----:B--2---:R1:W-:Y:S01]  /*16880*/  STL.64 [R1+0x5938], R20 ;  /* 0x0059381401007387 */ /* 0x0043e20000100a00 */
[----:B0-----:R-:W-:Y:S01]  /*16890*/  IMAD.MOV.U32 R22, RZ, RZ, R16 ;  /* 0x000000ffff167224 */ /* 0x001fe200078e0010 */
[----:B------:R-:W-:-:S02]  /*168a0*/  MOV R23, R17 ;  /* 0x0000001100177202 */ /* 0x000fc40000000f00 */
[----:B-1----:R-:W-:Y:S01]  /*168b0*/  MOV R20, R5 ;  /* 0x0000000500147202 */ /* 0x002fe20000000f00 */
[----:B------:R-:W-:Y:S01]  /*168c0*/  IMAD.MOV.U32 R21, RZ, RZ, R4 ;  /* 0x000000ffff157224 */ /* 0x000fe200078e0004 */
[----:B------:R-:W2:Y:S04]  /*168d0*/  LDL.LU R5, [R1+0x59b4] ;  /* 0x0059b40001057983 */ /* 0x000ea80000300800 */
[----:B------:R-:W2:Y:S04]  /*168e0*/  LDL.LU R4, [R1+0x59b0] ;  /* 0x0059b00001047983 */ /* 0x000ea80000300800 */
[----:B------:R-:W4:Y:S04]  /*168f0*/  LDL.LU R16, [R1+0x59ac] ;  /* 0x0059ac0001107983 */ /* 0x000f280000300800 */
[----:B------:R-:W4:Y:S04]  /*16900*/  LDL.LU R17, [R1+0x59a8] ;  /* 0x0059a80001117983 */ /* 0x000f280000300800 */
[----:B------:R0:W-:Y:S04]  /*16910*/  STL.64 [R1+0x5960], R22 ;  /* 0x0059601601007387 */ /* 0x0001e80000100a00 */
[----:B------:R1:W-:Y:S01]  /*16920*/  STL.64 [R1+0x5958], R20 ;  /* 0x0059581401007387 */ /* 0x0003e20000100a00 */
[----:B0-----:R-:W-:Y:S01]  /*16930*/  MOV R22, R15 ;  /* 0x0000000f00167202 */ /* 0x001fe20000000f00 */
[----:B------:R-:W-:-:S02]  /*16940*/  IMAD.MOV.U32 R23, RZ, RZ, R14 ;  /* 0x000000ffff177224 */ /* 0x000fc400078e000e */
[----:B-1----:R-:W-:Y:S02]  /*16950*/  IMAD.MOV.U32 R20, RZ, RZ, R18 ;  /* 0x000000ffff147224 */ /* 0x002fe400078e0012 */
[----:B------:R-:W-:Y:S01]  /*16960*/  IMAD.MOV.U32 R21, RZ, RZ, R19 ;  /* 0x000000ffff157224 */ /* 0x000fe200078e0013 */
[----:B------:R-:W4:Y:S04]  /*16970*/  LDL.LU R18, [R1+0x59a4] ;  /* 0x0059a40001127983 */ /* 0x000f280000300800 */
[----:B------:R-:W4:Y:S04]  /*16980*/  LDL.LU R19, [R1+0x59a0] ;  /* 0x0059a00001137983 */ /* 0x000f280000300800 */
[----:B------:R-:W-:Y:S04]  /*16990*/  STL.64 [R1+0x5978], R22 ;  /* 0x0059781601007387 */ /* 0x000fe80000100a00 */
[----:B------:R0:W-:Y:S04]  /*169a0*/  STL.64 [R1+0x5970], R20 ;  /* 0x0059701401007387 */ /* 0x0001e80000100a00 */
[----:B0-----:R-:W3:Y:S04]  /*169b0*/  LDL.LU R20, [R1+0x160] ;  /* 0x0001600001147983 */ /* 0x001ee80000300800 */
[----:B------:R-:W3:Y:S04]  /*169c0*/  LDL.LU R21, [R1+0x164] ;  /* 0x0001640001157983 */ /* 0x000ee80000300800 */
[----:B------:R-:W2:Y:S04]  /*169d0*/  LDL.LU R22, [R1+0x168] ;  /* 0x0001680001167983 */ /* 0x000ea80000300800 */
[----:B------:R-:W2:Y:S04]  /*169e0*/  LDL.LU R23, [R1+0x16c] ;  /* 0x00016c0001177983 */ /* 0x000ea80000300800 */
[----:B--2---:R-:W-:Y:S04]  /*169f0*/  STL.64 [R1+0x5988], R22 ;  /* 0x0059881601007387 */ /* 0x004fe80000100a00 */
[----:B---3--:R0:W-:Y:S04]  /*16a00*/  STL.64 [R1+0x5980], R20 ;  /* 0x0059801401007387 */ /* 0x0081e80000100a00 */
[----:B0-----:R-:W2:Y:S04]  /*16a10*/  LDL.LU R20, [R1+0x170] ;  /* 0x0001700001147983 */ /* 0x001ea80000300800 */
[----:B------:R-:W2:Y:S04]  /*16a20*/  LDL.LU R21, [R1+0x174] ;  /* 0x0001740001157983 */ /* 0x000ea80000300800 */
[----:B------:R-:W2:Y:S04]  /*16a30*/  LDL.LU R22, [R1+0x178] ;  /* 0x0001780001167983 */ /* 0x000ea80000300800 */
[----:B------:R-:W2:Y:S04]  /*16a40*/  LDL.LU R23, [R1+0x17c] ;  /* 0x00017c0001177983 */ /* 0x000ea80000300800 */
[----:B------:R-:W3:Y:S04]  /*16a50*/  LDL.LU R24, [R1+0x130] ;  /* 0x0001300001187983 */ /* 0x000ee80000300800 */
[----:B------:R-:W3:Y:S04]  /*16a60*/  LDL.LU R25, [R1+0x134] ;  /* 0x0001340001197983 */ /* 0x000ee80000300800 */
[----:B------:R-:W2:Y:S04]  /*16a70*/  LDL.LU R26, [R1+0x138] ;  /* 0x00013800011a7983 */ /* 0x000ea80000300800 */
[----:B------:R-:W2:Y:S01]  /*16a80*/  LDL.LU R27, [R1+0x13c] ;  /* 0x00013c00011b7983 */ /* 0x000ea20000300800 */
[----:B----4-:R-:W-:Y:S03]  /*16a90*/  HMMA.16816.F32.BF16 R16, R16, R6, R8 ;  /* 0x000000061010723c */ /* 0x010fe60000041808 */
[----:B--2---:R-:W-:Y:S04]  /*16aa0*/  STL.64 [R1+0x5950], R26 ;  /* 0x0059501a01007387 */ /* 0x004fe80000100a00 */
[----:B---3--:R0:W-:Y:S04]  /*16ab0*/  STL.64 [R1+0x5948], R24 ;  /* 0x0059481801007387 */ /* 0x0081e80000100a00 */
[----:B0-----:R-:W2:Y:S04]  /*16ac0*/  LDL.LU R24, [R1+0x1a0] ;  /* 0x0001a00001187983 */ /* 0x001ea80000300800 */
[----:B------:R-:W2:Y:S04]  /*16ad0*/  LDL.LU R25, [R1+0x1a4] ;  /* 0x0001a40001197983 */ /* 0x000ea80000300800 */
[----:B------:R-:W2:Y:S04]  /*16ae0*/  LDL.LU R26, [R1+0x1a8] ;  /* 0x0001a800011a7983 */ /* 0x000ea80000300800 */
[----:B------:R-:W2:Y:S04]  /*16af0*/  LDL.LU R27, [R1+0x1ac] ;  /* 0x0001ac00011b7983 */ /* 0x000ea80000300800 */
[----:B------:R-:W3:Y:S04]  /*16b00*/  LDL.LU.64 R10, [R1+0x5998] ;  /* 0x00599800010a7983 */ /* 0x000ee80000300a00 */
[----:B------:R-:W3:Y:S01]  /*16b10*/  LDL.LU.64 R8, [R1+0x5990] ;  /* 0x0059900001087983 */ /* 0x000ee20000300a00 */
[----:B------:R-:W-:Y:S01]  /*16b20*/  MOV R15, R19 ;  /* 0x00000013000f7202 */ /* 0x000fe20000000f00 */
[----:B------:R-:W-:-:S02]  /*16b30*/  IMAD.MOV.U32 R14, RZ, RZ, R18 ;  /* 0x000000ffff0e7224 */ /* 0x000fc400078e0012 */
[----:B------:R0:W-:Y:S04]  /*16b40*/  STL.64 [R1+0xb0], R16 ;  /* 0x0000b01001007387 */ /* 0x0001e80000100a00 */
[----:B0-----:R-:W4:Y:S04]  /*16b50*/  LDL.LU R16, [R1+0x150] ;  /* 0x0001500001107983 */ /* 0x001f280000300800 */
[----:B------:R-:W4:Y:S04]  /*16b60*/  LDL.LU R17, [R1+0x154] ;  /* 0x0001540001117983 */ /* 0x000f280000300800 */
[----:B------:R-:W4:Y:S04]  /*16b70*/  LDL.LU R18, [R1+0x158] ;  /* 0x0001580001127983 */ /* 0x000f280000300800 */
[----:B------:R-:W4:Y:S04]  /*16b80*/  LDL.LU R19, [R1+0x15c] ;  /* 0x00015c0001137983 */ /* 0x000f280000300800 */
[----:B------:R-:W-:Y:S04]  /*16b90*/  STL [R1+0x58cc], R15 ;  /* 0x0058cc0f01007387 */ /* 0x000fe80000100800 */
[----:B------:R-:W-:Y:S01]  /*16ba0*/  STL [R1+0x58c8], R14 ;  /* 0x0058c80e01007387 */ /* 0x000fe20000100800 */
[----:B---3--:R-:W-:Y:S03]  /*16bb0*/  HMMA.16816.F32.BF16 R8, R8, R6, R20 ;  /* 0x000000060808723c */ /* 0x008fe60000041814 */
[----:B------:R-:W3:Y:S04]  /*16bc0*/  LDL.LU.64 R22, [R1+0x5988] ;  /* 0x0059880001167983 */ /* 0x000ee80000300a00 */
[----:B------:R-:W3:Y:S11]  /*16bd0*/  LDL.LU.64 R20, [R1+0x5980] ;  /* 0x0059800001147983 */ /* 0x000ef60000300a00 */
[----:B------:R-:W-:Y:S05]  /*16be0*/  @!UPT UIADD3 URZ, URZ, URZ, URZ ;  /* 0x0000003f3f3ff290 */ /* 0x000fea000fffe03f */
[----:B------:R-:W-:Y:S04]  /*16bf0*/  STL.64 [R1+0x60], R8 ;  /* 0x0000600801007387 */ /* 0x000fe80000100a00 */
[----:B------:R-:W-:Y:S04]  /*16c00*/  STL.64 [R1+0x68], R10 ;  /* 0x0000680a01007387 */ /* 0x000fe80000100a00 */
[----:B------:R-:W3:Y:S04]  /*16c10*/  LDL.LU R6, [R1+0x38] ;  /* 0x0000380001067983 */ /* 0x000ee80000300800 */
[----:B------:R-:W3:Y:S04]  /*16c20*/  LDL.LU R7, [R1+0x3c] ;  /* 0x00003c0001077983 */ /* 0x000ee80000300800 */
[----:B------:R-:W-:Y:S01]  /*16c30*/  LDSM.16.MT88.4 R8, [R28+0x4080] ;  /* 0x004080001c08783b */ /* 0x000fe20000004200 */
[----:B---3--:R-:W-:Y:S03]  /*16c40*/  HMMA.16816.F32.BF16 R4, R4, R12, R20 ;  /* 0x0000000c0404723c */ /* 0x008fe60000041814 */
[----:B------:R-:W4:Y:S04]  /*16c50*/  LDL.LU.64 R22, [R1+0x5978] ;  /* 0x0059780001167983 */ /* 0x000f280000300a00 */
[----:B------:R-:W4:Y:S11]  /*16c60*/  LDL.LU.64 R20, [R1+0x5970] ;  /* 0x0059700001147983 */ /* 0x000f360000300a00 */
[----:B------:R-:W-:Y:S05]  /*16c70*/  @!UPT UIADD3 URZ, URZ, URZ, URZ ;  /* 0x0000003f3f3ff290 */ /* 0x000fea000fffe03f */
[----:B------:R-:W-:Y:S04]  /*16c80*/  STL.64 [R1+0x50], R4 ;  /* 0x0000500401007387 */ /* 0x000fe80000100a00 */
[----:B------:R-:W-:Y:S04]  /*16c90*/  STL.64 [R1+0x58], R6 ;  /* 0x0000580601007387 */ /* 0x000fe80000100a00 */
[----:B------:R-:W0:Y:S04]  /*16ca0*/  LDSM.16.MT88.4 R4, [R28+0x4100] ;  /* 0x004100001c04783b */ /* 0x000e280000004200 */
[----:B0-----:R-:W-:Y:S04]  /*16cb0*/  STL.64 [R1+0x5920], R6 ;  /* 0x0059200601007387 */ /* 0x001fe80000100a00 */
[----:B------:R0:W-:Y:S04]  /*16cc0*/  STL.64 [R1+0x5918], R4 ;  /* 0x0059180401007387 */ /* 0x0001e80000100a00 */
[----:B0-----:R-:W3:Y:S01]  /*16cd0*/  LDL.LU R4, [R1] ;  /* 0x0000000001047983 */ /* 0x001ee20000300800 */
[----:B------:R-:W-:-:S03]  /*16ce0*/  IMAD.MOV.U32 R5, RZ, RZ, R2 ;  /* 0x000000ffff057224 */ /* 0x000fc600078e0002 */
[----:B------:R-:W2:Y:S01]  /*16cf0*/  LDL.LU R2, [R1+0x596c] ;  /* 0x00596c0001027983 */ /* 0x000ea20000300800 */
[----:B------:R-:W-:-:S03]  /*16d00*/  IMAD.MOV.U32 R6, RZ, RZ, R0 ;  /* 0x000000ffff067224 */ /* 0x000fc600078e0000 */
[----:B------:R-:W3:Y:S01]  /*16d10*/  LDL.LU R0, [R1+0x5968] ;  /* 0x0059680001007983 */ /* 0x000ee20000300800 */
[----:B----4-:R-:W-:Y:S03]  /*16d20*/  HMMA.16816.F32.BF16 R16, R20, R12, R16 ;  /* 0x0000000c1410723c */ /* 0x010fe60000041810 */
[----:B------:R-:W0:Y:S11]  /*16d30*/  LDSM.16.MT88.4 R20, [R28+0x4180] ;  /* 0x004180001c14783b */ /* 0x000e360000004200 */
[----:B------:R-:W-:Y:S09]  /*16d40*/  @!UPT UIADD3 URZ, URZ, URZ, URZ ;  /* 0x0000003f3f3ff290 */ /* 0x000ff2000fffe03f */
[----:B------:R-:W-:Y:S04]  /*16d50*/  STL.64 [R1+0x70], R16 ;  /* 0x0000701001007387 */ /* 0x000fe80000100a00 */
[----:B------:R0:W-:Y:S02]  /*16d60*/  STL.64 [R1+0x78], R18 ;  /* 0x0000781201007387 */ /* 0x0001e40000100a00 */
[----:B0-----:R-:W-:Y:S01]  /*16d70*/  IMAD.MOV.U32 R19, RZ, RZ, R20 ;  /* 0x000000ffff137224 */ /* 0x001fe200078e0014 */
[----:B------:R-:W-:Y:S01]  /*16d80*/  MOV R17, R22 ;  /* 0x0000001600117202 */ /* 0x000fe20000000f00 */
[----:B------:R-:W-:Y:S02]  /*16d90*/  IMAD.MOV.U32 R18, RZ, RZ, R21 ;  /* 0x000000ffff127224 */ /* 0x000fe400078e0015 */
[----:B------:R-:W-:-:S02]  /*16da0*/  IMAD.MOV.U32 R16, RZ, RZ, R23 ;  /* 0x000000ffff107224 */ /* 0x000fc400078e0017 */
[----:B--2---:R-:W0:Y:S02]  /*16db0*/  LDSM.16.MT88.4 R20, [R2+0x4000] ;  /* 0x004000000214783b */ /* 0x004e240000004200 */
[----:B0-----:R-:W-:Y:S02]  /*16dc0*/  MOV R15, R22 ;  /* 0x00000016000f7202 */ /* 0x001fe40000000f00 */
[----:B------:R0:W-:Y:S01]  /*16dd0*/  STL [R1+0x20], R20 ;  /* 0x0000201401007387 */ /* 0x0001e20000100800 */
[----:B------:R-:W-:Y:S02]  /*16de0*/  IMAD.MOV.U32 R14, RZ, RZ, R23 ;  /* 0x000000ffff0e7224 */ /* 0x000fe400078e0017 */
[----:B------:R-:W-:Y:S01]  /*16df0*/  IMAD.MOV.U32 R3, RZ, RZ, R21 ;  /* 0x000000ffff037224 */ /* 0x000fe200078e0015 */
[----:B------:R-:W2:Y:S04]  /*16e00*/  LDL.LU.64 R22, [R1+0x5960] ;  /* 0x0059600001167983 */ /* 0x000ea80000300a00 */
[----:B0-----:R-:W2:Y:S01]  /*16e10*/  LDL.LU.64 R20, [R1+0x5958] ;  /* 0x0059580001147983 */ /* 0x001ea20000300a00 */
[----:B------:R-:W-:Y:S01]  /*16e20*/  MOV R7, R29 ;  /* 0x0000001d00077202 */ /* 0x000fe20000000f00 */
[-C--:B--2---:R-:W-:Y:S02]  /*16e30*/  HMMA.16816.F32.BF16 R20, R20, R12.reuse, R24 ;  /* 0x0000000c1414723c */ /* 0x084fe40000041818 */
[----:B------:R-:W3:Y:S04]  /*16e40*/  LDL.LU.64 R26, [R1+0x5950] ;  /* 0x00595000011a7983 */ /* 0x000ee80000300a00 */
[----:B------:R-:W3:Y:S11]  /*16e50*/  LDL.LU.64 R24, [R1+0x5948] ;  /* 0x0059480001187983 */ /* 0x000ef60000300a00 */
[----:B------:R-:W-:Y:S07]  /*16e60*/  @!UPT UIADD3 URZ, URZ, URZ, URZ ;  /* 0x0000003f3f3ff290 */ /* 0x000fee000fffe03f */
[----:B------:R-:W-:Y:S01]  /*16e70*/  MOV R28, R23 ;  /* 0x00000017001c7202 */ /* 0x000fe20000000f00 */
[----:B------:R-:W-:Y:S01]  /*16e80*/  IMAD.MOV.U32 R29, RZ, RZ, R22 ;  /* 0x000000ffff1d7224 */ /* 0x000fe200078e0016 */
[----:B------:R0:W-:Y:S04]  /*16e90*/  STL.64 [R1+0x160], R20 ;  /* 0x0001601401007387 */ /* 0x0001e80000100a00 */
[----:B------:R-:W2:Y:S04]  /*16ea0*/  LDL.LU.64 R22, [R1+0x5940] ;  /* 0x0059400001167983 */ /* 0x000ea80000300a00 */
[----:B0-----:R-:W2:Y:S04]  /*16eb0*/  LDL.LU.64 R20, [R1+0x5938] ;  /* 0x0059380001147983 */ /* 0x001ea80000300a00 */
[----:B------:R-:W-:Y:S04]  /*16ec0*/  STL [R1+0x58d4], R28 ;  /* 0x0058d41c01007387 */ /* 0x000fe80000100800 */
[----:B------:R-:W-:Y:S01]  /*16ed0*/  STL [R1+0x58d0], R29 ;  /* 0x0058d01d01007387 */ /* 0x000fe20000100800 */
[-C--:B---3--:R-:W-:Y:S03]  /*16ee0*/  HMMA.16816.F32.BF16 R4, R4, R12.reuse, R24 ;  /* 0x0000000c0404723c */ /* 0x088fe60000041818 */
[----:B------:R-:W2:Y:S04]  /*16ef0*/  LDL.LU.64 R26, [R1+0x5930] ;  /* 0x00593000011a7983 */ /* 0x000ea80000300a00 */
[----:B------:R-:W2:Y:S11]  /*16f00*/  LDL.LU.64 R24, [R1+0x5928] ;  /* 0x0059280001187983 */ /* 0x000eb60000300a00 */
[----:B------:R-:W-:Y:S05]  /*16f10*/  @!UPT UIADD3 URZ, URZ, URZ, URZ ;  /* 0x0000003f3f3ff290 */ /* 0x000fea000fffe03f */
[----:B------:R0:W-:Y:S04]  /*16f20*/  STL.64 [R1+0x130], R4 ;  /* 0x0001300401007387 */ /* 0x0001e80000100a00 */
[----:B------:R1:W-:Y:S04]  /*16f30*/  STL.64 [R1+0x138], R6 ;  /* 0x0001380601007387 */ /* 0x0003e80000100a00 */
[----:B0-----:R-:W3:Y:S04]  /*16f40*/  LDL.LU R4, [R1+0x1b0] ;  /* 0x0001b00001047983 */ /* 0x001ee80000300800 */
[----:B------:R-:W3:Y:S04]  /*16f50*/  LDL.LU R5, [R1+0x1b4] ;  /* 0x0001b40001057983 */ /* 0x000ee80000300800 */
[----:B-1----:R-:W3:Y:S04]  /*16f60*/  LDL.LU R6, [R1+0x1b8] ;  /* 0x0001b80001067983 */ /* 0x002ee80000300800 */
[----:B------:R-:W3:Y:S01]  /*16f70*/  LDL.LU R7, [R1+0x1bc] ;  /* 0x0001bc0001077983 */ /* 0x000ee20000300800 */
[----:B--2---:R-:W-:Y:S03]  /*16f80*/  HMMA.16816.F32.BF16 R20, R24, R12, R20 ;  /* 0x0000000c1814723c */ /* 0x004fe60000041814 */
[----:B------:R-:W0:Y:S04]  /*16f90*/  LDSM.16.MT88.4 R24, [R2+0x4080] ;  /* 0x004080000218783b */ /* 0x000e280000004200 */
[----:B0-----:R0:W-:Y:S11]  /*16fa0*/  STL.64 [R1+0x58f0], R26 ;  /* 0x0058f01a01007387 */ /* 0x0011f60000100a00 */
[----:B------:R-:W-:Y:S05]  /*16fb0*/  @!UPT UIADD3 URZ, URZ, URZ, URZ ;  /* 0x0000003f3f3ff290 */ /* 0x000fea000fffe03f */
[----:B------:R-:W-:Y:S04]  /*16fc0*/  STL.64 [R1+0x120], R20 ;  /* 0x0001201401007387 */ /* 0x000fe80000100a00 */
[----:B------:R-:W-:Y:S04]  /*16fd0*/  STL.64 [R1+0x128], R22 ;  /* 0x0001281601007387 */ /* 0x000fe80000100a00 */
[----:B------:R-:W1:Y:S01]  /*16fe0*/  LDSM.16.MT88.4 R20, [R2+0x4100] ;  /* 0x004100000214783b */ /* 0x000e620000004200 */
[----:B0-----:R-:W-:Y:S01]  /*16ff0*/  MOV R26, R17 ;  /* 0x00000011001a7202 */ /* 0x001fe20000000f00 */
[----:B------:R-:W-:-:S02]  /*17000*/  IMAD.MOV.U32 R27, RZ, RZ, R16 ;  /* 0x000000ffff1b7224 */ /* 0x000fc400078e0010 */
[----:B------:R0:W-:Y:S02]  /*17010*/  STL.64 [R1+0x58e8], R24 ;  /* 0x0058e81801007387 */ /* 0x0001e40000100a00 */
[----:B0-----:R-:W-:Y:S02]  /*17020*/  IMAD.MOV.U32 R24, RZ, RZ, R19 ;  /* 0x000000ffff187224 */ /* 0x001fe400078e0013 */
[----:B------:R-:W-:Y:S02]  /*17030*/  IMAD.MOV.U32 R25, RZ, RZ, R18 ;  /* 0x000000ffff197224 */ /* 0x000fe400078e0012 */
[----:B------:R-:W0:Y:S04]  /*17040*/  LDSM.16.MT88.4 R16, [R2+0x4180] ;  /* 0x004180000210783b */ /* 0x000e280000004200 */
[----:B------:R-:W-:Y:S04]  /*17050*/  STL.64 [R1+0x5908], R26 ;  /* 0x0059081a01007387 */ /* 0x000fe80000100a00 */
[----:B------:R2:W-:Y:S04]  /*17060*/  STL.64 [R1+0x5900], R24 ;  /* 0x0059001801007387 */ /* 0x0005e80000100a00 */
[----:B--2---:R-:W2:Y:S04]  /*17070*/  LDL.LU R24, [R1+0x140] ;  /* 0x0001400001187983 */ /* 0x004ea80000300800 */
[----:B------:R-:W2:Y:S04]  /*17080*/  LDL.LU R25, [R1+0x144] ;  /* 0x0001440001197983 */ /* 0x000ea80000300800 */
[----:B------:R-:W2:Y:S04]  /*17090*/  LDL.LU R26, [R1+0x148] ;  /* 0x00014800011a7983 */ /* 0x000ea80000300800 */
[----:B------:R-:W2:Y:S04]  /*170a0*/  LDL.LU R27, [R1+0x14c] ;  /* 0x00014c00011b7983 */ /* 0x000ea80000300800 */
[----:B-1----:R-:W-:Y:S04]  /*170b0*/  STL [R1+0x58e0], R21 ;  /* 0x0058e01501007387 */ /* 0x002fe80000100800 */
[----:B------:R-:W-:Y:S04]  /*170c0*/  STL [R1+0x58dc], R22 ;  /* 0x0058dc1601007387 */ /* 0x000fe80000100800 */
[----:B------:R-:W-:Y:S04]  /*170d0*/  STL [R1+0x58d8], R23 ;  /* 0x0058d81701007387 */ /* 0x000fe80000100800 */
[----:B------:R1:W-:Y:S01]  /*170e0*/  STL [R1+0x58f8], R20 ;  /* 0x0058f81401007387 */ /* 0x0003e20000100800 */
[----:B---3--:R-:W-:Y:S03]  /*170f0*/  HMMA.16816.F32.BF16 R8, R8, R12, R4 ;  /* 0x0000000c0808723c */ /* 0x008fe60000041804 */
[----:B-1----:R-:W3:Y:S04]  /*17100*/  LDL.LU R20, [R1+0xe0] ;  /* 0x0000e00001147983 */ /* 0x002ee80000300800 */
[----:B------:R-:W3:Y:S04]  /*17110*/  LDL.LU R21, [R1+0xe4] ;  /* 0x0000e40001157983 */ /* 0x000ee80000300800 */
[----:B------:R-:W3:Y:S04]  /*17120*/  LDL.LU R22, [R1+0xe8] ;  /* 0x0000e80001167983 */ /* 0x000ee80000300800 */
[----:B------:R-:W3:Y:S04]  /*17130*/  LDL.LU R23, [R1+0xec] ;  /* 0x0000ec0001177983 */ /* 0x000ee80000300800 */
[----:B0-----:R-:W-:Y:S04]  /*17140*/  STL.64 [R1+0x58c0], R18 ;  /* 0x0058c01201007387 */ /* 0x001fe80000100a00 */
[----:B------:R0:W-:Y:S04]  /*17150*/  STL.64 [R1+0x58b8], R16 ;  /* 0x0058b81001007387 */ /* 0x0001e80000100a00 */
[----:B0-----:R-:W4:Y:S04]  /*17160*/  LDL.LU R16, [R1+0xd0] ;  /* 0x0000d00001107983 */ /* 0x001f280000300800 */
[----:B------:R-:W4:Y:S04]  /*17170*/  LDL.LU R17, [R1+0xd4] ;  /* 0x0000d40001117983 */ /* 0x000f280000300800 */
[----:B------:R-:W4:Y:S04]  /*17180*/  LDL.LU R18, [R1+0xd8] ;  /* 0x0000d80001127983 */ /* 0x000f280000300800 */
[----:B------:R-:W4:Y:S04]  /*17190*/  LDL.LU R19, [R1+0xdc] ;  /* 0x0000dc0001137983 */ /* 0x000f280000300800 */
[----:B------:R-:W2:Y:S04]  /*171a0*/  LDL.LU.64 R6, [R1+0x5920] ;  /* 0x0059200001067983 */ /* 0x000ea80000300a00 */
[----:B------:R-:W2:Y:S04]  /*171b0*/  LDL.LU.64 R4, [R1+0x5918] ;  /* 0x0059180001047983 */ /* 0x000ea80000300a00 */
[----:B------:R-:W-:Y:S04]  /*171c0*/  STL.64 [R1+0x1b0], R8 ;  /* 0x0001b00801007387 */ /* 0x000fe80000100a00 */
[----:B------:R-:W-:Y:S04]  /*171d0*/  STL.64 [R1+0x1b8], R10 ;  /* 0x0001b80a01007387 */ /* 0x000fe80000100a00 */
[----:B------:R-:W0:Y:S04]  /*171e0*/  LDSM.16.MT88.4 R8, [R0+0x4000] ;  /* 0x004000000008783b */ /* 0x000e280000004200 */
[----:B0-----:R-:W-:Y:S04]  /*171f0*/  STL.64 [R1+0x58b0], R10 ;  /* 0x0058b00a01007387 */ /* 0x001fe80000100a00 */
[----:B------:R0:W-:Y:S04]  /*17200*/  STL.64 [R1+0x58a8], R8 ;  /* 0x0058a80801007387 */ /* 0x0001e80000100a00 */
[----:B0-----:R-:W3:Y:S01]  /*17210*/  LDL.LU R8, [R1+0x20] ;  /* 0x0000200001087983 */ /* 0x001ee20000300800 */
[----:B------:R-:W-:-:S03]  /*17220*/  IMAD.MOV.U32 R9, RZ, RZ, R3 ;  /* 0x000000ffff097224 */ /* 0x000fc600078e0003 */
[----:B------:R-:W3:Y:S01]  /*17230*/  LDL.LU R3, [R1+0x5910] ;  /* 0x0059100001037983 */ /* 0x000ee20000300800 */
[-C--:B--2---:R-:W-:Y:S03]  /*17240*/  HMMA.16816.F32.BF16 R4, R4, R12.reuse, R24 ;  /* 0x0000000c0404723c */ /* 0x084fe60000041818 */
[----:B------:R-:W3:Y:S04]  /*17250*/  LDL.LU.64 R26, [R1+0x5908] ;  /* 0x00590800011a7983 */ /* 0x000ee80000300a00 */
[----:B------:R-:W3:Y:S11]  /*17260*/  LDL.LU.64 R24, [R1+0x5900] ;  /* 0x0059000001187983 */ /* 0x000ef60000300a00 */
[----:B------:R-:W-:Y:S05]  /*17270*/  @!UPT UIADD3 URZ, URZ, URZ, URZ ;  /* 0x0000003f3f3ff290 */ /* 0x000fea000fffe03f */
[----:B------:R-:W-:Y:S04]  /*17280*/  STL.64 [R1+0x1a0], R4 ;  /* 0x0001a00401007387 */ /* 0x000fe80000100a00 */
[----:B------:R-:W-:Y:S04]  /*17290*/  STL.64 [R1+0x1a8], R6 ;  /* 0x0001a80601007387 */ /* 0x000fe80000100a00 */
[----:B------:R-:W0:Y:S04]  /*172a0*/  LDSM.16.MT88.4 R4, [R0+0x4080] ;  /* 0x004080000004783b */ /* 0x000e280000004200 */
[----:B0-----:R-:W-:Y:S04]  /*172b0*/  STL.64 [R1+0x5898], R6 ;  /* 0x0058980601007387 */ /* 0x001fe80000100a00 */
[----:B------:R0:W-:Y:S04]  /*172c0*/  STL.64 [R1+0x5890], R4 ;  /* 0x0058900401007387 */ /* 0x0001e80000100a00 */
[----:B0-----:R-:W2:Y:S04]  /*172d0*/  LDL.LU R4, [R1+0xa0] ;  /* 0x0000a00001047983 */ /* 0x001ea80000300800 */
[----:B------:R-:W2:Y:S04]  /*172e0*/  LDL.LU R5, [R1+0xa4] ;  /* 0x0000a40001057983 */ /* 0x000ea80000300800 */
[----:B------:R-:W2:Y:S04]  /*172f0*/  LDL.LU R6, [R1+0xa8] ;  /* 0x0000a80001067983 */ /* 0x000ea80000300800 */
[----:B------:R-:W2:Y:S01]  /*17300*/  LDL.LU R7, [R1+0xac] ;  /* 0x0000ac0001077983 */ /* 0x000ea20000300800 */
[----:B---3--:R-:W-:Y:S03]  /*17310*/  HMMA.16816.F32.BF16 R24, R24, R12, R20 ;  /* 0x0000000c1818723c */ /* 0x008fe60000041814 */
[----:B------:R-:W3:Y:S11]  /*17320*/  LDL.LU R20, [R1+0x58f8] ;  /* 0x0058f80001147983 */ /* 0x000ef60000300800 */
[----:B------:R-:W-:Y:S09]  /*17330*/  @!UPT UIADD3 URZ, URZ, URZ, URZ ;  /* 0x0000003f3f3ff290 */ /* 0x000ff2000fffe03f */
[----:B------:R-:W-:Y:S04]  /*17340*/  STL.64 [R1+0x140], R24 ;  /* 0x0001401801007387 */ /* 0x000fe80000100a00 */
[----:B------:R0:W-:Y:S04]  /*17350*/  STL.64 [R1+0x148], R26 ;  /* 0x0001481a01007387 */ /* 0x0001e80000100a00 */
[----:B0-----:R-:W4:Y:S04]  /*17360*/  LDL.LU.64 R26, [R1+0x58f0] ;  /* 0x0058f000011a7983 */ /* 0x001f280000300a00 */
[----:B------:R-:W4:Y:S01]  /*17370*/  LDL.LU.64 R24, [R1+0x58e8] ;  /* 0x0058e80001187983 */ /* 0x000f220000300a00 */
[----:B------:R-:W-:Y:S01]  /*17380*/  MOV R10, R15 ;  /* 0x0000000f000a7202 */ /* 0x000fe20000000f00 */
[----:B------:R-:W-:-:S07]  /*17390*/  IMAD.MOV.U32 R11, RZ, RZ, R14 ;  /* 0x000000ffff0b7224 */ /* 0x000fce00078e000e */
[----:B--2---:R-:W-:Y:S01]  /*173a0*/  HMMA.16816.F32.BF16 R8, R8, R12, R4 ;  /* 0x0000000c0808723c */ /* 0x004fe20000041804 */
[----:B------:R-:W-:Y:S11]  /*173b0*/  LDSM.16.MT88.4 R4, [R0+0x4100] ;  /* 0x004100000004783b */ /* 0x000ff60000004200 */
[----:B------:R-:W-:Y:S11]  /*173c0*/  @!UPT UIADD3 URZ, URZ, URZ, URZ ;  /* 0x0000003f3f3ff290 */ /* 0x000ff6000fffe03f */
[----:B------:R-:W-:Y:S04]  /*173d0*/  STL.64 [R1+0x180], R8 ;  /* 0x0001800801007387 */ /* 0x000fe80000100a00 */
[----:B------:R-:W-:Y:S04]  /*173e0*/  STL.64 [R1+0x188], R10 ;  /* 0x0001880a01007387 */ /* 0x000fe80000100a00 */
[----:B------:R-:W0:Y:S02]  /*173f0*/  LDSM.16.MT88.4 R8, [R0+0x4180] ;  /* 0x004180000008783b */ /* 0x000e240000004200 */
[----:B0-----:R-:W-:Y:S01]  /*17400*/  IMAD.MOV.U32 R21, RZ, RZ, R8 ;  /* 0x000000ffff157224 */ /* 0x001fe200078e0008 */
[----:B------:R-:W-:Y:S01]  /*17410*/  MOV R22, R9 ;  /* 0x0000000900167202 */ /* 0x000fe20000000f00 */
[----:B------:R-:W-:-:S02]  /*17420*/  IMAD.MOV.U32 R23, RZ, RZ, R10 ;  /* 0x000000ffff177224 */ /* 0x000fc400078e000a */
[----:B------:R-:W-:Y:S02]  /*17430*/  IMAD.MOV.U32 R28, RZ, RZ, R11 ;  /* 0x000000ffff1c7224 */ /* 0x000fe400078e000b */
[----:B------:R-:W0:Y:S01]  /*17440*/  LDSM.16.MT88.4 R8, [R3+0x6000] ;  /* 0x006000000308783b */ /* 0x000e220000004200 */
[----:B------:R-:W-:Y:S01]  /*17450*/  IMAD.MOV.U32 R29, RZ, RZ, R4 ;  /* 0x000000ffff1d7224 */ /* 0x000fe200078e0004 */
[----:B------:R-:W-:Y:S01]  /*17460*/  MOV R15, R5 ;  /* 0x00000005000f7202 */ /* 0x000fe20000000f00 */
[----:B------:R-:W-:Y:S01]  /*17470*/  IMAD.MOV.U32 R14, RZ, RZ, R6 ;  /* 0x000000ffff0e7224 */ /* 0x000fe200078e0006 */
[----:B------:R1:W-:Y:S01]  /*17480*/  STL [R1+0x5828], R0 ;  /* 0x0058280001007387 */ /* 0x0003e20000100800 */
[----:B0-----:R-:W-:Y:S01]  /*17490*/  MOV R6, R8 ;  /* 0x0000000800067202 */ /* 0x001fe20000000f00 */
[----:B------:R-:W-:Y:S01]  /*174a0*/  IMAD.MOV.U32 R5, RZ, RZ, R9 ;  /* 0x000000ffff057224 */ /* 0x000fe200078e0009 */
[----:B-1----:R-:W-:Y:S01]  /*174b0*/  MOV R0, R11 ;  /* 0x0000000b00007202 */ /* 0x002fe20000000f00 */
[----:B------:R-:W-:-:S02]  /*174c0*/  IMAD.MOV.U32 R4, RZ, RZ, R10 ;  /* 0x000000ffff047224 */ /* 0x000fc400078e000a */
[----:B----4-:R-:W-:Y:S01]  /*174d0*/  HMMA.16816.F32.BF16 R8, R24, R12, R16 ;  /* 0x0000000c1808723c */ /* 0x010fe20000041810 */
[----:B------:R-:W3:Y:S11]  /*174e0*/  LDL.LU R16, [R1+0xc0] ;  /* 0x0000c00001107983 */ /* 0x000ef60000300800 */
[----:B------:R-:W-:Y:S11]  /*174f0*/  @!UPT UIADD3 URZ, URZ, URZ, URZ ;  /* 0x0000003f3f3ff290 */ /* 0x000ff6000fffe03f */
[----:B------:R0:W-:Y:S04]  /*17500*/  STL.64 [R1+0x170], R8 ;  /* 0x0001700801007387 */ /* 0x0001e80000100a00 */
[----:B------:R1:W-:Y:S04]  /*17510*/  STL.64 [R1+0x178], R10 ;  /* 0x0001780a01007387 */ /* 0x0003e80000100a00 */
[----:B------:R-:W3:Y:S04]  /*17520*/  LDL.LU R17, [R1+0xc4] ;  /* 0x0000c40001117983 */ /* 0x000ee80000300800 */
[----:B------:R-:W3:Y:S04]  /*17530*/  LDL.LU R18, [R1+0xc8] ;  /* 0x0000c80001127983 */ /* 0x000ee80000300800 */
[----:B------:R-:W3:Y:S04]  /*17540*/  LDL.LU R19, [R1+0xcc] ;  /* 0x0000cc0001137983 */ /* 0x000ee80000300800 */
[----:B0-----:R-:W2:Y:S04]  /*17550*/  LDL.LU R8, [R1+0x40] ;  /* 0x0000400001087983 */ /* 0x001ea80000300800 */
[----:B------:R-:W2:Y:S04]  /*17560*/  LDL.LU R9, [R1+0x44] ;  /* 0x0000440001097983 */ /* 0x000ea80000300800 */
[----:B-1----:R-:W2:Y:S04]  /*17570*/  LDL.LU R10, [R1+0x48] ;  /* 0x00004800010a7983 */ /* 0x002ea80000300800 */
[----:B------:R-:W2:Y:S04]  /*17580*/  LDL.LU R11, [R1+0x4c] ;  /* 0x00004c00010b7983 */ /* 0x000ea80000300800 */
[----:B------:R-:W4:Y:S04]  /*17590*/  LDL.LU R24, [R1+0x70] ;  /* 0x0000700001187983 */ /* 0x000f280000300800 */
[----:B------:R-:W4:Y:S04]  /*175a0*/  LDL.LU R25, [R1+0x74] ;  /* 0x0000740001197983 */ /* 0x000f280000300800 */
[----:B------:R-:W2:Y:S04]  /*175b0*/  LDL.LU R26, [R1+0x78] ;  /* 0x00007800011a7983 */ /* 0x000ea80000300800 */
[----:B------:R-:W2:Y:S04]  /*175c0*/  LDL.LU R27, [R1+0x7c] ;  /* 0x00007c00011b7983 */ /* 0x000ea80000300800 */
[----:B--2---:R-:W-:Y:S04]  /*175d0*/  STL.64 [R1+0x5838], R26 ;  /* 0x0058381a01007387 */ /* 0x004fe80000100a00 */
[----:B----4-:R0:W-:Y:S04]  /*175e0*/  STL.64 [R1+0x5830], R24 ;  /* 0x0058301801007387 */ /* 0x0101e80000100a00 */
[----:B0-----:R-:W2:Y:S04]  /*175f0*/  LDL.LU R24, [R1+0x50] ;  /* 0x0000500001187983 */ /* 0x001ea80000300800 */
[----:B------:R-:W2:Y:S04]  /*17600*/  LDL.LU R25, [R1+0x54] ;  /* 0x0000540001197983 */ /* 0x000ea80000300800 */
[----:B------:R-:W4:Y:S04]  /*17610*/  LDL.LU R26, [R1+0x58] ;  /* 0x00005800011a7983 */ /* 0x000f280000300800 */
[----:B------:R-:W4:Y:S04]  /*17620*/  LDL.LU R27, [R1+0x5c] ;  /* 0x00005c00011b7983 */ /* 0x000f280000300800 */
[----:B----4-:R0:W-:Y:S04]  /*17630*/  STL.64 [R1+0x5848], R26 ;  /* 0x0058481a01007387 */ /* 0x0101e80000100a00 */
[----:B--2---:R1:W-:Y:S01]  /*17640*/  STL.64 [R1+0x5840], R24 ;  /* 0x0058401801007387 */ /* 0x0043e20000100a00 */
[----:B0-----:R-:W-:Y:S01]  /*17650*/  MOV R26, R23 ;  /* 0x00000017001a7202 */ /* 0x001fe20000000f00 */
[----:B-1----:R-:W-:-:S02]  /*17660*/  IMAD.MOV.U32 R24, RZ, RZ, R21 ;  /* 0x000000ffff187224 */ /* 0x002fc400078e0015 */
[----:B------:R-:W3:Y:S01]  /*17670*/  LDL.LU R21, [R1+0x58e0] ;  /* 0x0058e00001157983 */ /* 0x000ee20000300800 */
[----:B------:R-:W-:-:S03]  /*17680*/  IMAD.MOV.U32 R25, RZ, RZ, R22 ;  /* 0x000000ffff197224 */ /* 0x000fc600078e0016 */
[----:B------:R-:W3:Y:S04]  /*17690*/  LDL.LU R22, [R1+0x58dc] ;  /* 0x0058dc0001167983 */ /* 0x000ee80000300800 */
[----:B------:R-:W3:Y:S01]  /*176a0*/  LDL.LU R23, [R1+0x58d8] ;  /* 0x0058d80001177983 */ /* 0x000ee20000300800 */
[----:B------:R-:W-:-:S03]  /*176b0*/  IMAD.MOV.U32 R27, RZ, RZ, R28 ;  /* 0x000000ffff1b7224 */ /* 0x000fc600078e001c */
[----:B------:R-:W2:Y:S04]  /*176c0*/  LDL.LU R28, [R1+0x58d4] ;  /* 0x0058d400011c7983 */ /* 0x000ea80000300800 */
[----:B------:R0:W-:Y:S04]  /*176d0*/  STL.64 [R1+0x5868], R26 ;  /* 0x0058681a01007387 */ /* 0x0001e80000100a00 */
[----:B------:R1:W-:Y:S01]  /*176e0*/  STL.64 [R1+0x5860], R24 ;  /* 0x0058601801007387 */ /* 0x0003e20000100a00 */
[----:B0-----:R-:W-:Y:S02]  /*176f0*/  IMAD.MOV.U32 R26, RZ, RZ, R14 ;  /* 0x000000ffff1a7224 */ /* 0x001fe400078e000e */
[----:B------:R-:W-:-:S02]  /*17700*/  IMAD.MOV.U32 R27, RZ, RZ, R7 ;  /* 0x000000ffff1b7224 */ /* 0x000fc400078e0007 */
[----:B-1----:R-:W-:Y:S01]  /*17710*/  IMAD.MOV.U32 R24, RZ, RZ, R29 ;  /* 0x000000ffff187224 */ /* 0x002fe200078e001d */
[----:B------:R-:W-:Y:S01]  /*17720*/  MOV R25, R15 ;  /* 0x0000000f00197202 */ /* 0x000fe20000000f00 */
[----:B------:R-:W4:Y:S04]  /*17730*/  LDL.LU R29, [R1+0x58d0] ;  /* 0x0058d000011d7983 */ /* 0x000f280000300800 */
[----:B------:R-:W2:Y:S04]  /*17740*/  LDL.LU R15, [R1+0x58cc] ;  /* 0x0058cc00010f7983 */ /* 0x000ea80000300800 */
[----:B------:R-:W2:Y:S04]  /*17750*/  LDL.LU R14, [R1+0x58c8] ;  /* 0x0058c800010e7983 */ /* 0x000ea80000300800 */
[----:B------:R-:W-:Y:S04]  /*17760*/  STL.64 [R1+0x5888], R26 ;  /* 0x0058881a01007387 */ /* 0x000fe80000100a00 */
[----:B------:R0:W-:Y:S04]  /*17770*/  STL.64 [R1+0x5880], R24 ;  /* 0x0058801801007387 */ /* 0x0001e80000100a00 */
[----:B0-----:R-:W2:Y:S04]  /*17780*/  LDL.LU R24, [R1+0x80] ;  /* 0x0000800001187983 */ /* 0x001ea80000300800 */
[----:B------:R-:W2:Y:S04]  /*17790*/  LDL.LU R25, [R1+0x84] ;  /* 0x0000840001197983 */ /* 0x000ea80000300800 */
[----:B------:R-:W2:Y:S04]  /*177a0*/  LDL.LU R26, [R1+0x88] ;  /* 0x00008800011a7983 */ /* 0x000ea80000300800 */
[----:B------:R-:W2:Y:S01]  /*177b0*/  LDL.LU R27, [R1+0x8c] ;  /* 0x00008c00011b7983 */ /* 0x000ea20000300800 */
[-C--:B---3--:R-:W-:Y:S03]  /*177c0*/  HMMA.16816.F32.BF16 R20, R20, R12.reuse, R16 ;  /* 0x0000000c1414723c */ /* 0x088fe60000041810 */
[----:B------:R-:W3:Y:S04]  /*177d0*/  LDL.LU.64 R18, [R1+0x58c0] ;  /* 0x0058c00001127983 */ /* 0x000ee80000300a00 */
[----:B------:R-:W3:Y:S11]  /*177e0*/  LDL.LU.64 R16, [R1+0x58b8] ;  /* 0x0058b80001107983 */ /* 0x000ef60000300a00 */
[----:B------:R-:W-:Y:S05]  /*177f0*/  @!UPT UIADD3 URZ, URZ, URZ, URZ ;  /* 0x0000003f3f3ff290 */ /* 0x000fea000fffe03f */
[----:B------:R0:W-:Y:S04]  /*17800*/  STL.64 [R1+0x150], R20 ;  /* 0x0001501401007387 */ /* 0x0001e80000100a00 */
[----:B------:R1:W-:Y:S04]  /*17810*/  STL.64 [R1+0x158], R22 ;  /* 0x0001581601007387 */ /* 0x0003e80000100a00 */
[----:B0-----:R-:W2:Y:S04]  /*17820*/  LDL.LU R20, [R1+0x90] ;  /* 0x0000900001147983 */ /* 0x001ea80000300800 */
[----:B------:R-:W2:Y:S04]  /*17830*/  LDL.LU R21, [R1+0x94] ;  /* 0x0000940001157983 */ /* 0x000ea80000300800 */
[----:B-1----:R-:W2:Y:S04]  /*17840*/  LDL.LU R22, [R1+0x98] ;  /* 0x0000980001167983 */ /* 0x002ea80000300800 */
[----:B------:R-:W2:Y:S01]  /*17850*/  LDL.LU R23, [R1+0x9c] ;  /* 0x00009c0001177983 */ /* 0x000ea20000300800 */
[-C--:B---3--:R-:W-:Y:S03]  /*17860*/  HMMA.16816.F32.BF16 R16, R16, R12.reuse, R8 ;  /* 0x0000000c1010723c */ /* 0x088fe60000041808 */
[----:B------:R-:W2:Y:S04]  /*17870*/  LDL.LU.64 R10, [R1+0x58b0] ;  /* 0x0058b000010a7983 */ /* 0x000ea80000300a00 */
[----:B------:R-:W2:Y:S11]  /*17880*/  LDL.LU.64 R8, [R1+0x58a8] ;  /* 0x0058a80001087983 */ /* 0x000eb60000300a00 */
[----:B------:R-:W-:Y:S05]  /*17890*/  @!UPT UIADD3 URZ, URZ, URZ, URZ ;  /* 0x0000003f3f3ff290 */ /* 0x000fea000fffe03f */
[----:B------:R-:W-:Y:S04]  /*178a0*/  STL.64 [R1+0x190], R16 ;  /* 0x0001901001007387 */ /* 0x000fe80000100a00 */
[----:B------:R-:W-:Y:S04]  /*178b0*/  STL.64 [R1+0x198], R18 ;  /* 0x0001981201007387 */ /* 0x000fe80000100a00 */
[----:B------:R-:W0:Y:S04]  /*178c0*/  LDSM.16.MT88.4 R16, [R3+0x6080] ;  /* 0x006080000310783b */ /* 0x000e280000004200 */
[----:B0-----:R-:W-:Y:S04]  /*178d0*/  STL.64 [R1+0x5858], R18 ;  /* 0x0058581201007387 */ /* 0x001fe80000100a00 */
[----:B------:R0:W-:Y:S04]  /*178e0*/  STL.64 [R1+0x5850], R16 ;  /* 0x0058501001007387 */ /* 0x0001e80000100a00 */
[----:B0-----:R-:W3:Y:S04]  /*178f0*/  LDL.LU R16, [R1+0x60] ;  /* 0x0000600001107983 */ /* 0x001ee80000300800 */
[----:B------:R-:W3:Y:S04]  /*17900*/  LDL.LU R17, [R1+0x64] ;  /* 0x0000640001117983 */ /* 0x000ee80000300800 */
[----:B------:R-:W3:Y:S04]  /*17910*/  LDL.LU R18, [R1+0x68] ;  /* 0x0000680001127983 */ /* 0x000ee80000300800 */
[----:B------:R-:W3:Y:S01]  /*17920*/  LDL.LU R19, [R1+0x6c] ;  /* 0x00006c0001137983 */ /* 0x000ee20000300800 */
[----:B--2---:R-:W-:Y:S07]  /*17930*/  HMMA.16816.F32.BF16 R20, R8, R12, R20 ;  /* 0x0000000c0814723c */ /* 0x004fee0000041814 */
[----:B------:R-:W-:Y:S01]  /*17940*/  IMAD.MOV.U32 R8, RZ, RZ, R6 ;  /* 0x000000ffff087224 */ /* 0x000fe200078e0006 */
[----:B------:R-:W-:Y:S01]  /*17950*/  MOV R9, R5 ;  /* 0x0000000500097202 */ /* 0x000fe20000000f00 */
[----:B------:R-:W-:-:S02]  /*17960*/  IMAD.MOV.U32 R10, RZ, RZ, R4 ;  /* 0x000000ffff0a7224 */ /* 0x000fc400078e0004 */
[----:B------:R-:W0:Y:S01]  /*17970*/  LDSM.16.MT88.4 R4, [R3+0x6100] ;  /* 0x006100000304783b */ /* 0x000e220000004200 */
[----:B------:R-:W-:Y:S01]  /*17980*/  IMAD.MOV.U32 R11, RZ, RZ, R0 ;  /* 0x000000ffff0b7224 */ /* 0x000fe200078e0000 */
[----:B0-----:R-:W-:Y:S02]  /*17990*/  MOV R0, R7 ;  /* 0x0000000700007202 */ /* 0x001fe40000000f00 */
[----:B---3--:R0:W-:Y:S04]  /*179a0*/  STL.64 [R1+0x5878], R18 ;  /* 0x0058781201007387 */ /* 0x0081e80000100a00 */
[----:B------:R1:W-:Y:S01]  /*179b0*/  STL.64 [R1+0x5870], R16 ;  /* 0x0058701001007387 */ /* 0x0003e20000100a00 */
[----:B0-----:R-:W-:Y:S01]  /*179c0*/  MOV R18, R14 ;  /* 0x0000000e00127202 */ /* 0x001fe20000000f00 */
[----:B------:R-:W-:-:S02]  /*179d0*/  IMAD.MOV.U32 R19, RZ, RZ, R15 ;  /* 0x000000ffff137224 */ /* 0x000fc400078e000f */
[----:B-1----:R-:W2:Y:S04]  /*179e0*/  LDL.LU R16, [R1+0xb0] ;  /* 0x0000b00001107983 */ /* 0x002ea80000300800 */
[----:B------:R-:W2:Y:S04]  /*179f0*/  LDL.LU R17, [R1+0xb4] ;  /* 0x0000b40001117983 */ /* 0x000ea80000300800 */
[----:B------:R-:W3:Y:S04]  /*17a00*/  LDL.LU R14, [R1+0x58a4] ;  /* 0x0058a400010e7983 */ /* 0x000ee80000300800 */
[----:B------:R-:W3:Y:S04]  /*17a10*/  LDL.LU R15, [R1+0x58a0] ;  /* 0x0058a000010f7983 */ /* 0x000ee80000300800 */
[----:B------:R-:W-:Y:S04]  /*17a20*/  STL.64 [R1+0x110], R20 ;  /* 0x0001101401007387 */ /* 0x000fe80000100a00 */
[----:B------:R-:W-:Y:S04]  /*17a30*/  STL.64 [R1+0x118], R22 ;  /* 0x0001181601007387 */ /* 0x000fe80000100a00 */
[----:B------:R-:W-:Y:S04]  /*17a40*/  STL.64 [R1+0x40], R4 ;  /* 0x0000400401007387 */ /* 0x000fe80000100a00 */
[----:B------:R0:W-:Y:S04]  /*17a50*/  STL [R1+0x48], R6 ;  /* 0x0000480601007387 */ /* 0x0001e80000100800 */
        /* <DEDUP_REMOVED lines=9> */
[----:B0-----:R-:W-:Y:S04]  /*17af0*/  STL.64 [R1+0x5820], R6 ;  /* 0x0058200601007387 */ /* 0x001fe80000100a00 */
[----:B------:R-:W-:Y:S04]  /*17b00*/  STL.64 [R1+0x5818], R4 ;  /* 0x0058180401007387 */ /* 0x000fe80000100a00 */
        /* <DEDUP_REMOVED lines=8> */
[----:B------:R-:W2:Y:S04]  /*17b90*/  LDL.LU.64 R24, [R1+0x5860] ;  /* 0x0058600001187983 */ /* 0x000ea80000300a00 */
[----:B------:R-:W0:Y:S04]  /*17ba0*/  S2R R23, SR_TID.X ;  /* 0x0000000000177919 */ /* 0x000e280000002100 */
[----:B------:R-:W1:Y:S01]  /*17bb0*/  S2R R21, SR_TID.X ;  /* 0x0000000000157919 */ /* 0x000e620000002100 */
[----:B--2---:R-:W-:Y:S03]  /*17bc0*/  HMMA.16816.F32.BF16 R24, R24, R12, R16 ;  /* 0x0000000c1818723c */ /* 0x004fe60000041810 */
[----:B------:R-:W2:Y:S04]  /*17bd0*/  LDL.LU.64 R18, [R1+0x5858] ;  /* 0x0058580001127983 */ /* 0x000ea80000300a00 */
[----:B------:R-:W2:Y:S11]  /*17be0*/  LDL.LU.64 R16, [R1+0x5850] ;  /* 0x0058500001107983 */ /* 0x000eb60000300a00 */
[----:B------:R-:W-:Y:S05]  /*17bf0*/  @!UPT UIADD3 URZ, URZ, URZ, URZ ;  /* 0x0000003f3f3ff290 */ /* 0x000fea000fffe03f */
[----:B------:R-:W-:Y:S04]  /*17c00*/  STL.64 [R1+0xf0], R24 ;  /* 0x0000f01801007387 */ /* 0x000fe80000100a00 */
[----:B------:R0:W-:Y:S04]  /*17c10*/  STL.64 [R1+0xf8], R26 ;  /* 0x0000f81a01007387 */ /* 0x0001e80000100a00 */
[----:B0-----:R-:W3:Y:S04]  /*17c20*/  LDL.LU.64 R26, [R1+0x5848] ;  /* 0x00584800011a7983 */ /* 0x001ee80000300a00 */
[----:B------:R-:W3:Y:S01]  /*17c30*/  LDL.LU.64 R24, [R1+0x5840] ;  /* 0x0058400001187983 */ /* 0x000ee20000300a00 */
[----:B------:R-:W-:Y:S01]  /*17c40*/  LOP3.LUT R23, R23, 0x7, RZ, 0xc0, !PT ;  /* 0x0000000717177812 */ /* 0x000fe200078ec0ff */
[----:B-1----:R-:W-:-:S02]  /*17c50*/  IMAD.SHL.U32 R22, R21, 0x2, RZ ;  /* 0x0000000215167824 */ /* 0x002fc400078e00ff */
[----:B------:R-:W0:Y:S02]  /*17c60*/  S2R R5, SR_TID.X ;  /* 0x0000000000057919 */ /* 0x000e240000002100 */
[----:B------:R-:W-:Y:S02]  /*17c70*/  IMAD R23, R23, 0x210, RZ ;  /* 0x0000021017177824 */ /* 0x000fe400078e02ff */
[----:B------:R-:W2:Y:S03]  /*17c80*/  LDL.LU R4, [R1+0x160] ;  /* 0x0001600001047983 */ /* 0x000ea60000300800 */
[----:B------:R-:W-:Y:S02]  /*17c90*/  LOP3.LUT R23, R23, 0x10, R22, 0x78, !PT ;  /* 0x0000001017177812 */ /* 0x000fe400078e7816 */
[----:B------:R-:W1:Y:S01]  /*17ca0*/  S2R R22, SR_TID.X ;  /* 0x0000000000167919 */ /* 0x000e620000002100 */
[----:B0-----:R-:W-:-:S02]  /*17cb0*/  LOP3.LUT R7, R5, 0x10, RZ, 0xc0, !PT ;  /* 0x0000001005077812 */ /* 0x001fc400078ec0ff */
[----:B------:R-:W-:Y:S02]  /*17cc0*/  SHF.L.U32 R5, R5, 0x1, RZ ;  /* 0x0000000105057819 */ /* 0x000fe400000006ff */
[----:B-1----:R-:W-:-:S05]  /*17cd0*/  LOP3.LUT R6, R22, 0x7, RZ, 0xc0, !PT ;  /* 0x0000000716067812 */ /* 0x002fca00078ec0ff */
[----:B------:R-:W-:-:S05]  /*17ce0*/  IMAD R6, R6, 0x210, RZ ;  /* 0x0000021006067824 */ /* 0x000fca00078e02ff */
[----:B------:R-:W-:Y:S02]  /*17cf0*/  LOP3.LUT R13, R6, 0x10, R5, 0x78, !PT ;  /* 0x00000010060d7812 */ /* 0x000fe400078e7805 */
[----:B------:R-:W2:Y:S01]  /*17d00*/  LDL.LU R5, [R1+0x164] ;  /* 0x0001640001057983 */ /* 0x000ea20000300800 */
[----:B------:R-:W-:-:S05]  /*17d10*/  IMAD.SHL.U32 R7, R7, 0x100, RZ ;  /* 0x0000010007077824 */ /* 0x000fca00078e00ff */
[----:B------:R-:W-:-:S04]  /*17d20*/  LOP3.LUT R13, R13, R7, RZ, 0xfc, !PT ;  /* 0x000000070d0d7212 */ /* 0x000fc800078efcff */
[----:B------:R-:W-:Y:S01]  /*17d30*/  LOP3.LUT R13, R13, 0x20, RZ, 0x3c, !PT ;  /* 0x000000200d0d7812 */ /* 0x000fe200078e3cff */
[----:B---3--:R-:W-:Y:S01]  /*17d40*/  HMMA.16816.F32.BF16 R8, R8, R14, R24 ;  /* 0x0000000e0808723c */ /* 0x008fe20000041818 */
[----:B------:R-:W2:Y:S04]  /*17d50*/  LDL.LU.64 R26, [R1+0x5838] ;  /* 0x00583800011a7983 */ /* 0x000ea80000300a00 */
[----:B------:R-:W2:Y:S11]  /*17d60*/  LDL.LU.64 R24, [R1+0x5830] ;  /* 0x0058300001187983 */ /* 0x000eb60000300a00 */
[----:B------:R-:W-:Y:S07]  /*17d70*/  @!UPT UIADD3 URZ, URZ, URZ, URZ ;  /* 0x0000003f3f3ff290 */ /* 0x000fee000fffe03f */
[----:B------:R-:W-:Y:S04]  /*17d80*/  STL.64 [R1+0xd0], R8 ;  /* 0x0000d00801007387 */ /* 0x000fe80000100a00 */
[----:B------:R-:W-:Y:S04]  /*17d90*/  STL.64 [R1+0xd8], R10 ;  /* 0x0000d80a01007387 */ /* 0x000fe80000100a00 */
[----:B------:R-:W0:Y:S04]  /*17da0*/  LDSM.16.MT88.4 R8, [R13+0x6080] ;  /* 0x006080000d08783b */ /* 0x000e280000004200 */
[----:B0-----:R-:W-:Y:S04]  /*17db0*/  STL.64 [R1+0x30], R8 ;  /* 0x0000300801007387 */ /* 0x001fe80000100a00 */
[----:B------:R-:W-:Y:S04]  /*17dc0*/  STL.64 [R1+0x38], R10 ;  /* 0x0000380a01007387 */ /* 0x000fe80000100a00 */
[----:B------:R-:W0:Y:S04]  /*17dd0*/  LDSM.16.MT88.4 R8, [R13+0x6100] ;  /* 0x006100000d08783b */ /* 0x000e280000004200 */
[----:B0-----:R-:W-:Y:S04]  /*17de0*/  STL.64 [R1+0x20], R8 ;  /* 0x0000200801007387 */ /* 0x001fe80000100a00 */
[----:B------:R-:W-:Y:S04]  /*17df0*/  STL.64 [R1+0x28], R10 ;  /* 0x0000280a01007387 */ /* 0x000fe80000100a00 */
[----:B------:R-:W0:Y:S04]  /*17e00*/  LDSM.16.MT88.4 R8, [R13+0x6180] ;  /* 0x006180000d08783b */ /* 0x000e280000004200 */
[----:B------:R-:W-:Y:S01]  /*17e10*/  STL [R1+0x57b4], R13 ;  /* 0x0057b40d01007387 */ /* 0x000fe20000100800 */
[----:B----4-:R-:W-:Y:S01]  /*17e20*/  IMAD.MOV.U32 R6, RZ, RZ, R29 ;  /* 0x000000ffff067224 */ /* 0x010fe200078e001d */
[----:B------:R-:W-:-:S02]  /*17e30*/  MOV R7, R28 ;  /* 0x0000001c00077202 */ /* 0x000fc40000000f00 */
[----:B0-----:R-:W-:Y:S04]  /*17e40*/  STL.64 [R1+0x10], R8 ;  /* 0x0000100801007387 */ /* 0x001fe80000100a00 */
[----:B------:R2:W-:Y:S02]  /*17e50*/  STL.64 [R1+0x18], R10 ;  /* 0x0000180a01007387 */ /* 0x0005e40000100a00 */
[----:B--2---:R-:W-:Y:S02]  /*17e60*/  HMMA.16816.F32.BF16 R8, R16, R14, R24 ;  /* 0x0000000e1008723c */ /* 0x004fe40000041818 */
[----:B------:R-:W-:Y:S11]  /*17e70*/  LDSM.16.MT88.4 R24, [R2+0x6080] ;  /* 0x006080000218783b */ /* 0x000ff60000004200 */
[----:B------:R-:W-:Y:S10]  /*17e80*/  @!UPT UIADD3 URZ, URZ, URZ, URZ ;  /* 0x0000003f3f3ff290 */ /* 0x000ff4000fffe03f */
[----:B------:R-:W-:Y:S01]  /*17e90*/  STL [R1+0x1c0], R8 ;  /* 0x0001c00801007387 */ /* 0x000fe20000100800 */
[----:B------:R-:W-:Y:S01]  /*17ea0*/  IMAD.MOV.U32 R29, RZ, RZ, R9 ;  /* 0x000000ffff1d7224 */ /* 0x000fe200078e0009 */
[----:B------:R-:W-:Y:S01]  /*17eb0*/  MOV R12, R11 ;  /* 0x0000000b000c7202 */ /* 0x000fe20000000f00 */
[----:B------:R-:W-:Y:S01]  /*17ec0*/  IMAD.MOV.U32 R28, RZ, RZ, R10 ;  /* 0x000000ffff1c7224 */ /* 0x000fe200078e000a */
[----:B------:R-:W2:Y:S04]  /*17ed0*/  LDL.LU R16, [R1+0x120] ;  /* 0x0001200001107983 */ /* 0x000ea80000300800 */
[----:B------:R-:W0:Y:S04]  /*17ee0*/  LDSM.16.MT88.4 R8, [R2+0x6000] ;  /* 0x006000000208783b */ /* 0x000e280000004200 */
[----:B------:R-:W2:Y:S04]  /*17ef0*/  LDL.LU R17, [R1+0x124] ;  /* 0x0001240001117983 */ /* 0x000ea80000300800 */
[----:B------:R-:W2:Y:S04]  /*17f00*/  LDL.LU R18, [R1+0x128] ;  /* 0x0001280001127983 */ /* 0x000ea80000300800 */
[----:B------:R-:W2:Y:S04]  /*17f10*/  LDL.LU R19, [R1+0x12c] ;  /* 0x00012c0001137983 */ /* 0x000ea80000300800 */
[----:B------:R-:W-:Y:S04]  /*17f20*/  STL [R1+0x572c], R28 ;  /* 0x00572c1c01007387 */ /* 0x000fe80000100800 */
[----:B------:R-:W-:Y:S04]  /*17f30*/  STL [R1+0x5728], R29 ;  /* 0x0057281d01007387 */ /* 0x000fe80000100800 */
[----:B------:R-:W-:Y:S04]  /*17f40*/  STL [R1+0x5724], R12 ;  /* 0x0057240c01007387 */ /* 0x000fe80000100800 */
[----:B0-----:R-:W-:Y:S04]  /*17f50*/  STL.64 [R1+0x57d0], R10 ;  /* 0x0057d00a01007387 */ /* 0x001fe80000100a00 */
[----:B------:R0:W-:Y:S04]  /*17f60*/  STL.64 [R1+0x57c8], R8 ;  /* 0x0057c80801007387 */ /* 0x0001e80000100a00 */
[----:B0-----:R-:W3:Y:S04]  /*17f70*/  LDL.LU R8, [R1+0x130] ;  /* 0x0001300001087983 */ /* 0x001ee80000300800 */
[----:B------:R-:W3:Y:S04]  /*17f80*/  LDL.LU R9, [R1+0x134] ;  /* 0x0001340001097983 */ /* 0x000ee80000300800 */
[----:B------:R-:W3:Y:S04]  /*17f90*/  LDL.LU R10, [R1+0x138] ;  /* 0x00013800010a7983 */ /* 0x000ee80000300800 */
[----:B------:R-:W3:Y:S04]  /*17fa0*/  LDL.LU R11, [R1+0x13c] ;  /* 0x00013c00010b7983 */ /* 0x000ee80000300800 */
[----:B------:R-:W-:Y:S04]  /*17fb0*/  STL.64 [R1+0x57c0], R26 ;  /* 0x0057c01a01007387 */ /* 0x000fe80000100a00 */
[----:B------:R0:W-:Y:S04]  /*17fc0*/  STL.64 [R1+0x57b8], R24 ;  /* 0x0057b81801007387 */ /* 0x0001e80000100a00 */
[----:B0-----:R-:W4:Y:S04]  /*17fd0*/  LDL.LU R24, [R1+0x40] ;  /* 0x0000400001187983 */ /* 0x001f280000300800 */
[----:B------:R-:W4:Y:S04]  /*17fe0*/  LDL.LU R25, [R1+0x44] ;  /* 0x0000440001197983 */ /* 0x000f280000300800 */
[----:B------:R-:W4:Y:S01]  /*17ff0*/  LDL.LU R26, [R1+0x48] ;  /* 0x00004800011a7983 */ /* 0x000f220000300800 */
[----:B------:R-:W-:-:S03]  /*18000*/  IMAD.MOV.U32 R27, RZ, RZ, R0 ;  /* 0x000000ffff1b7224 */ /* 0x000fc600078e0000 */
[----:B------:R-:W2:Y:S01]  /*18010*/  LDL.LU R0, [R1+0x5828] ;  /* 0x0058280001007983 */ /* 0x000ea20000300800 */
[----:B------:R-:W-:-:S05]  /*18020*/  LOP3.LUT R21, R21, 0x10, RZ, 0xc0, !PT ;  /* 0x0000001015157812 */ /* 0x000fca00078ec0ff */
[----:B------:R-:W-:-:S05]  /*18030*/  IMAD.SHL.U32 R21, R21, 0x100, RZ ;  /* 0x0000010015157824 */ /* 0x000fca00078e00ff */
[----:B------:R-:W-:-:S04]  /*18040*/  LOP3.LUT R23, R23, R21, RZ, 0xfc, !PT ;  /* 0x0000001517177212 */ /* 0x000fc800078efcff */
[----:B------:R-:W-:-:S06]  /*18050*/  LOP3.LUT R23, R23, 0x20, RZ, 0x3c, !PT ;  /* 0x0000002017177812 */ /* 0x000fcc00078e3cff */
[----:B------:R-:W-:Y:S01]  /*18060*/  LDSM.16.MT88.4 R20, [R23+0x6000] ;  /* 0x006000001714783b */ /* 0x000fe20000004200 */
[-C--:B----4-:R-:W-:Y:S03]  /*18070*/  HMMA.16816.F32.BF16 R24, R24, R14.reuse, R4 ;  /* 0x0000000e1818723c */ /* 0x090fe60000041804 */
[----:B------:R-:W3:Y:S04]  /*18080*/  LDL.LU.64 R6, [R1+0x5820] ;  /* 0x0058200001067983 */ /* 0x000ee80000300a00 */
[----:B------:R-:W3:Y:S11]  /*18090*/  LDL.LU.64 R4, [R1+0x5818] ;  /* 0x0058180001047983 */ /* 0x000ef60000300a00 */
[----:B------:R-:W-:Y:S05]  /*180a0*/  @!UPT UIADD3 URZ, URZ, URZ, URZ ;  /* 0x0000003f3f3ff290 */ /* 0x000fea000fffe03f */
[----:B------:R-:W-:Y:S04]  /*180b0*/  STL.64 [R1+0xc0], R24 ;  /* 0x0000c01801007387 */ /* 0x000fe80000100a00 */
[----:B------:R-:W-:Y:S04]  /*180c0*/  STL.64 [R1+0xc8], R26 ;  /* 0x0000c81a01007387 */ /* 0x000fe80000100a00 */
[----:B------:R-:W0:Y:S04]  /*180d0*/  LDSM.16.MT88.4 R24, [R2+0x6100] ;  /* 0x006100000218783b */ /* 0x000e280000004200 */
[----:B0-----:R-:W-:Y:S01]  /*180e0*/  STL.64 [R1+0x40], R24 ;  /* 0x0000401801007387 */ /* 0x001fe20000100a00 */
[-C--:B---3--:R-:W-:Y:S11]  /*180f0*/  HMMA.16816.F32.BF16 R4, R4, R14.reuse, R8 ;  /* 0x0000000e0404723c */ /* 0x088ff60000041808 */
[----:B------:R-:W-:Y:S11]  /*18100*/  @!UPT UIADD3 URZ, URZ, URZ, URZ ;  /* 0x0000003f3f3ff290 */ /* 0x000ff6000fffe03f */
[----:B------:R-:W-:Y:S01]  /*18110*/  @!UPT UIADD3 URZ, URZ, URZ, URZ ;  /* 0x0000003f3f3ff290 */ /* 0x000fe2000fffe03f */
[----:B------:R2:W-:Y:S01]  /*18120*/  STL.64 [R1+0xa8], R6 ;  /* 0x0000a80601007387 */ /* 0x0005e20000100a00 */
[----:B------:R-:W-:Y:S02]  /*18130*/  IMAD.MOV.U32 R29, RZ, RZ, R4 ;  /* 0x000000ffff1d7224 */ /* 0x000fe400078e0004 */
[----:B------:R-:W-:Y:S02]  /*18140*/  IMAD.MOV.U32 R12, RZ, RZ, R5 ;  /* 0x000000ffff0c7224 */ /* 0x000fe400078e0005 */
[----:B--2---:R-:W-:Y:S03]  /*18150*/  HMMA.16816.F32.BF16 R4, R20, R14, R16 ;  /* 0x0000000e1404723c */ /* 0x004fe60000041810 */
[----:B------:R-:W-:Y:S04]  /*18160*/  STL [R1+0x5734], R12 ;  /* 0x0057340c01007387 */ /* 0x000fe80000100800 */
[----:B------:R-:W-:Y:S04]  /*18170*/  STL [R1+0x5730], R29 ;  /* 0x0057301d01007387 */ /* 0x000fe80000100800 */
[----:B------:R-:W-:Y:S11]  /*18180*/  LDSM.16.MT88.4 R16, [R0+0x6080] ;  /* 0x006080000010783b */ /* 0x000ff60000004200 */
[----:B------:R-:W-:Y:S01]  /*18190*/  @!UPT UIADD3 URZ, URZ, URZ, URZ ;  /* 0x0000003f3f3ff290 */ /* 0x000fe2000fffe03f */
[----:B------:R-:W-:Y:S01]  /*181a0*/  STL.64 [R1+0xb0], R4 ;  /* 0x0000b00401007387 */ /* 0x000fe20000100a00 */
[----:B------:R-:W-:-:S03]  /*181b0*/  MOV R28, R7 ;  /* 0x00000007001c7202 */ /* 0x000fc60000000f00 */
[----:B------:R-:W-:Y:S04]  /*181c0*/  STL [R1+0xb8], R6 ;  /* 0x0000b80601007387 */ /* 0x000fe80000100800 */
[----:B------:R-:W0:Y:S02]  /*181d0*/  LDSM.16.MT88.4 R4, [R2+0x6180] ;  /* 0x006180000204783b */ /* 0x000e240000004200 */
[----:B0-----:R-:W-:Y:S01]  /*181e0*/  IMAD.MOV.U32 R11, RZ, RZ, R4 ;  /* 0x000000ffff0b7224 */ /* 0x001fe200078e0004 */
[----:B------:R-:W-:Y:S01]  /*181f0*/  MOV R9, R6 ;  /* 0x0000000600097202 */ /* 0x000fe20000000f00 */
[----:B------:R-:W-:Y:S02]  /*18200*/  IMAD.MOV.U32 R10, RZ, RZ, R5 ;  /* 0x000000ffff0a7224 */ /* 0x000fe400078e0005 */
[----:B------:R-:W-:-:S02]  /*18210*/  IMAD.MOV.U32 R8, RZ, RZ, R7 ;  /* 0x000000ffff087224 */ /* 0x000fc400078e0007 */
[----:B------:R-:W0:Y:S04]  /*18220*/  LDSM.16.MT88.4 R4, [R0+0x6000] ;  /* 0x006000000004783b */ /* 0x000e280000004200 */
[----:B------:R-:W-:Y:S04]  /*18230*/  STL [R1+0x5738], R28 ;  /* 0x0057381c01007387 */ /* 0x000fe80000100800 */
[----:B------:R-:W-:Y:S04]  /*18240*/  STL [R1+0x573c], R2 ;  /* 0x00573c0201007387 */ /* 0x000fe80000100800 */
[----:B0-----:R0:W-:Y:S04]  /*18250*/  STL.64 [R1+0x5778], R6 ;  /* 0x0057780601007387 */ /* 0x0011e80000100a00 */
[----:B------:R1:W-:Y:S04]  /*18260*/  STL.64 [R1+0x5770], R4 ;  /* 0x0057700401007387 */ /* 0x0003e80000100a00 */
[----:B------:R-:W2:Y:S04]  /*18270*/  LDL.LU R20, [R1+0x10] ;  /* 0x0000100001147983 */ /* 0x000ea80000300800 */
[----:B------:R-:W2:Y:S04]  /*18280*/  LDL.LU R21, [R1+0x14] ;  /* 0x0000140001157983 */ /* 0x000ea80000300800 */
[----:B------:R-:W3:Y:S04]  /*18290*/  LDL.LU R22, [R1+0x18] ;  /* 0x0000180001167983 */ /* 0x000ee80000300800 */
[----:B------:R-:W3:Y:S01]  /*182a0*/  LDL.LU R23, [R1+0x1c] ;  /* 0x00001c0001177983 */ /* 0x000ee20000300800 */
[----:B0-----:R-:W-:Y:S01]  /*182b0*/  IMAD.MOV.U32 R7, RZ, RZ, R8 ;  /* 0x000000ffff077224 */ /* 0x001fe200078e0008 */
[----:B-1----:R-:W-:Y:S01]  /*182c0*/  MOV R5, R10 ;  /* 0x0000000a00057202 */ /* 0x002fe20000000f00 */
[----:B------:R-:W-:-:S02]  /*182d0*/  IMAD.MOV.U32 R6, RZ, RZ, R9 ;  /* 0x000000ffff067224 */ /* 0x000fc400078e0009 */
[----:B------:R-:W-:Y:S01]  /*182e0*/  IMAD.MOV.U32 R4, RZ, RZ, R11 ;  /* 0x000000ffff047224 */ /* 0x000fe200078e000b */
[----:B---3--:R-:W-:Y:S04]  /*182f0*/  STL.64 [R1+0x57e0], R22 ;  /* 0x0057e01601007387 */ /* 0x008fe80000100a00 */
[----:B--2---:R0:W-:Y:S04]  /*18300*/  STL.64 [R1+0x57d8], R20 ;  /* 0x0057d81401007387 */ /* 0x0041e80000100a00 */
[----:B------:R-:W2:Y:S04]  /*18310*/  LDL.LU R8, [R1+0x140] ;  /* 0x0001400001087983 */ /* 0x000ea80000300800 */
[----:B------:R-:W2:Y:S04]  /*18320*/  LDL.LU R9, [R1+0x144] ;  /* 0x0001440001097983 */ /* 0x000ea80000300800 */
[----:B------:R-:W3:Y:S04]  /*18330*/  LDL.LU R10, [R1+0x148] ;  /* 0x00014800010a7983 */ /* 0x000ee80000300800 */
[----:B------:R-:W3:Y:S04]  /*18340*/  LDL.LU R11, [R1+0x14c] ;  /* 0x00014c00010b7983 */ /* 0x000ee80000300800 */
[----:B---3--:R-:W-:Y:S04]  /*18350*/  STL.64 [R1+0x57f0], R10 ;  /* 0x0057f00a01007387 */ /* 0x008fe80000100a00 */
[----:B--2---:R-:W-:Y:S04]  /*18360*/  STL.64 [R1+0x57e8], R8 ;  /* 0x0057e80801007387 */ /* 0x004fe80000100a00 */
[----:B0-----:R-:W2:Y:S04]  /*18370*/  LDL.LU R20, [R1+0x20] ;  /* 0x0000200001147983 */ /* 0x001ea80000300800 */
[----:B------:R-:W2:Y:S04]  /*18380*/  LDL.LU R21, [R1+0x24] ;  /* 0x0000240001157983 */ /* 0x000ea80000300800 */
[----:B------:R-:W3:Y:S04]  /*18390*/  LDL.LU R22, [R1+0x28] ;  /* 0x0000280001167983 */ /* 0x000ee80000300800 */
[----:B------:R-:W3:Y:S04]  /*183a0*/  LDL.LU R23, [R1+0x2c] ;  /* 0x00002c0001177983 */ /* 0x000ee80000300800 */
[----:B---3--:R-:W-:Y:S04]  /*183b0*/  STL.64 [R1+0x5800], R22 ;  /* 0x0058001601007387 */ /* 0x008fe80000100a00 */
[----:B--2---:R0:W-:Y:S04]  /*183c0*/  STL.64 [R1+0x57f8], R20 ;  /* 0x0057f81401007387 */ /* 0x0041e80000100a00 */
[----:B0-----:R-:W2:Y:S04]  /*183d0*/  LDL.LU R20, [R1+0x30] ;  /* 0x0000300001147983 */ /* 0x001ea80000300800 */
[----:B------:R-:W2:Y:S04]  /*183e0*/  LDL.LU R21, [R1+0x34] ;  /* 0x0000340001157983 */ /* 0x000ea80000300800 */
[----:B------:R-:W2:Y:S04]  /*183f0*/  LDL.LU R22, [R1+0x38] ;  /* 0x0000380001167983 */ /* 0x000ea80000300800 */
[----:B------:R-:W2:Y:S04]  /*18400*/  LDL.LU R23, [R1+0x3c] ;  /* 0x00003c0001177983 */ /* 0x000ea80000300800 */
[----:B------:R-:W3:Y:S04]  /*18410*/  LDL.LU R8, [R1+0x1a0] ;  /* 0x0001a00001087983 */ /* 0x000ee80000300800 */
[----:B------:R-:W3:Y:S04]  /*18420*/  LDL.LU R9, [R1+0x1a4] ;  /* 0x0001a40001097983 */ /* 0x000ee80000300800 */
[----:B------:R-:W4:Y:S04]  /*18430*/  LDL.LU R10, [R1+0x1a8] ;  /* 0x0001a800010a7983 */ /* 0x000f280000300800 */
[----:B------:R-:W4:Y:S01]  /*18440*/  LDL.LU R11, [R1+0x1ac] ;  /* 0x0001ac00010b7983 */ /* 0x000f220000300800 */
[----:B------:R-:W-:Y:S01]  /*18450*/  IMAD.MOV.U32 R13, RZ, RZ, R26 ;  /* 0x000000ffff0d7224 */ /* 0x000fe200078e001a */
[----:B------:R-:W-:-:S02]  /*18460*/  MOV R3, R27 ;  /* 0x0000001b00037202 */ /* 0x000fc40000000f00 */
[----:B----4-:R-:W-:Y:S04]  /*18470*/  STL.64 [R1+0x5810], R10 ;  /* 0x0058100a01007387 */ /* 0x010fe80000100a00 */
[----:B---3--:R0:W-:Y:S04]  /*18480*/  STL.64 [R1+0x5808], R8 ;  /* 0x0058080801007387 */ /* 0x0081e80000100a00 */
[----:B0-----:R-:W2:Y:S04]  /*18490*/  LDL.LU R8, [R1+0x1b0] ;  /* 0x0001b00001087983 */ /* 0x001ea80000300800 */
[----:B------:R-:W2:Y:S04]  /*184a0*/  LDL.LU R9, [R1+0x1b4] ;  /* 0x0001b40001097983 */ /* 0x000ea80000300800 */
[----:B------:R-:W2:Y:S04]  /*184b0*/  LDL.LU R10, [R1+0x1b8] ;  /* 0x0001b800010a7983 */ /* 0x000ea80000300800 */
[----:B------:R-:W2:Y:S04]  /*184c0*/  LDL.LU R11, [R1+0x1bc] ;  /* 0x0001bc00010b7983 */ /* 0x000ea80000300800 */
[----:B------:R-:W-:Y:S04]  /*184d0*/  STL.64 [R1+0x5798], R6 ;  /* 0x0057980601007387 */ /* 0x000fe80000100a00 */
[----:B------:R-:W-:Y:S04]  /*184e0*/  STL.64 [R1+0x5790], R4 ;  /* 0x0057900401007387 */ /* 0x000fe80000100a00 */
[----:B------:R-:W-:Y:S04]  /*184f0*/  STL.64 [R1+0x5768], R18 ;  /* 0x0057681201007387 */ /* 0x000fe80000100a00 */
[----:B------:R0:W-:Y:S04]  /*18500*/  STL.64 [R1+0x5760], R16 ;  /* 0x0057601001007387 */ /* 0x0001e80000100a00 */
[----:B0-----:R-:W3:Y:S04]  /*18510*/  LDL.LU R16, [R1+0x110] ;  /* 0x0001100001107983 */ /* 0x001ee80000300800 */
[----:B------:R-:W3:Y:S04]  /*18520*/  LDL.LU R17, [R1+0x114] ;  /* 0x0001140001117983 */ /* 0x000ee80000300800 */
[----:B------:R-:W4:Y:S04]  /*18530*/  LDL.LU R18, [R1+0x118] ;  /* 0x0001180001127983 */ /* 0x000f280000300800 */
[----:B------:R-:W4:Y:S04]  /*18540*/  LDL.LU R19, [R1+0x11c] ;  /* 0x00011c0001137983 */ /* 0x000f280000300800 */
        /* <DEDUP_REMOVED lines=8> */
[-C--:B--2---:R-:W-:Y:S11]  /*185d0*/  HMMA.16816.F32.BF16 R20, R20, R14.reuse, R8 ;  /* 0x0000000e1414723c */ /* 0x084ff60000041808 */
[----:B------:R-:W-:Y:S11]  /*185e0*/  @!UPT UIADD3 URZ, URZ, URZ, URZ ;  /* 0x0000003f3f3ff290 */ /* 0x000ff6000fffe03f */
[----:B------:R-:W-:Y:S02]  /*185f0*/  @!UPT UIADD3 URZ, URZ, URZ, URZ ;  /* 0x0000003f3f3ff290 */ /* 0x000fe4000fffe03f */
[----:B------:R-:W-:Y:S01]  /*18600*/  IMAD.MOV.U32 R12, RZ, RZ, R22 ;  /* 0x000000ffff0c7224 */ /* 0x000fe200078e0016 */
[----:B------:R-:W-:Y:S01]  /*18610*/  MOV R28, R21 ;  /* 0x00000015001c7202 */ /* 0x000fe20000000f00 */
[----:B------:R-:W-:Y:S01]  /*18620*/  IMAD.MOV.U32 R29, RZ, RZ, R23 ;  /* 0x000000ffff1d7224 */ /* 0x000fe200078e0017 */
[----:B---3--:R-:W-:Y:S04]  /*18630*/  STL.64 [R1+0x57a8], R6 ;  /* 0x0057a80601007387 */ /* 0x008fe80000100a00 */
[----:B------:R0:W-:Y:S04]  /*18640*/  STL.64 [R1+0x57a0], R4 ;  /* 0x0057a00401007387 */ /* 0x0001e80000100a00 */
[----:B0-----:R-:W2:Y:S04]  /*18650*/  LDL.LU R4, [R1+0x170] ;  /* 0x0001700001047983 */ /* 0x001ea80000300800 */
[----:B------:R-:W2:Y:S04]  /*18660*/  LDL.LU R5, [R1+0x174] ;  /* 0x0001740001057983 */ /* 0x000ea80000300800 */
[----:B------:R-:W2:Y:S04]  /*18670*/  LDL.LU R6, [R1+0x178] ;  /* 0x0001780001067983 */ /* 0x000ea80000300800 */
[----:B------:R-:W2:Y:S04]  /*18680*/  LDL.LU R7, [R1+0x17c] ;  /* 0x00017c0001077983 */ /* 0x000ea80000300800 */
[----:B----4-:R-:W-:Y:S04]  /*18690*/  STL.64 [R1+0x5788], R18 ;  /* 0x0057881201007387 */ /* 0x010fe80000100a00 */
[----:B------:R0:W-:Y:S04]  /*186a0*/  STL.64 [R1+0x5780], R16 ;  /* 0x0057801001007387 */ /* 0x0001e80000100a00 */
[----:B0-----:R-:W3:Y:S04]  /*186b0*/  LDL.LU R16, [R1+0x190] ;  /* 0x0001900001107983 */ /* 0x001ee80000300800 */
[----:B------:R-:W3:Y:S04]  /*186c0*/  LDL.LU R17, [R1+0x194] ;  /* 0x0001940001117983 */ /* 0x000ee80000300800 */
[----:B------:R-:W3:Y:S04]  /*186d0*/  LDL.LU R18, [R1+0x198] ;  /* 0x0001980001127983 */ /* 0x000ee80000300800 */
[----:B------:R-:W3:Y:S04]  /*186e0*/  LDL.LU R19, [R1+0x19c] ;  /* 0x00019c0001137983 */ /* 0x000ee80000300800 */
[----:B------:R-:W4:Y:S04]  /*186f0*/  LDL.LU.64 R10, [R1+0x5810] ;  /* 0x00581000010a7983 */ /* 0x000f280000300a00 */
[----:B------:R-:W4:Y:S04]  /*18700*/  LDL.LU.64 R8, [R1+0x5808] ;  /* 0x0058080001087983 */ /* 0x000f280000300a00 */
[----:B------:R0:W-:Y:S04]  /*18710*/  STL [R1+0x90], R20 ;  /* 0x0000901401007387 */ /* 0x0001e80000100800 */
[----:B------:R-:W4:Y:S04]  /*18720*/  LDL.LU.64 R22, [R1+0x5800] ;  /* 0x0058000001167983 */ /* 0x000f280000300a00 */
[----:B0-----:R-:W4:Y:S04]  /*18730*/  LDL.LU.64 R20, [R1+0x57f8] ;  /* 0x0057f80001147983 */ /* 0x001f280000300a00 */
[----:B------:R-:W-:Y:S04]  /*18740*/  STL [R1+0x5748], R28 ;  /* 0x0057481c01007387 */ /* 0x000fe80000100800 */
[----:B------:R-:W-:Y:S04]  /*18750*/  STL [R1+0x5744], R12 ;  /* 0x0057440c01007387 */ /* 0x000fe80000100800 */
[----:B------:R-:W-:Y:S01]  /*18760*/  STL [R1+0x5740], R29 ;  /* 0x0057401d01007387 */ /* 0x000fe20000100800 */
[-C--:B----4-:R-:W-:Y:S03]  /*18770*/  HMMA.16816.F32.BF16 R20, R20, R14.reuse, R8 ;  /* 0x0000000e1414723c */ /* 0x090fe60000041808 */
[----:B------:R-:W4:Y:S04]  /*18780*/  LDL.LU.64 R10, [R1+0x57f0] ;  /* 0x0057f000010a7983 */ /* 0x000f280000300a00 */
[----:B------:R-:W4:Y:S11]  /*18790*/  LDL.LU.64 R8, [R1+0x57e8] ;  /* 0x0057e80001087983 */ /* 0x000f360000300a00 */
[----:B------:R-:W-:Y:S05]  /*187a0*/  @!UPT UIADD3 URZ, URZ, URZ, URZ ;  /* 0x0000003f3f3ff290 */ /* 0x000fea000fffe03f */
[----:B------:R-:W-:Y:S04]  /*187b0*/  STL.64 [R1+0x80], R20 ;  /* 0x0000801401007387 */ /* 0x000fe80000100a00 */
[----:B------:R0:W-:Y:S04]  /*187c0*/  STL.64 [R1+0x88], R22 ;  /* 0x0000881601007387 */ /* 0x0001e80000100a00 */
[----:B0-----:R-:W4:Y:S04]  /*187d0*/  LDL.LU.64 R22, [R1+0x57e0] ;  /* 0x0057e00001167983 */ /* 0x001f280000300a00 */
[----:B------:R-:W4:Y:S02]  /*187e0*/  LDL.LU.64 R20, [R1+0x57d8] ;  /* 0x0057d80001147983 */ /* 0x000f240000300a00 */
[-C--:B----4-:R-:W-:Y:S02]  /*187f0*/  HMMA.16816.F32.BF16 R20, R20, R14.reuse, R8 ;  /* 0x0000000e1414723c */ /* 0x090fe40000041808 */
[----:B------:R-:W4:Y:S04]  /*18800*/  LDL.LU.64 R10, [R1+0x57d0] ;  /* 0x0057d000010a7983 */ /* 0x000f280000300a00 */
[----:B------:R-:W4:Y:S11]  /*18810*/  LDL.LU.64 R8, [R1+0x57c8] ;  /* 0x0057c80001087983 */ /* 0x000f360000300a00 */
[----:B------:R-:W-:Y:S06]  /*18820*/  @!UPT UIADD3 URZ, URZ, URZ, URZ ;  /* 0x0000003f3f3ff290 */ /* 0x000fec000fffe03f */
        /* <DEDUP_REMOVED lines=9> */
[----:B----4-:R-:W-:Y:S03]  /*188c0*/  HMMA.16816.F32.BF16 R8, R8, R14, R24 ;  /* 0x0000000e0808723c */ /* 0x010fe60000041818 */
[----:B------:R-:W2:Y:S04]  /*188d0*/  LDL.LU.64 R26, [R1+0x57c0] ;  /* 0x0057c000011a7983 */ /* 0x000ea80000300a00 */
[----:B------:R-:W2:Y:S11]  /*188e0*/  LDL.LU.64 R24, [R1+0x57b8] ;  /* 0x0057b80001187983 */ /* 0x000eb60000300a00 */
[----:B------:R-:W-:Y:S05]  /*188f0*/  @!UPT UIADD3 URZ, URZ, URZ, URZ ;  /* 0x0000003f3f3ff290 */ /* 0x000fea000fffe03f */
[----:B------:R0:W-:Y:S04]  /*18900*/  STL.64 [R1+0x60], R8 ;  /* 0x0000600801007387 */ /* 0x0001e80000100a00 */
[----:B------:R1:W-:Y:S04]  /*18910*/  STL.64 [R1+0x68], R10 ;  /* 0x0000680a01007387 */ /* 0x0003e80000100a00 */
[----:B0-----:R-:W4:Y:S04]  /*18920*/  LDL.LU R8, [R1+0x40] ;  /* 0x0000400001087983 */ /* 0x001f280000300800 */
[----:B------:R-:W4:Y:S01]  /*18930*/  LDL.LU R9, [R1+0x44] ;  /* 0x0000440001097983 */ /* 0x000f220000300800 */
[----:B-1----:R-:W-:Y:S01]  /*18940*/  MOV R10, R13 ;  /* 0x0000000d000a7202 */ /* 0x002fe20000000f00 */
[----:B------:R-:W-:-:S02]  /*18950*/  IMAD.MOV.U32 R11, RZ, RZ, R3 ;  /* 0x000000ffff0b7224 */ /* 0x000fc400078e0003 */
[----:B------:R-:W3:Y:S04]  /*18960*/  LDL.LU R13, [R1+0x57b4] ;  /* 0x0057b400010d7983 */ /* 0x000ee80000300800 */
[----:B------:R-:W3:Y:S01]  /*18970*/  LDL.LU R3, [R1+0x57b0] ;  /* 0x0057b00001037983 */ /* 0x000ee20000300800 */
[-C--:B--2---:R-:W-:Y:S03]  /*18980*/  HMMA.16816.F32.BF16 R24, R24, R14.reuse, R4 ;  /* 0x0000000e1818723c */ /* 0x084fe60000041804 */
[----:B------:R-:W4:Y:S04]  /*18990*/  LDL.LU.64 R6, [R1+0x57a8] ;  /* 0x0057a80001067983 */ /* 0x000f280000300a00 */
[----:B------:R-:W4:Y:S11]  /*189a0*/  LDL.LU.64 R4, [R1+0x57a0] ;  /* 0x0057a00001047983 */ /* 0x000f360000300a00 */
[----:B------:R-:W-:Y:S05]  /*189b0*/  @!UPT UIADD3 URZ, URZ, URZ, URZ ;  /* 0x0000003f3f3ff290 */ /* 0x000fea000fffe03f */
[----:B------:R-:W-:Y:S04]  /*189c0*/  STL.64 [R1+0x50], R24 ;  /* 0x0000501801007387 */ /* 0x000fe80000100a00 */
[----:B------:R-:W-:Y:S04]  /*189d0*/  STL.64 [R1+0x58], R26 ;  /* 0x0000581a01007387 */ /* 0x000fe80000100a00 */
[----:B------:R-:W-:Y:S04]  /*189e0*/  STL [R1+0x5720], R0 ;  /* 0x0057200001007387 */ /* 0x000fe80000100800 */
[----:B------:R-:W0:Y:S04]  /*189f0*/  S2R R2, SR_TID.X ;  /* 0x0000000000027919 */ /* 0x000e280000002100 */
[----:B------:R-:W1:Y:S04]  /*18a00*/  S2R R28, SR_TID.X ;  /* 0x00000000001c7919 */ /* 0x000e680000002100 */
[----:B------:R-:W-:Y:S01]  /*18a10*/  LDSM.16.MT88.4 R24, [R0+0x6180] ;  /* 0x006180000018783b */ /* 0x000fe20000004200 */
[----:B----4-:R-:W-:Y:S03]  /*18a20*/  HMMA.16816.F32.BF16 R8, R8, R14, R4 ;  /* 0x0000000e0808723c */ /* 0x010fe60000041804 */
[----:B------:R-:W2:Y:S04]  /*18a30*/  LDL.LU.64 R6, [R1+0x5798] ;  /* 0x0057980001067983 */ /* 0x000ea80000300a00 */
[----:B------:R-:W2:Y:S11]  /*18a40*/  LDL.LU.64 R4, [R1+0x5790] ;  /* 0x0057900001047983 */ /* 0x000eb60000300a00 */
[----:B------:R-:W-:Y:S05]  /*18a50*/  @!UPT UIADD3 URZ, URZ, URZ, URZ ;  /* 0x0000003f3f3ff290 */ /* 0x000fea000fffe03f */
[----:B------:R-:W-:Y:S04]  /*18a60*/  STL.64 [R1+0x130], R8 ;  /* 0x0001300801007387 */ /* 0x000fe80000100a00 */
[----:B------:R-:W-:Y:S04]  /*18a70*/  STL.64 [R1+0x138], R10 ;  /* 0x0001380a01007387 */ /* 0x000fe80000100a00 */
[----:B---3--:R-:W3:Y:S01]  /*18a80*/  LDSM.16.MT88.4 R8, [R3+0x8000] ;  /* 0x008000000308783b */ /* 0x008ee20000004200 */
[----:B0-----:R-:W-:Y:S02]  /*18a90*/  LOP3.LUT R12, R2, 0x7, RZ, 0xc0, !PT ;  /* 0x00000007020c7812 */ /* 0x001fe400078ec0ff */
[----:B-1----:R-:W-:-:S03]  /*18aa0*/  LOP3.LUT R2, R28, 0x1e0, RZ, 0xc0, !PT ;  /* 0x000001e01c027812 */ /* 0x002fc600078ec0ff */
[----:B------:R-:W-:Y:S01]  /*18ab0*/  IMAD.SHL.U32 R29, R12, 0x10, RZ ;  /* 0x000000100c1d7824 */ /* 0x000fe200078e00ff */
[----:B------:R-:W-:-:S03]  /*18ac0*/  SHF.L.U32 R12, R28, 0x1, RZ ;  /* 0x000000011c0c7819 */ /* 0x000fc600000006ff */
[----:B------:R-:W-:Y:S01]  /*18ad0*/  IMAD R2, R2, 0x100, R29 ;  /* 0x0000010002027824 */ /* 0x000fe200078e021d */
[----:B------:R-:W-:-:S04]  /*18ae0*/  LOP3.LUT R28, R28, 0x7, RZ, 0xc0, !PT ;  /* 0x000000071c1c7812 */ /* 0x000fc800078ec0ff */
[----:B------:R-:W-:-:S05]  /*18af0*/  LOP3.LUT R2, R2, 0x30, R12, 0x78, !PT ;  /* 0x0000003002027812 */ /* 0x000fca00078e780c */
[----:B------:R-:W-:Y:S01]  /*18b00*/  IMAD R2, R28, 0x400, R2 ;  /* 0x000004001c027824 */ /* 0x000fe200078e0202 */
[----:B---3--:R-:W-:Y:S04]  /*18b10*/  STL.64 [R1+0x40], R8 ;  /* 0x0000400801007387 */ /* 0x008fe80000100a00 */
[----:B------:R-:W-:Y:S04]  /*18b20*/  STL.64 [R1+0x48], R10 ;  /* 0x0000480a01007387 */ /* 0x000fe80000100a00 */
[----:B------:R-:W0:Y:S04]  /*18b30*/  LDSM.16.M88.4 R8, [R2+0x40080] ;  /* 0x040080000208783b */ /* 0x000e280000000200 */
[----:B0-----:R-:W-:Y:S04]  /*18b40*/  STL [R1+0x5604], R10 ;  /* 0x0056040a01007387 */ /* 0x001fe80000100800 */
        /* <DEDUP_REMOVED lines=13> */
[----:B------:R0:W-:Y:S04]  /*18c20*/  STL.64 [R1+0x180], R4 ;  /* 0x0001800401007387 */ /* 0x0001e80000100a00 */
[----:B------:R1:W-:Y:S04]  /*18c30*/  STL.64 [R1+0x188], R6 ;  /* 0x0001880601007387 */ /* 0x0003e80000100a00 */
[----:B0-----:R-:W3:Y:S04]  /*18c40*/  LDL.LU R4, [R1+0x100] ;  /* 0x0001000001047983 */ /* 0x001ee80000300800 */
[----:B------:R-:W3:Y:S04]  /*18c50*/  LDL.LU R5, [R1+0x104] ;  /* 0x0001040001057983 */ /* 0x000ee80000300800 */
[----:B-1----:R-:W3:Y:S04]  /*18c60*/  LDL.LU R6, [R1+0x108] ;  /* 0x0001080001067983 */ /* 0x002ee80000300800 */
[----:B------:R-:W3:Y:S01]  /*18c70*/  LDL.LU R7, [R1+0x10c] ;  /* 0x00010c0001077983 */ /* 0x000ee20000300800 */
[----:B--2---:R-:W-:Y:S03]  /*18c80*/  HMMA.16816.F32.BF16 R16, R16, R14, R20 ;  /* 0x0000000e1010723c */ /* 0x004fe60000041814 */
[----:B------:R-:W0:Y:S11]  /*18c90*/  LDSM.16.MT88.4 R20, [R3+0x8080] ;  /* 0x008080000314783b */ /* 0x000e360000004200 */
[----:B------:R-:W-:Y:S09]  /*18ca0*/  @!UPT UIADD3 URZ, URZ, URZ, URZ ;  /* 0x0000003f3f3ff290 */ /* 0x000ff2000fffe03f */
[----:B------:R-:W-:Y:S04]  /*18cb0*/  STL.64 [R1+0x1a0], R16 ;  /* 0x0001a01001007387 */ /* 0x000fe80000100a00 */
[----:B------:R-:W-:Y:S04]  /*18cc0*/  STL.64 [R1+0x1a8], R18 ;  /* 0x0001a81201007387 */ /* 0x000fe80000100a00 */
[----:B------:R-:W1:Y:S01]  /*18cd0*/  LDSM.16.MT88.4 R16, [R3+0x8100] ;  /* 0x008100000310783b */ /* 0x000e620000004200 */
[----:B0-----:R-:W-:Y:S01]  /*18ce0*/  MOV R28, R20 ;  /* 0x00000014001c7202 */ /* 0x001fe20000000f00 */
[----:B------:R-:W-:Y:S01]  /*18cf0*/  IMAD.MOV.U32 R12, RZ, RZ, R21 ;  /* 0x000000ffff0c7224 */ /* 0x000fe200078e0015 */
[----:B------:R-:W-:Y:S01]  /*18d00*/  MOV R2, R23 ;  /* 0x0000001700027202 */ /* 0x000fe20000000f00 */
[----:B------:R-:W-:-:S02]  /*18d10*/  IMAD.MOV.U32 R29, RZ, RZ, R22 ;  /* 0x000000ffff1d7224 */ /* 0x000fc400078e0016 */
[----:B------:R-:W0:Y:S01]  /*18d20*/  LDSM.16.MT88.4 R20, [R3+0x8180] ;  /* 0x008180000314783b */ /* 0x000e220000004200 */
[----:B-1----:R-:W-:-:S03]  /*18d30*/  IMAD.MOV.U32 R0, RZ, RZ, R17 ;  /* 0x000000ffff007224 */ /* 0x002fc600078e0011 */
[----:B------:R1:W-:Y:S01]  /*18d40*/  STL [R1+0x20], R16 ;  /* 0x0000201001007387 */ /* 0x0003e20000100800 */
[----:B------:R-:W-:Y:S01]  /*18d50*/  IMAD.MOV.U32 R11, RZ, RZ, R18 ;  /* 0x000000ffff0b7224 */ /* 0x000fe200078e0012 */
[----:B------:R-:W-:Y:S02]  /*18d60*/  MOV R10, R19 ;  /* 0x00000013000a7202 */ /* 0x000fe40000000f00 */
[----:B0-----:R-:W-:Y:S01]  /*18d70*/  MOV R17, R22 ;  /* 0x0000001600117202 */ /* 0x001fe20000000f00 */
[----:B-1----:R-:W-:Y:S02]  /*18d80*/  IMAD.MOV.U32 R16, RZ, RZ, R23 ;  /* 0x000000ffff107224 */ /* 0x002fe400078e0017 */
[----:B------:R-:W-:Y:S01]  /*18d90*/  IMAD.MOV.U32 R19, RZ, RZ, R20 ;  /* 0x000000ffff137224 */ /* 0x000fe200078e0014 */
[----:B------:R-:W3:Y:S01]  /*18da0*/  LDL.LU.64 R22, [R1+0x5758] ;  /* 0x0057580001167983 */ /* 0x000ee20000300a00 */
[----:B------:R-:W-:-:S03]  /*18db0*/  IMAD.MOV.U32 R18, RZ, RZ, R21 ;  /* 0x000000ffff127224 */ /* 0x000fc600078e0015 */
[----:B------:R-:W3:Y:S04]  /*18dc0*/  LDL.LU.64 R20, [R1+0x5750] ;  /* 0x0057500001147983 */ /* 0x000ee80000300a00 */
[----:B------:R-:W-:Y:S01]  /*18dd0*/  STL [R1+0x5688], R3 ;  /* 0x0056880301007387 */ /* 0x000fe20000100800 */
[----:B---3--:R-:W-:Y:S03]  /*18de0*/  HMMA.16816.F32.BF16 R20, R20, R14, R4 ;  /* 0x0000000e1414723c */ /* 0x008fe60000041804 */
        /* <DEDUP_REMOVED lines=8> */
[----:B------:R-:W0:Y:S04]  /*18e70*/  LDSM.16.MT88.4 R4, [R13+0x8080] ;  /* 0x008080000d04783b */ /* 0x000e280000004200 */
[----:B0-----:R-:W-:Y:S04]  /*18e80*/  STL.64 [R1+0x56b8], R6 ;  /* 0x0056b80601007387 */ /* 0x001fe80000100a00 */
[----:B------:R0:W-:Y:S04]  /*18e90*/  STL.64 [R1+0x56b0], R4 ;  /* 0x0056b00401007387 */ /* 0x0001e80000100a00 */
[----:B0-----:R-:W2:Y:S04]  /*18ea0*/  LDL.LU R4, [R1+0xf0] ;  /* 0x0000f00001047983 */ /* 0x001ea80000300800 */
[----:B------:R-:W2:Y:S04]  /*18eb0*/  LDL.LU R5, [R1+0xf4] ;  /* 0x0000f40001057983 */ /* 0x000ea80000300800 */
[----:B------:R-:W2:Y:S04]  /*18ec0*/  LDL.LU R6, [R1+0xf8] ;  /* 0x0000f80001067983 */ /* 0x000ea80000300800 */
[----:B------:R-:W2:Y:S02]  /*18ed0*/  LDL.LU R7, [R1+0xfc] ;  /* 0x0000fc0001077983 */ /* 0x000ea40000300800 */
[----:B--2---:R-:W-:Y:S07]  /*18ee0*/  HMMA.16816.F32.BF16 R24, R24, R14, R4 ;  /* 0x0000000e1818723c */ /* 0x004fee0000041804 */
[----:B------:R-:W-:Y:S01]  /*18ef0*/  IMAD.MOV.U32 R6, RZ, RZ, R20 ;  /* 0x000000ffff067224 */ /* 0x000fe200078e0014 */
[----:B------:R-:W-:Y:S01]  /*18f00*/  MOV R7, R3 ;  /* 0x0000000300077202 */ /* 0x000fe20000000f00 */
[----:B------:R-:W-:Y:S01]  /*18f10*/  IMAD.MOV.U32 R5, RZ, RZ, R21 ;  /* 0x000000ffff057224 */ /* 0x000fe200078e0015 */
[----:B------:R-:W-:Y:S11]  /*18f20*/  MOV R4, R22 ;  /* 0x0000001600047202 */ /* 0x000ff60000000f00 */
[----:B------:R-:W-:Y:S02]  /*18f30*/  @!UPT UIADD3 URZ, URZ, URZ, URZ ;  /* 0x0000003f3f3ff290 */ /* 0x000fe4000fffe03f */
[----:B------:R-:W-:Y:S04]  /*18f40*/  STL.64 [R1+0x160], R24 ;  /* 0x0001601801007387 */ /* 0x000fe80000100a00 */
[----:B------:R-:W-:Y:S04]  /*18f50*/  STL.64 [R1+0x168], R26 ;  /* 0x0001681a01007387 */ /* 0x000fe80000100a00 */
[----:B------:R0:W-:Y:S04]  /*18f60*/  STL.64 [R1+0x56d8], R6 ;  /* 0x0056d80601007387 */ /* 0x0001e80000100a00 */
[----:B------:R1:W-:Y:S04]  /*18f70*/  STL.64 [R1+0x56d0], R4 ;  /* 0x0056d00401007387 */ /* 0x0003e80000100a00 */
[----:B------:R-:W2:Y:S01]  /*18f80*/  LDSM.16.MT88.4 R24, [R13+0x8100] ;  /* 0x008100000d18783b */ /* 0x000ea20000004200 */
[----:B0-----:R-:W-:Y:S01]  /*18f90*/  MOV R6, R17 ;  /* 0x0000001100067202 */ /* 0x001fe20000000f00 */
[----:B------:R-:W-:-:S02]  /*18fa0*/  IMAD.MOV.U32 R7, RZ, RZ, R16 ;  /* 0x000000ffff077224 */ /* 0x000fc400078e0010 */
[----:B-1----:R-:W-:Y:S02]  /*18fb0*/  IMAD.MOV.U32 R4, RZ, RZ, R19 ;  /* 0x000000ffff047224 */ /* 0x002fe400078e0013 */
[----:B------:R-:W-:Y:S01]  /*18fc0*/  IMAD.MOV.U32 R5, RZ, RZ, R18 ;  /* 0x000000ffff057224 */ /* 0x000fe200078e0012 */
[----:B------:R-:W-:Y:S04]  /*18fd0*/  STL.64 [R1+0x56f8], R6 ;  /* 0x0056f80601007387 */ /* 0x000fe80000100a00 */
[----:B------:R0:W-:Y:S04]  /*18fe0*/  STL.64 [R1+0x56f0], R4 ;  /* 0x0056f00401007387 */ /* 0x0001e80000100a00 */
[----:B0-----:R-:W3:Y:S04]  /*18ff0*/  LDL.LU R4, [R1+0xc0] ;  /* 0x0000c00001047983 */ /* 0x001ee80000300800 */
[----:B------:R-:W3:Y:S04]  /*19000*/  LDL.LU R5, [R1+0xc4] ;  /* 0x0000c40001057983 */ /* 0x000ee80000300800 */
[----:B------:R-:W4:Y:S04]  /*19010*/  LDL.LU R6, [R1+0xc8] ;  /* 0x0000c80001067983 */ /* 0x000f280000300800 */
[----:B------:R-:W4:Y:S04]  /*19020*/  LDL.LU R7, [R1+0xcc] ;  /* 0x0000cc0001077983 */ /* 0x000f280000300800 */
        /* <DEDUP_REMOVED lines=8> */
[----:B----4-:R0:W-:Y:S04]  /*190b0*/  STL.64 [R1+0x5708], R6 ;  /* 0x0057080601007387 */ /* 0x0101e80000100a00 */
[----:B---3--:R1:W-:Y:S01]  /*190c0*/  STL.64 [R1+0x5700], R4 ;  /* 0x0057000401007387 */ /* 0x0083e20000100a00 */
[----:B0-----:R-:W-:-:S02]  /*190d0*/  IMAD.MOV.U32 R6, RZ, RZ, R29 ;  /* 0x000000ffff067224 */ /* 0x001fc400078e001d */
[----:B-1----:R-:W-:Y:S01]  /*190e0*/  IMAD.MOV.U32 R4, RZ, RZ, R28 ;  /* 0x000000ffff047224 */ /* 0x002fe200078e001c */
[----:B------:R-:W-:Y:S01]  /*190f0*/  MOV R5, R12 ;  /* 0x0000000c00057202 */ /* 0x000fe20000000f00 */
[----:B------:R-:W3:Y:S01]  /*19100*/  LDL.LU R28, [R1+0x5748] ;  /* 0x00574800011c7983 */ /* 0x000ee20000300800 */
[----:B------:R-:W-:-:S03]  /*19110*/  IMAD.MOV.U32 R7, RZ, RZ, R2 ;  /* 0x000000ffff077224 */ /* 0x000fc600078e0002 */
[----:B------:R-:W4:Y:S04]  /*19120*/  LDL.LU R12, [R1+0x5744] ;  /* 0x00574400010c7983 */ /* 0x000f280000300800 */
[----:B------:R-:W4:Y:S04]  /*19130*/  LDL.LU R29, [R1+0x5740] ;  /* 0x00574000011d7983 */ /* 0x000f280000300800 */
[----:B------:R-:W4:Y:S04]  /*19140*/  LDL.LU R2, [R1+0x573c] ;  /* 0x00573c0001027983 */ /* 0x000f280000300800 */
[----:B--2---:R-:W-:Y:S04]  /*19150*/  STL.64 [R1+0x56a8], R26 ;  /* 0x0056a81a01007387 */ /* 0x004fe80000100a00 */
[----:B------:R0:W-:Y:S04]  /*19160*/  STL.64 [R1+0x56a0], R24 ;  /* 0x0056a01801007387 */ /* 0x0001e80000100a00 */
[----:B0-----:R-:W2:Y:S01]  /*19170*/  LDL.LU R24, [R1+0x90] ;  /* 0x0000900001187983 */ /* 0x001ea20000300800 */
[----:B---3--:R-:W-:-:S03]  /*19180*/  MOV R25, R28 ;  /* 0x0000001c00197202 */ /* 0x008fc60000000f00 */
[----:B------:R-:W3:Y:S01]  /*19190*/  LDL.LU R28, [R1+0x5738] ;  /* 0x00573800011c7983 */ /* 0x000ee20000300800 */
[----:B----4-:R-:W-:-:S03]  /*191a0*/  IMAD.MOV.U32 R26, RZ, RZ, R12 ;  /* 0x000000ffff1a7224 */ /* 0x010fc600078e000c */
[----:B------:R-:W4:Y:S01]  /*191b0*/  LDL.LU R12, [R1+0x5734] ;  /* 0x00573400010c7983 */ /* 0x000f220000300800 */
[----:B------:R-:W-:-:S03]  /*191c0*/  IMAD.MOV.U32 R27, RZ, RZ, R29 ;  /* 0x000000ffff1b7224 */ /* 0x000fc600078e001d */
[----:B------:R-:W4:Y:S04]  /*191d0*/  LDL.LU R29, [R1+0x5730] ;  /* 0x00573000011d7983 */ /* 0x000f280000300800 */
[----:B------:R-:W-:Y:S04]  /*191e0*/  STL.64 [R1+0x56c8], R26 ;  /* 0x0056c81a01007387 */ /* 0x000fe80000100a00 */
[----:B--2---:R0:W-:Y:S04]  /*191f0*/  STL.64 [R1+0x56c0], R24 ;  /* 0x0056c01801007387 */ /* 0x0041e80000100a00 */
[----:B0-----:R-:W2:Y:S04]  /*19200*/  LDL.LU R24, [R1+0xb0] ;  /* 0x0000b00001187983 */ /* 0x001ea80000300800 */
[----:B------:R-:W2:Y:S04]  /*19210*/  LDL.LU R25, [R1+0xb4] ;  /* 0x0000b40001197983 */ /* 0x000ea80000300800 */
[----:B------:R-:W2:Y:S01]  /*19220*/  LDL.LU R26, [R1+0xb8] ;  /* 0x0000b800011a7983 */ /* 0x000ea20000300800 */
[----:B---3--:R-:W-:-:S03]  /*19230*/  MOV R27, R28 ;  /* 0x0000001c001b7202 */ /* 0x008fc60000000f00 */
[----:B------:R-:W3:Y:S04]  /*19240*/  LDL.LU R28, [R1+0x572c] ;  /* 0x00572c00011c7983 */ /* 0x000ee80000300800 */
[----:B--2---:R-:W-:Y:S04]  /*19250*/  STL.64 [R1+0x56e8], R26 ;  /* 0x0056e81a01007387 */ /* 0x004fe80000100a00 */
[----:B------:R4:W-:Y:S02]  /*19260*/  STL.64 [R1+0x56e0], R24 ;  /* 0x0056e01801007387 */ /* 0x0009e40000100a00 */
[----:B----4-:R-:W-:-:S02]  /*19270*/  IMAD.MOV.U32 R24, RZ, RZ, R29 ;  /* 0x000000ffff187224 */ /* 0x010fc400078e001d */
[----:B------:R-:W2:Y:S01]  /*19280*/  LDL.LU R29, [R1+0x5728] ;  /* 0x00572800011d7983 */ /* 0x000ea20000300800 */
[----:B------:R-:W-:-:S03]  /*19290*/  IMAD.MOV.U32 R25, RZ, RZ, R12 ;  /* 0x000000ffff197224 */ /* 0x000fc600078e000c */
[----:B------:R-:W4:Y:S04]  /*192a0*/  LDL.LU R12, [R1+0x5724] ;  /* 0x00572400010c7983 */ /* 0x000f280000300800 */
[----:B------:R-:W2:Y:S04]  /*192b0*/  LDL.LU R26, [R1+0xa8] ;  /* 0x0000a800011a7983 */ /* 0x000ea80000300800 */
[----:B------:R-:W2:Y:S01]  /*192c0*/  LDL.LU R27, [R1+0xac] ;  /* 0x0000ac00011b7983 */ /* 0x000ea20000300800 */
[----:B------:R-:W-:Y:S03]  /*192d0*/  HMMA.16816.F32.BF16 R16, R16, R8, R20 ;  /* 0x000000081010723c */ /* 0x000fe60000041814 */
[----:B------:R-:W-:Y:S04]  /*192e0*/  LDSM.16.MT88.4 R20, [R2+0x8080] ;  /* 0x008080000214783b */ /* 0x000fe80000004200 */
[----:B--2---:R-:W-:Y:S04]  /*192f0*/  STL.64 [R1+0x5718], R26 ;  /* 0x0057181a01007387 */ /* 0x004fe80000100a00 */
[----:B------:R0:W-:Y:S04]  /*19300*/  STL.64 [R1+0x5710], R24 ;  /* 0x0057101801007387 */ /* 0x0001e80000100a00 */
[----:B0-----:R-:W2:Y:S01]  /*19310*/  LDL.LU R24, [R1+0x1c0] ;  /* 0x0001c00001187983 */ /* 0x001ea20000300800 */
[----:B------:R-:W-:Y:S01]  /*19320*/  MOV R25, R29 ;  /* 0x0000001d00197202 */ /* 0x000fe20000000f00 */
[----:B---3--:R-:W-:-:S07]  /*19330*/  IMAD.MOV.U32 R26, RZ, RZ, R28 ;  /* 0x000000ffff1a7224 */ /* 0x008fce00078e001c */
[----:B------:R-:W-:Y:S01]  /*19340*/  MOV R29, R18 ;  /* 0x00000012001d7202 */ /* 0x000fe20000000f00 */
[----:B------:R-:W-:Y:S01]  /*19350*/  STL.64 [R1+0x150], R16 ;  /* 0x0001501001007387 */ /* 0x000fe20000100a00 */
[----:B------:R-:W-:-:S03]  /*19360*/  IMAD.MOV.U32 R28, RZ, RZ, R19 ;  /* 0x000000ffff1c7224 */ /* 0x000fc600078e0013 */
[----:B------:R-:W0:Y:S01]  /*19370*/  LDSM.16.MT88.4 R16, [R2+0x8000] ;  /* 0x008000000210783b */ /* 0x000e220000004200 */
[----:B----4-:R-:W-:-:S03]  /*19380*/  IMAD.MOV.U32 R27, RZ, RZ, R12 ;  /* 0x000000ffff1b7224 */ /* 0x010fc600078e000c */
[----:B------:R-:W-:Y:S04]  /*19390*/  STL [R1+0x563c], R28 ;  /* 0x00563c1c01007387 */ /* 0x000fe80000100800 */
[----:B------:R-:W-:Y:S04]  /*193a0*/  STL [R1+0x5638], R29 ;  /* 0x0056381d01007387 */ /* 0x000fe80000100800 */
[----:B------:R-:W-:Y:S04]  /*193b0*/  LDSM.16.MT88.4 R12, [R13+0x8180] ;  /* 0x008180000d0c783b */ /* 0x000fe80000004200 */
[----:B0-----:R-:W-:Y:S04]  /*193c0*/  STL.64 [R1+0x5698], R18 ;  /* 0x0056981201007387 */ /* 0x001fe80000100a00 */
[----:B------:R0:W-:Y:S04]  /*193d0*/  STL.64 [R1+0x5690], R16 ;  /* 0x0056901001007387 */ /* 0x0001e80000100a00 */
[----:B0-----:R-:W3:Y:S01]  /*193e0*/  LDL.LU R16, [R1+0x20] ;  /* 0x0000200001107983 */ /* 0x001ee20000300800 */
[----:B------:R-:W-:-:S03]  /*193f0*/  IMAD.MOV.U32 R17, RZ, RZ, R0 ;  /* 0x000000ffff117224 */ /* 0x000fc600078e0000 */
[----:B------:R-:W4:Y:S01]  /*19400*/  LDL.LU R0, [R1+0x5720] ;  /* 0x0057200001007983 */ /* 0x000f220000300800 */
        /* <DEDUP_REMOVED lines=8> */
[----:B------:R-:W-:Y:S01]  /*19490*/  MOV R18, R11 ;  /* 0x0000000b00127202 */ /* 0x000fe20000000f00 */
[----:B------:R-:W-:-:S07]  /*194a0*/  IMAD.MOV.U32 R19, RZ, RZ, R10 ;  /* 0x000000ffff137224 */ /* 0x000fce00078e000a */
[-C--:B---3--:R-:W-:Y:S01]  /*194b0*/  HMMA.16816.F32.BF16 R16, R16, R8.reuse, R4 ;  /* 0x000000081010723c */ /* 0x088fe20000041804 */
[----:B------:R-:W2:Y:S04]  /*194c0*/  LDL.LU.64 R6, [R1+0x56f8] ;  /* 0x0056f80001067983 */ /* 0x000ea80000300a00 */
[----:B------:R-:W2:Y:S11]  /*194d0*/  LDL.LU.64 R4, [R1+0x56f0] ;  /* 0x0056f00001047983 */ /* 0x000eb60000300a00 */
[----:B------:R-:W-:Y:S07]  /*194e0*/  @!UPT UIADD3 URZ, URZ, URZ, URZ ;  /* 0x0000003f3f3ff290 */ /* 0x000fee000fffe03f */
[----:B------:R0:W-:Y:S01]  /*194f0*/  STL.64 [R1+0x128], R18 ;  /* 0x0001281201007387 */ /* 0x0001e20000100a00 */
[----:B------:R-:W-:Y:S01]  /*19500*/  IMAD.MOV.U32 R10, RZ, RZ, R16 ;  /* 0x000000ffff0a7224 */ /* 0x000fe200078e0010 */
[----:B------:R-:W-:Y:S02]  /*19510*/  MOV R11, R17 ;  /* 0x00000011000b7202 */ /* 0x000fe40000000f00 */
[----:B------:R-:W3:Y:S04]  /*19520*/  LDL.LU R16, [R1+0x70] ;  /* 0x0000700001107983 */ /* 0x000ee80000300800 */
[----:B------:R-:W3:Y:S04]  /*19530*/  LDL.LU R17, [R1+0x74] ;  /* 0x0000740001117983 */ /* 0x000ee80000300800 */
[----:B0-----:R-:W3:Y:S04]  /*19540*/  LDL.LU R18, [R1+0x78] ;  /* 0x0000780001127983 */ /* 0x001ee80000300800 */
[----:B------:R-:W3:Y:S04]  /*19550*/  LDL.LU R19, [R1+0x7c] ;  /* 0x00007c0001137983 */ /* 0x000ee80000300800 */
[----:B------:R-:W-:Y:S04]  /*19560*/  STL [R1+0x5620], R11 ;  /* 0x0056200b01007387 */ /* 0x000fe80000100800 */
[----:B------:R-:W-:Y:S01]  /*19570*/  STL [R1+0x561c], R10 ;  /* 0x00561c0a01007387 */ /* 0x000fe20000100800 */
[----:B--2---:R-:W-:Y:S03]  /*19580*/  HMMA.16816.F32.BF16 R4, R4, R8, R24 ;  /* 0x000000080404723c */ /* 0x004fe60000041818 */
[----:B------:R-:W2:Y:S04]  /*19590*/  LDL.LU.64 R26, [R1+0x56e8] ;  /* 0x0056e800011a7983 */ /* 0x000ea80000300a00 */
[----:B------:R-:W2:Y:S11]  /*195a0*/  LDL.LU.64 R24, [R1+0x56e0] ;  /* 0x0056e00001187983 */ /* 0x000eb60000300a00 */
[----:B------:R-:W-:Y:S05]  /*195b0*/  @!UPT UIADD3 URZ, URZ, URZ, URZ ;  /* 0x0000003f3f3ff290 */ /* 0x000fea000fffe03f */
[----:B------:R-:W-:Y:S01]  /*195c0*/  STL.64 [R1+0x118], R6 ;  /* 0x0001180601007387 */ /* 0x000fe20000100a00 */
[----:B------:R-:W-:Y:S02]  /*195d0*/  IMAD.MOV.U32 R28, RZ, RZ, R4 ;  /* 0x000000ffff1c7224 */ /* 0x000fe400078e0004 */
[----:B------:R-:W-:Y:S02]  /*195e0*/  IMAD.MOV.U32 R29, RZ, RZ, R5 ;  /* 0x000000ffff1d7224 */ /* 0x000fe400078e0005 */
[----:B------:R-:W0:Y:S04]  /*195f0*/  LDSM.16.MT88.4 R4, [R2+0x8100] ;  /* 0x008100000204783b */ /* 0x000e280000004200 */
[----:B------:R-:W-:Y:S04]  /*19600*/  STL [R1+0x5644], R28 ;  /* 0x0056441c01007387 */ /* 0x000fe80000100800 */
[----:B------:R-:W-:Y:S04]  /*19610*/  STL [R1+0x5640], R29 ;  /* 0x0056401d01007387 */ /* 0x000fe80000100800 */
[----:B0-----:R-:W-:Y:S01]  /*19620*/  STL.64 [R1+0x10], R4 ;  /* 0x0000100401007387 */ /* 0x001fe20000100a00 */
[----:B------:R-:W-:-:S03]  /*19630*/  MOV R3, R7 ;  /* 0x0000000700037202 */ /* 0x000fc60000000f00 */
[----:B------:R0:W-:Y:S04]  /*19640*/  STL [R1+0x18], R6 ;  /* 0x0000180601007387 */ /* 0x0001e80000100800 */
[----:B0-----:R-:W2:Y:S04]  /*19650*/  LDL.LU.64 R6, [R1+0x56d8] ;  /* 0x0056d80001067983 */ /* 0x001ea80000300a00 */
[----:B------:R-:W2:Y:S02]  /*19660*/  LDL.LU.64 R4, [R1+0x56d0] ;  /* 0x0056d00001047983 */ /* 0x000ea40000300a00 */
[----:B--2---:R-:W-:Y:S02]  /*19670*/  HMMA.16816.F32.BF16 R4, R4, R8, R24 ;  /* 0x000000080404723c */ /* 0x004fe40000041818 */
[----:B------:R-:W2:Y:S04]  /*19680*/  LDL.LU.64 R26, [R1+0x56c8] ;  /* 0x0056c800011a7983 */ /* 0x000ea80000300a00 */
[----:B------:R-:W2:Y:S11]  /*19690*/  LDL.LU.64 R24, [R1+0x56c0] ;  /* 0x0056c00001187983 */ /* 0x000eb60000300a00 */
[----:B------:R-:W-:Y:S06]  /*196a0*/  @!UPT UIADD3 URZ, URZ, URZ, URZ ;  /* 0x0000003f3f3ff290 */ /* 0x000fec000fffe03f */
[----:B------:R-:W-:Y:S01]  /*196b0*/  STL [R1+0x104], R5 ;  /* 0x0001040501007387 */ /* 0x000fe20000100800 */
[----:B------:R-:W-:-:S03]  /*196c0*/  IMAD.MOV.U32 R29, RZ, RZ, R4 ;  /* 0x000000ffff1d7224 */ /* 0x000fc600078e0004 */
[----:B------:R0:W-:Y:S04]  /*196d0*/  STL.64 [R1+0x108], R6 ;  /* 0x0001080601007387 */ /* 0x0001e80000100a00 */
[----:B0-----:R-:W2:Y:S04]  /*196e0*/  LDL.LU.64 R6, [R1+0x56b8] ;  /* 0x0056b80001067983 */ /* 0x001ea80000300a00 */
[----:B------:R-:W2:Y:S04]  /*196f0*/  LDL.LU.64 R4, [R1+0x56b0] ;  /* 0x0056b00001047983 */ /* 0x000ea80000300a00 */
[----:B------:R-:W-:Y:S01]  /*19700*/  STL [R1+0x5648], R29 ;  /* 0x0056481d01007387 */ /* 0x000fe20000100800 */
[----:B--2---:R-:W-:Y:S03]  /*19710*/  HMMA.16816.F32.BF16 R24, R4, R8, R24 ;  /* 0x000000080418723c */ /* 0x004fe60000041818 */
[----:B------:R-:W2:Y:S11]  /*19720*/  LDL.LU R4, [R1+0x80] ;  /* 0x0000800001047983 */ /* 0x000eb60000300800 */
[----:B------:R-:W-:Y:S09]  /*19730*/  @!UPT UIADD3 URZ, URZ, URZ, URZ ;  /* 0x0000003f3f3ff290 */ /* 0x000ff2000fffe03f */
[----:B------:R-:W-:Y:S04]  /*19740*/  STL.64 [R1+0x40], R24 ;  /* 0x0000401801007387 */ /* 0x000fe80000100a00 */
[----:B------:R-:W-:Y:S04]  /*19750*/  STL.64 [R1+0x48], R26 ;  /* 0x0000481a01007387 */ /* 0x000fe80000100a00 */
[----:B------:R-:W0:Y:S04]  /*19760*/  LDSM.16.MT88.4 R24, [R2+0x8180] ;  /* 0x008180000218783b */ /* 0x000e280000004200 */
[----:B------:R-:W2:Y:S04]  /*19770*/  LDL.LU R5, [R1+0x84] ;  /* 0x0000840001057983 */ /* 0x000ea80000300800 */
[----:B------:R-:W2:Y:S04]  /*19780*/  LDL.LU R6, [R1+0x88] ;  /* 0x0000880001067983 */ /* 0x000ea80000300800 */
[----:B------:R-:W2:Y:S01]  /*19790*/  LDL.LU R7, [R1+0x8c] ;  /* 0x00008c0001077983 */ /* 0x000ea20000300800 */
[----:B0-----:R-:W-:Y:S01]  /*197a0*/  IMAD.MOV.U32 R11, RZ, RZ, R26 ;  /* 0x000000ffff0b7224 */ /* 0x001fe200078e001a */
[----:B------:R-:W-:Y:S01]  /*197b0*/  MOV R28, R25 ;  /* 0x00000019001c7202 */ /* 0x000fe20000000f00 */
[----:B------:R-:W-:-:S02]  /*197c0*/  IMAD.MOV.U32 R10, RZ, RZ, R27 ;  /* 0x000000ffff0a7224 */ /* 0x000fc400078e001b */
[----:B------:R-:W-:Y:S01]  /*197d0*/  IMAD.MOV.U32 R29, RZ, RZ, R24 ;  /* 0x000000ffff1d7224 */ /* 0x000fe200078e0018 */
[----:B------:R-:W2:Y:S04]  /*197e0*/  LDL.LU.64 R26, [R1+0x56a8] ;  /* 0x0056a800011a7983 */ /* 0x000ea80000300a00 */
[----:B------:R-:W2:Y:S04]  /*197f0*/  LDL.LU.64 R24, [R1+0x56a0] ;  /* 0x0056a00001187983 */ /* 0x000ea80000300a00 */
[----:B------:R-:W-:Y:S01]  /*19800*/  STL [R1+0x5618], R2 ;  /* 0x0056180201007387 */ /* 0x000fe20000100800 */
[-C--:B---3--:R-:W-:Y:S08]  /*19810*/  HMMA.16816.F32.BF16 R12, R12, R8.reuse, R16 ;  /* 0x000000080c0c723c */ /* 0x088ff00000041810 */
[-C--:B--2---:R-:W-:Y:S01]  /*19820*/  HMMA.16816.F32.BF16 R4, R24, R8.reuse, R4 ;  /* 0x000000081804723c */ /* 0x084fe20000041804 */
[----:B------:R-:W2:Y:S11]  /*19830*/  LDL.LU R24, [R1+0x50] ;  /* 0x0000500001187983 */ /* 0x000eb60000300800 */
[----:B------:R-:W-:Y:S11]  /*19840*/  @!UPT UIADD3 URZ, URZ, URZ, URZ ;  /* 0x0000003f3f3ff290 */ /* 0x000ff6000fffe03f */
[----:B------:R-:W-:Y:S04]  /*19850*/  STL.64 [R1+0xe0], R4 ;  /* 0x0000e00401007387 */ /* 0x000fe80000100a00 */
[----:B------:R-:W-:Y:S04]  /*19860*/  STL.64 [R1+0xe8], R6 ;  /* 0x0000e80601007387 */ /* 0x000fe80000100a00 */
[----:B----4-:R-:W0:Y:S04]  /*19870*/  LDSM.16.MT88.4 R4, [R0+0x8000] ;  /* 0x008000000004783b */ /* 0x010e280000004200 */
[----:B------:R-:W2:Y:S04]  /*19880*/  LDL.LU R25, [R1+0x54] ;  /* 0x0000540001197983 */ /* 0x000ea80000300800 */
[----:B------:R-:W2:Y:S04]  /*19890*/  LDL.LU R26, [R1+0x58] ;  /* 0x00005800011a7983 */ /* 0x000ea80000300800 */
[----:B------:R-:W2:Y:S04]  /*198a0*/  LDL.LU R27, [R1+0x5c] ;  /* 0x00005c00011b7983 */ /* 0x000ea80000300800 */
[----:B0-----:R-:W-:Y:S04]  /*198b0*/  STL [R1+0x565c], R6 ;  /* 0x00565c0601007387 */ /* 0x001fe80000100800 */
[----:B------:R-:W-:Y:S04]  /*198c0*/  STL [R1+0x5658], R7 ;  /* 0x0056580701007387 */ /* 0x000fe80000100800 */
[----:B------:R0:W-:Y:S04]  /*198d0*/  STL.64 [R1+0x5680], R4 ;  /* 0x0056800401007387 */ /* 0x0001e80000100a00 */
[----:B0-----:R-:W3:Y:S04]  /*198e0*/  LDL.LU R4, [R1+0x60] ;  /* 0x0000600001047983 */ /* 0x001ee80000300800 */
[----:B------:R-:W3:Y:S04]  /*198f0*/  LDL.LU R5, [R1+0x64] ;  /* 0x0000640001057983 */ /* 0x000ee80000300800 */
[----:B------:R-:W3:Y:S04]  /*19900*/  LDL.LU R6, [R1+0x68] ;  /* 0x0000680001067983 */ /* 0x000ee80000300800 */
[----:B------:R-:W3:Y:S04]  /*19910*/  LDL.LU R7, [R1+0x6c] ;  /* 0x00006c0001077983 */ /* 0x000ee80000300800 */
[----:B------:R-:W3:Y:S04]  /*19920*/  LDL.LU.64 R18, [R1+0x5698] ;  /* 0x0056980001127983 */ /* 0x000ee80000300a00 */
[----:B------:R-:W3:Y:S04]  /*19930*/  LDL.LU.64 R16, [R1+0x5690] ;  /* 0x0056900001107983 */ /* 0x000ee80000300a00 */
[----:B------:R-:W-:Y:S04]  /*19940*/  STL.64 [R1+0xd0], R12 ;  /* 0x0000d00c01007387 */ /* 0x000fe80000100a00 */
[----:B------:R3:W-:Y:S02]  /*19950*/  STL.64 [R1+0xd8], R14 ;  /* 0x0000d80e01007387 */ /* 0x0007e40000100a00 */
[-C--:B---3--:R-:W-:Y:S02]  /*19960*/  HMMA.16816.F32.BF16 R12, R16, R8.reuse, R4 ;  /* 0x00000008100c723c */ /* 0x088fe40000041804 */
[----:B------:R-:W3:Y:S04]  /*19970*/  LDL.LU R4, [R1+0x130] ;  /* 0x0001300001047983 */ /* 0x000ee80000300800 */
[----:B------:R-:W0:Y:S11]  /*19980*/  LDSM.16.MT88.4 R16, [R0+0x8080] ;  /* 0x008080000010783b */ /* 0x000e360000004200 */
[----:B------:R-:W-:Y:S06]  /*19990*/  @!UPT UIADD3 URZ, URZ, URZ, URZ ;  /* 0x0000003f3f3ff290 */ /* 0x000fec000fffe03f */
[----:B------:R1:W-:Y:S04]  /*199a0*/  STL.64 [R1+0xc0], R12 ;  /* 0x0000c00c01007387 */ /* 0x0003e80000100a00 */
[----:B------:R4:W-:Y:S04]  /*199b0*/  STL.64 [R1+0xc8], R14 ;  /* 0x0000c80e01007387 */ /* 0x0009e80000100a00 */
[----:B------:R-:W3:Y:S04]  /*199c0*/  LDL.LU R5, [R1+0x134] ;  /* 0x0001340001057983 */ /* 0x000ee80000300800 */
[----:B------:R-:W3:Y:S04]  /*199d0*/  LDL.LU R6, [R1+0x138] ;  /* 0x0001380001067983 */ /* 0x000ee80000300800 */
[----:B------:R-:W3:Y:S04]  /*199e0*/  LDL.LU R7, [R1+0x13c] ;  /* 0x00013c0001077983 */ /* 0x000ee80000300800 */
[----:B-1----:R-:W3:Y:S04]  /*199f0*/  LDL.LU R12, [R1+0x180] ;  /* 0x00018000010c7983 */ /* 0x002ee80000300800 */
[----:B------:R-:W3:Y:S04]  /*19a00*/  LDL.LU R13, [R1+0x184] ;  /* 0x00018400010d7983 */ /* 0x000ee80000300800 */
[----:B----4-:R-:W4:Y:S04]  /*19a10*/  LDL.LU R14, [R1+0x188] ;  /* 0x00018800010e7983 */ /* 0x010f280000300800 */
[----:B------:R-:W4:Y:S01]  /*19a20*/  LDL.LU R15, [R1+0x18c] ;  /* 0x00018c00010f7983 */ /* 0x000f220000300800 */
[----:B--2---:R-:W-:Y:S03]  /*19a30*/  HMMA.16816.F32.BF16 R20, R20, R8, R24 ;  /* 0x000000081414723c */ /* 0x004fe60000041818 */
[----:B------:R-:W1:Y:S04]  /*19a40*/  LDSM.16.MT88.4 R24, [R0+0x8100] ;  /* 0x008100000018783b */ /* 0x000e680000004200 */
[----:B----4-:R-:W-:Y:S04]  /*19a50*/  STL.64 [R1+0x5668], R14 ;  /* 0x0056680e01007387 */ /* 0x010fe80000100a00 */
[----:B---3--:R2:W-:Y:S04]  /*19a60*/  STL.64 [R1+0x5660], R12 ;  /* 0x0056600c01007387 */ /* 0x0085e80000100a00 */
[----:B--2---:R-:W2:Y:S04]  /*19a70*/  LDL.LU R12, [R1+0x10] ;  /* 0x00001000010c7983 */ /* 0x004ea80000300800 */
[----:B------:R-:W2:Y:S04]  /*19a80*/  LDL.LU R13, [R1+0x14] ;  /* 0x00001400010d7983 */ /* 0x000ea80000300800 */
[----:B------:R-:W2:Y:S01]  /*19a90*/  LDL.LU R14, [R1+0x18] ;  /* 0x00001800010e7983 */ /* 0x000ea20000300800 */
[----:B------:R-:W-:-:S03]  /*19aa0*/  MOV R15, R3 ;  /* 0x00000003000f7202 */ /* 0x000fc60000000f00 */
[----:B------:R-:W3:Y:S04]  /*19ab0*/  LDL.LU R3, [R1+0x5688] ;  /* 0x0056880001037983 */ /* 0x000ee80000300800 */
[----:B0-----:R-:W-:Y:S04]  /*19ac0*/  STL [R1+0x5654], R17 ;  /* 0x0056541101007387 */ /* 0x001fe80000100800 */
[----:B------:R-:W-:Y:S04]  /*19ad0*/  STL.64 [R1+0xf0], R20 ;  /* 0x0000f01401007387 */ /* 0x000fe80000100a00 */
[----:B------:R-:W-:Y:S04]  /*19ae0*/  STL.64 [R1+0xf8], R22 ;  /* 0x0000f81601007387 */ /* 0x000fe80000100a00 */
[----:B------:R-:W0:Y:S04]  /*19af0*/  LDSM.16.MT88.4 R20, [R0+0x8180] ;  /* 0x008180000014783b */ /* 0x000e280000004200 */
[----:B------:R-:W-:Y:S04]  /*19b00*/  STL [R1+0x5650], R18 ;  /* 0x0056501201007387 */ /* 0x000fe80000100800 */
[----:B------:R-:W-:Y:S04]  /*19b10*/  STL [R1+0x564c], R19 ;  /* 0x00564c1301007387 */ /* 0x000fe80000100800 */
[----:B-1----:R-:W-:Y:S04]  /*19b20*/  STL.64 [R1+0x5630], R26 ;  /* 0x0056301a01007387 */ /* 0x002fe80000100a00 */
[----:B------:R-:W-:Y:S04]  /*19b30*/  STL.64 [R1+0x5628], R24 ;  /* 0x0056281801007387 */ /* 0x000fe80000100a00 */
[----:B0-----:R-:W-:Y:S04]  /*19b40*/  STL.64 [R1+0x5678], R22 ;  /* 0x0056781601007387 */ /* 0x001fe80000100a00 */
[----:B------:R0:W-:Y:S04]  /*19b50*/  STL.64 [R1+0x5670], R20 ;  /* 0x0056701401007387 */ /* 0x0001e80000100a00 */
[----:B0-----:R-:W4:Y:S04]  /*19b60*/  LDL.LU R20, [R1+0x170] ;  /* 0x0001700001147983 */ /* 0x001f280000300800 */
[----:B------:R-:W4:Y:S04]  /*19b70*/  LDL.LU R21, [R1+0x174] ;  /* 0x0001740001157983 */ /* 0x000f280000300800 */
[----:B------:R-:W4:Y:S04]  /*19b80*/  LDL.LU R22, [R1+0x178] ;  /* 0x0001780001167983 */ /* 0x000f280000300800 */
[----:B------:R-:W4:Y:S04]  /*19b90*/  LDL.LU R23, [R1+0x17c] ;  /* 0x00017c0001177983 */ /* 0x000f280000300800 */
[----:B------:R-:W-:Y:S01]  /*19ba0*/  STL [R1+0x5588], R0 ;  /* 0x0055880001007387 */ /* 0x000fe20000100800 */
[----:B------:R-:W-:-:S02]  /*19bb0*/  IMAD.MOV.U32 R24, RZ, RZ, R29 ;  /* 0x000000ffff187224 */ /* 0x000fc400078e001d */
[----:B------:R-:W-:Y:S01]  /*19bc0*/  IMAD.MOV.U32 R25, RZ, RZ, R28 ;  /* 0x000000ffff197224 */ /* 0x000fe200078e001c */
[----:B------:R-:W-:Y:S01]  /*19bd0*/  MOV R26, R11 ;  /* 0x0000000b001a7202 */ /* 0x000fe20000000f00 */
[----:B------:R-:W-:Y:S01]  /*19be0*/  IMAD.MOV.U32 R27, RZ, RZ, R10 ;  /* 0x000000ffff1b7224 */ /* 0x000fe200078e000a */
[----:B--2---:R-:W-:Y:S01]  /*19bf0*/  HMMA.16816.F32.BF16 R12, R12, R8, R4 ;  /* 0x000000080c0c723c */ /* 0x004fe20000041804 */
[----:B------:R-:W2:Y:S11]  /*19c00*/  LDL.LU.64 R4, [R1+0x5680] ;  /* 0x0056800001047983 */ /* 0x000eb60000300a00 */
[----:B------:R-:W-:Y:S11]  /*19c10*/  @!UPT UIADD3 URZ, URZ, URZ, URZ ;  /* 0x0000003f3f3ff290 */ /* 0x000ff6000fffe03f */
[----:B------:R-:W-:Y:S04]  /*19c20*/  STL.64 [R1+0xb0], R12 ;  /* 0x0000b00c01007387 */ /* 0x000fe80000100a00 */
[----:B------:R-:W-:Y:S04]  /*19c30*/  STL.64 [R1+0xb8], R14 ;  /* 0x0000b80e01007387 */ /* 0x000fe80000100a00 */
[----:B---3--:R-:W0:Y:S04]  /*19c40*/  LDSM.16.MT88.4 R12, [R3+0xa000] ;  /* 0x00a00000030c783b */ /* 0x008e280000004200 */
[----:B------:R-:W1:Y:S01]  /*19c50*/  S2R R7, SR_TID.X ;  /* 0x0000000000077919 */ /* 0x000e620000002100 */
[----:B0-----:R-:W-:Y:S01]  /*19c60*/  IMAD.MOV.U32 R18, RZ, RZ, R12 ;  /* 0x000000ffff127224 */ /* 0x001fe200078e000c */
[----:B------:R-:W-:Y:S01]  /*19c70*/  MOV R19, R13 ;  /* 0x0000000d00137202 */ /* 0x000fe20000000f00 */
[----:B------:R-:W-:-:S02]  /*19c80*/  IMAD.MOV.U32 R29, RZ, RZ, R14 ;  /* 0x000000ffff1d7224 */ /* 0x000fc400078e000e */
[----:B------:R-:W-:Y:S02]  /*19c90*/  IMAD.MOV.U32 R28, RZ, RZ, R15 ;  /* 0x000000ffff1c7224 */ /* 0x000fe400078e000f */
[----:B------:R-:W0:Y:S01]  /*19ca0*/  LDSM.16.MT88.4 R12, [R3+0xa080] ;  /* 0x00a08000030c783b */ /* 0x000e220000004200 */
[----:B----4-:R-:W-:Y:S03]  /*19cb0*/  HMMA.16816.F32.BF16 R24, R24, R8, R20 ;  /* 0x000000081818723c */ /* 0x010fe60000041814 */
[----:B------:R-:W3:Y:S04]  /*19cc0*/  LDL.LU.64 R22, [R1+0x5678] ;  /* 0x0056780001167983 */ /* 0x000ee80000300a00 */
[----:B------:R-:W3:Y:S04]  /*19cd0*/  LDL.LU.64 R20, [R1+0x5670] ;  /* 0x0056700001147983 */ /* 0x000ee80000300a00 */
[----:B------:R-:W4:Y:S11]  /*19ce0*/  S2R R6, SR_TID.X ;  /* 0x0000000000067919 */ /* 0x000f360000002100 */
[----:B------:R-:W-:Y:S01]  /*19cf0*/  @!UPT UIADD3 URZ, URZ, URZ, URZ ;  /* 0x0000003f3f3ff290 */ /* 0x000fe2000fffe03f */
[----:B------:R-:W-:Y:S01]  /*19d00*/  STL.64 [R1+0x90], R24 ;  /* 0x0000901801007387 */ /* 0x000fe20000100a00 */
[----:B0-----:R-:W-:Y:S02]  /*19d10*/  MOV R2, R15 ;  /* 0x0000000f00027202 */ /* 0x001fe40000000f00 */
[----:B-1----:R-:W-:Y:S01]  /*19d20*/  LOP3.LUT R15, R7, 0x7, RZ, 0xc0, !PT ;  /* 0x00000007070f7812 */ /* 0x002fe200078ec0ff */
[----:B------:R0:W-:Y:S01]  /*19d30*/  STL.64 [R1+0x98], R26 ;  /* 0x0000981a01007387 */ /* 0x0001e20000100a00 */
[----:B------:R-:W-:Y:S01]  /*19d40*/  MOV R11, R12 ;  /* 0x0000000c000b7202 */ /* 0x000fe20000000f00 */
[----:B------:R-:W-:Y:S02]  /*19d50*/  IMAD.MOV.U32 R10, RZ, RZ, R13 ;  /* 0x000000ffff0a7224 */ /* 0x000fe400078e000d */
[----:B------:R-:W-:Y:S02]  /*19d60*/  IMAD.MOV.U32 R0, RZ, RZ, R14 ;  /* 0x000000ffff007224 */ /* 0x000fe400078e000e */
[----:B0-----:R-:W-:-:S02]  /*19d70*/  IMAD R27, R15, 0x210, RZ ;  /* 0x000002100f1b7824 */ /* 0x001fc400078e02ff */
[----:B------:R-:W0:Y:S01]  /*19d80*/  LDSM.16.MT88.4 R12, [R3+0xa100] ;  /* 0x00a10000030c783b */ /* 0x000e220000004200 */
[C---:B----4-:R-:W-:Y:S01]  /*19d90*/  LOP3.LUT R7, R6.reuse, 0x10, RZ, 0xc0, !PT ;  /* 0x0000001006077812 */ /* 0x050fe200078ec0ff */
[----:B------:R-:W-:-:S04]  /*19da0*/  IMAD.SHL.U32 R6, R6, 0x2, RZ ;  /* 0x0000000206067824 */ /* 0x000fc800078e00ff */
[----:B------:R-:W-:Y:S01]  /*19db0*/  IMAD.SHL.U32 R7, R7, 0x100, RZ ;  /* 0x0000010007077824 */ /* 0x000fe200078e00ff */
[----:B------:R-:W-:-:S04]  /*19dc0*/  LOP3.LUT R27, R27, 0x10, R6, 0x78, !PT ;  /* 0x000000101b1b7812 */ /* 0x000fc800078e7806 */
[----:B------:R-:W-:Y:S01]  /*19dd0*/  LOP3.LUT R27, R27, R7, RZ, 0xfc, !PT ;  /* 0x000000071b1b7212 */ /* 0x000fe200078efcff */
[----:B0-----:R-:W-:Y:S01]  /*19de0*/  IMAD.MOV.U32 R25, RZ, RZ, R14 ;  /* 0x000000ffff197224 */ /* 0x001fe200078e000e */
[----:B------:R-:W-:Y:S01]  /*19df0*/  MOV R24, R15 ;  /* 0x0000000f00187202 */ /* 0x000fe20000000f00 */
[----:B------:R-:W-:Y:S01]  /*19e00*/  IMAD.MOV.U32 R26, RZ, RZ, R13 ;  /* 0x000000ffff1a7224 */ /* 0x000fe200078e000d */
[----:B------:R-:W-:Y:S01]  /*19e10*/  MOV R17, R12 ;  /* 0x0000000c00117202 */ /* 0x000fe20000000f00 */
[----:B------:R-:W2:Y:S04]  /*19e20*/  LDL.LU.64 R14, [R1+0x5668] ;  /* 0x00566800010e7983 */ /* 0x000ea80000300a00 */
[----:B------:R-:W2:Y:S04]  /*19e30*/  LDL.LU.64 R12, [R1+0x5660] ;  /* 0x00566000010c7983 */ /* 0x000ea80000300a00 */
[----:B------:R-:W2:Y:S04]  /*19e40*/  LDL.LU R6, [R1+0x565c] ;  /* 0x00565c0001067983 */ /* 0x000ea80000300800 */
[----:B------:R-:W2:Y:S01]  /*19e50*/  LDL.LU R7, [R1+0x5658] ;  /* 0x0056580001077983 */ /* 0x000ea20000300800 */
[----:B------:R-:W-:Y:S01]  /*19e60*/  LOP3.LUT R27, R27, 0x20, RZ, 0x3c, !PT ;  /* 0x000000201b1b7812 */ /* 0x000fe200078e3cff */
[----:B--2---:R-:W-:Y:S02]  /*19e70*/  HMMA.16816.F32.BF16 R4, R4, R8, R12 ;  /* 0x000000080404723c */ /* 0x004fe4000004180c */
[----:B------:R-:W0:Y:S11]  /*19e80*/  LDSM.16.MT88.4 R12, [R3+0xa180] ;  /* 0x00a18000030c783b */ /* 0x000e360000004200 */
[----:B------:R-:W-:Y:S10]  /*19e90*/  @!UPT UIADD3 URZ, URZ, URZ, URZ ;  /* 0x0000003f3f3ff290 */ /* 0x000ff4000fffe03f */
[----:B------:R-:W-:Y:S04]  /*19ea0*/  STL.64 [R1+0xa0], R4 ;  /* 0x0000a00401007387 */ /* 0x000fe80000100a00 */
[----:B------:R0:W-:Y:S02]  /*19eb0*/  STL.64 [R1+0xa8], R6 ;  /* 0x0000a80601007387 */ /* 0x0001e40000100a00 */
[----:B0-----:R-:W-:Y:S01]  /*19ec0*/  IMAD.MOV.U32 R7, RZ, RZ, R12 ;  /* 0x000000ffff077224 */ /* 0x001fe200078e000c */
[----:B------:R-:W-:Y:S01]  /*19ed0*/  MOV R5, R14 ;  /* 0x0000000e00057202 */ /* 0x000fe20000000f00 */
[----:B------:R-:W-:Y:S02]  /*19ee0*/  IMAD.MOV.U32 R6, RZ, RZ, R13 ;  /* 0x000000ffff067224 */ /* 0x000fe400078e000d */
[----:B------:R-:W-:-:S02]  /*19ef0*/  IMAD.MOV.U32 R4, RZ, RZ, R15 ;  /* 0x000000ffff047224 */ /* 0x000fc400078e000f */
[----:B------:R-:W0:Y:S04]  /*19f00*/  LDSM.16.MT88.4 R12, [R27+0xa000] ;  /* 0x00a000001b0c783b */ /* 0x000e280000004200 */
[----:B------:R-:W-:Y:S04]  /*19f10*/  STL [R1+0x558c], R3 ;  /* 0x00558c0301007387 */ /* 0x000fe80000100800 */
[----:B0-----:R0:W-:Y:S04]  /*19f20*/  STL.64 [R1+0x55a8], R14 ;  /* 0x0055a80e01007387 */ /* 0x0011e80000100a00 */
[----:B------:R1:W-:Y:S01]  /*19f30*/  STL.64 [R1+0x55a0], R12 ;  /* 0x0055a00c01007387 */ /* 0x0003e20000100a00 */
[----:B0-----:R-:W-:-:S02]  /*19f40*/  IMAD.MOV.U32 R14, RZ, RZ, R5 ;  /* 0x000000ffff0e7224 */ /* 0x001fc400078e0005 */
[----:B------:R-:W-:Y:S02]  /*19f50*/  IMAD.MOV.U32 R15, RZ, RZ, R4 ;  /* 0x000000ffff0f7224 */ /* 0x000fe400078e0004 */
[----:B-1----:R-:W-:Y:S01]  /*19f60*/  IMAD.MOV.U32 R12, RZ, RZ, R7 ;  /* 0x000000ffff0c7224 */ /* 0x002fe200078e0007 */
[----:B------:R-:W-:Y:S02]  /*19f70*/  MOV R13, R6 ;  /* 0x00000006000d7202 */ /* 0x000fe40000000f00 */
[----:B------:R0:W-:Y:S04]  /*19f80*/  STL.64 [R1+0x55c8], R14 ;  /* 0x0055c80e01007387 */ /* 0x0001e80000100a00 */
[----:B------:R1:W-:Y:S04]  /*19f90*/  STL.64 [R1+0x55c0], R12 ;  /* 0x0055c00c01007387 */ /* 0x0003e80000100a00 */
[----:B------:R-:W2:Y:S01]  /*19fa0*/  LDSM.16.MT88.4 R4, [R27+0xa080] ;  /* 0x00a080001b04783b */ /* 0x000ea20000004200 */
[----:B0-----:R-:W-:Y:S01]  /*19fb0*/  IMAD.MOV.U32 R14, RZ, RZ, R25 ;  /* 0x000000ffff0e7224 */ /* 0x001fe200078e0019 */
[----:B------:R-:W-:-:S02]  /*19fc0*/  MOV R15, R24 ;  /* 0x00000018000f7202 */ /* 0x000fc40000000f00 */
[----:B-1----:R-:W-:Y:S01]  /*19fd0*/  MOV R12, R17 ;  /* 0x00000011000c7202 */ /* 0x002fe20000000f00 */
[----:B------:R-:W-:Y:S01]  /*19fe0*/  IMAD.MOV.U32 R13, RZ, RZ, R26 ;  /* 0x000000ffff0d7224 */ /* 0x000fe200078e001a */
[----:B------:R-:W4:Y:S04]  /*19ff0*/  LDL.LU R17, [R1+0x5654] ;  /* 0x0056540001117983 */ /* 0x000f280000300800 */
[----:B------:R-:W-:Y:S04]  /*1a000*/  STL.64 [R1+0x55d8], R14 ;  /* 0x0055d80e01007387 */ /* 0x000fe80000100a00 */
[----:B------:R0:W-:Y:S04]  /*1a010*/  STL.64 [R1+0x55d0], R12 ;  /* 0x0055d00c01007387 */ /* 0x0001e80000100a00 */
[----:B0-----:R-:W2:Y:S04]  /*1a020*/  LDL.LU R12, [R1+0x140] ;  /* 0x00014000010c7983 */ /* 0x001ea80000300800 */
[----:B------:R-:W2:Y:S04]  /*1a030*/  LDL.LU R13, [R1+0x144] ;  /* 0x00014400010d7983 */ /* 0x000ea80000300800 */
[----:B------:R-:W2:Y:S04]  /*1a040*/  LDL.LU R14, [R1+0x148] ;  /* 0x00014800010e7983 */ /* 0x000ea80000300800 */
[----:B------:R-:W2:Y:S04]  /*1a050*/  LDL.LU R15, [R1+0x14c] ;  /* 0x00014c00010f7983 */ /* 0x000ea80000300800 */
[----:B------:R-:W4:Y:S04]  /*1a060*/  LDL.LU R24, [R1+0x1a0] ;  /* 0x0001a00001187983 */ /* 0x000f280000300800 */
[----:B------:R-:W4:Y:S04]  /*1a070*/  LDL.LU R25, [R1+0x1a4] ;  /* 0x0001a40001197983 */ /* 0x000f280000300800 */
[----:B------:R-:W4:Y:S04]  /*1a080*/  LDL.LU R26, [R1+0x1a8] ;  /* 0x0001a800011a7983 */ /* 0x000f280000300800 */
[----:B------:R-:W4:Y:S04]  /*1a090*/  LDL.LU R27, [R1+0x1ac] ;  /* 0x0001ac00011b7983 */ /* 0x000f280000300800 */
[----:B--2---:R0:W-:Y:S04]  /*1a0a0*/  STL.64 [R1+0x55e8], R14 ;  /* 0x0055e80e01007387 */ /* 0x0041e80000100a00 */
[----:B------:R1:W-:Y:S01]  /*1a0b0*/  STL.64 [R1+0x55e0], R12 ;  /* 0x0055e00c01007387 */ /* 0x0003e20000100a00 */
[----:B0-----:R-:W-:Y:S01]  /*1a0c0*/  MOV R14, R29 ;  /* 0x0000001d000e7202 */ /* 0x001fe20000000f00 */
[----:B-1----:R-:W-:-:S02]  /*1a0d0*/  IMAD.MOV.U32 R12, RZ, RZ, R18 ;  /* 0x000000ffff0c7224 */ /* 0x002fc400078e0012 */
[----:B------:R-:W4:Y:S01]  /*1a0e0*/  LDL.LU R18, [R1+0x5650] ;  /* 0x0056500001127983 */ /* 0x000f220000300800 */
[----:B------:R-:W-:-:S03]  /*1a0f0*/  IMAD.MOV.U32 R13, RZ, RZ, R19 ;  /* 0x000000ffff0d7224 */ /* 0x000fc600078e0013 */
[----:B------:R-:W4:Y:S04]  /*1a100*/  LDL.LU R19, [R1+0x564c] ;  /* 0x00564c0001137983 */ /* 0x000f280000300800 */
[----:B------:R-:W2:Y:S01]  /*1a110*/  LDL.LU R29, [R1+0x5648] ;  /* 0x00564800011d7983 */ /* 0x000ea20000300800 */
[----:B------:R-:W-:-:S03]  /*1a120*/  IMAD.MOV.U32 R15, RZ, RZ, R28 ;  /* 0x000000ffff0f7224 */ /* 0x000fc600078e001c */
[----:B------:R-:W3:Y:S04]  /*1a130*/  LDL.LU R28, [R1+0x5644] ;  /* 0x00564400011c7983 */ /* 0x000ee80000300800 */
[----:B------:R-:W-:Y:S04]  /*1a140*/  STL.64 [R1+0x5610], R14 ;  /* 0x0056100e01007387 */ /* 0x000fe80000100a00 */
[----:B------:R0:W-:Y:S04]  /*1a150*/  STL.64 [R1+0x5608], R12 ;  /* 0x0056080c01007387 */ /* 0x0001e80000100a00 */
[----:B0-----:R-:W3:Y:S04]  /*1a160*/  LDL.LU R12, [R1+0x160] ;  /* 0x00016000010c7983 */ /* 0x001ee80000300800 */
[----:B------:R-:W3:Y:S04]  /*1a170*/  LDL.LU R13, [R1+0x164] ;  /* 0x00016400010d7983 */ /* 0x000ee80000300800 */
[----:B------:R-:W3:Y:S04]  /*1a180*/  LDL.LU R14, [R1+0x168] ;  /* 0x00016800010e7983 */ /* 0x000ee80000300800 */
[----:B------:R-:W3:Y:S04]  /*1a190*/  LDL.LU R15, [R1+0x16c] ;  /* 0x00016c00010f7983 */ /* 0x000ee80000300800 */
[----:B------:R-:W-:Y:S04]  /*1a1a0*/  STL.64 [R1+0x5598], R6 ;  /* 0x0055980601007387 */ /* 0x000fe80000100a00 */
[----:B------:R2:W-:Y:S02]  /*1a1b0*/  STL.64 [R1+0x5590], R4 ;  /* 0x0055900401007387 */ /* 0x0005e40000100a00 */
[----:B--2---:R-:W-:-:S02]  /*1a1c0*/  IMAD.MOV.U32 R4, RZ, RZ, R29 ;  /* 0x000000ffff047224 */ /* 0x004fc400078e001d */
[----:B------:R-:W2:Y:S04]  /*1a1d0*/  LDL.LU R29, [R1+0x5640] ;  /* 0x00564000011d7983 */ /* 0x000ea80000300800 */
[----:B------:R-:W2:Y:S04]  /*1a1e0*/  LDL.LU R5, [R1+0x104] ;  /* 0x0001040001057983 */ /* 0x000ea80000300800 */
[----:B------:R-:W2:Y:S04]  /*1a1f0*/  LDL.LU R6, [R1+0x108] ;  /* 0x0001080001067983 */ /* 0x000ea80000300800 */
[----:B------:R-:W2:Y:S01]  /*1a200*/  LDL.LU R7, [R1+0x10c] ;  /* 0x00010c0001077983 */ /* 0x000ea20000300800 */
[----:B----4-:R-:W-:Y:S03]  /*1a210*/  HMMA.16816.F32.BF16 R16, R16, R8, R24 ;  /* 0x000000081010723c */ /* 0x010fe60000041818 */
[----:B--2---:R-:W-:Y:S04]  /*1a220*/  STL.64 [R1+0x55b8], R6 ;  /* 0x0055b80601007387 */ /* 0x004fe80000100a00 */
[----:B------:R3:W-:Y:S02]  /*1a230*/  STL.64 [R1+0x55b0], R4 ;  /* 0x0055b00401007387 */ /* 0x0007e40000100a00 */
[----:B---3--:R-:W-:Y:S01]  /*1a240*/  MOV R4, R28 ;  /* 0x0000001c00047202 */ /* 0x008fe20000000f00 */
[----:B------:R-:W-:Y:S01]  /*1a250*/  IMAD.MOV.U32 R5, RZ, RZ, R29 ;  /* 0x000000ffff057224 */ /* 0x000fe200078e001d */
[----:B------:R-:W2:Y:S04]  /*1a260*/  LDL.LU R28, [R1+0x563c] ;  /* 0x00563c00011c7983 */ /* 0x000ea80000300800 */
[----:B------:R-:W3:Y:S04]  /*1a270*/  LDL.LU R29, [R1+0x5638] ;  /* 0x00563800011d7983 */ /* 0x000ee80000300800 */
[----:B------:R-:W4:Y:S04]  /*1a280*/  LDL.LU R6, [R1+0x118] ;  /* 0x0001180001067983 */ /* 0x000f280000300800 */
[----:B------:R-:W4:Y:S04]  /*1a290*/  LDL.LU R7, [R1+0x11c] ;  /* 0x00011c0001077983 */ /* 0x000f280000300800 */
[----:B----4-:R-:W-:Y:S04]  /*1a2a0*/  STL.64 [R1+0x55f8], R6 ;  /* 0x0055f80601007387 */ /* 0x010fe80000100a00 */
[----:B------:R0:W-:Y:S04]  /*1a2b0*/  STL.64 [R1+0x55f0], R4 ;  /* 0x0055f00401007387 */ /* 0x0001e80000100a00 */
[----:B0-----:R-:W4:Y:S04]  /*1a2c0*/  LDL.LU R4, [R1+0x150] ;  /* 0x0001500001047983 */ /* 0x001f280000300800 */
[----:B------:R-:W4:Y:S01]  /*1a2d0*/  LDL.LU R5, [R1+0x154] ;  /* 0x0001540001057983 */ /* 0x000f220000300800 */
[----:B---3--:R-:W-:-:S03]  /*1a2e0*/  IMAD.MOV.U32 R6, RZ, RZ, R29 ;  /* 0x000000ffff067224 */ /* 0x008fc600078e001d */
[----:B------:R-:W3:Y:S01]  /*1a2f0*/  LDL.LU.64 R26, [R1+0x5630] ;  /* 0x00563000011a7983 */ /* 0x000ee20000300a00 */
[----:B--2---:R-:W-:-:S03]  /*1a300*/  MOV R7, R28 ;  /* 0x0000001c00077202 */ /* 0x004fc60000000f00 */
[----:B------:R-:W3:Y:S01]  /*1a310*/  LDL.LU.64 R24, [R1+0x5628] ;  /* 0x0056280001187983 */ /* 0x000ee20000300a00 */
[----:B------:R-:W-:-:S03]  /*1a320*/  IMAD.MOV.U32 R29, RZ, RZ, R18 ;  /* 0x000000ffff1d7224 */ /* 0x000fc600078e0012 */
[----:B------:R0:W-:Y:S01]  /*1a330*/  STL.64 [R1+0x70], R16 ;  /* 0x0000701001007387 */ /* 0x0001e20000100a00 */
[----:B------:R-:W-:-:S03]  /*1a340*/  IMAD.MOV.U32 R28, RZ, RZ, R19 ;  /* 0x000000ffff1c7224 */ /* 0x000fc600078e0013 */
[----:B0-----:R-:W3:Y:S04]  /*1a350*/  LDL.LU R16, [R1+0x190] ;  /* 0x0001900001107983 */ /* 0x001ee80000300800 */
[----:B------:R-:W3:Y:S04]  /*1a360*/  LDL.LU R17, [R1+0x194] ;  /* 0x0001940001117983 */ /* 0x000ee80000300800 */
[----:B------:R-:W3:Y:S04]  /*1a370*/  LDL.LU R18, [R1+0x198] ;  /* 0x0001980001127983 */ /* 0x000ee80000300800 */
[----:B------:R-:W3:Y:S02]  /*1a380*/  LDL.LU R19, [R1+0x19c] ;  /* 0x00019c0001137983 */ /* 0x000ee40000300800 */
[----:B---3--:R-:W-:Y:S07]  /*1a390*/  HMMA.16816.F32.BF16 R16, R24, R8, R16 ;  /* 0x000000081810723c */ /* 0x008fee0000041810 */
[----:B------:R-:W-:-:S02]  /*1a3a0*/  MOV R24, R11 ;  /* 0x0000000b00187202 */ /* 0x000fc40000000f00 */
[----:B------:R-:W2:Y:S01]  /*1a3b0*/  LDL.LU R11, [R1+0x5620] ;  /* 0x00562000010b7983 */ /* 0x000ea20000300800 */
[----:B------:R-:W-:Y:S11]  /*1a3c0*/  IMAD.MOV.U32 R25, RZ, RZ, R10 ;  /* 0x000000ffff197224 */ /* 0x000ff600078e000a */
[----:B------:R-:W-:Y:S02]  /*1a3d0*/  @!UPT UIADD3 URZ, URZ, URZ, URZ ;  /* 0x0000003f3f3ff290 */ /* 0x000fe4000fffe03f */
[----:B------:R-:W-:Y:S04]  /*1a3e0*/  STL.64 [R1+0x60], R16 ;  /* 0x0000601001007387 */ /* 0x000fe80000100a00 */
[----:B------:R-:W-:Y:S04]  /*1a3f0*/  STL.64 [R1+0x68], R18 ;  /* 0x0000681201007387 */ /* 0x000fe80000100a00 */
[----:B------:R-:W3:Y:S01]  /*1a400*/  LDL.LU R10, [R1+0x561c] ;  /* 0x00561c00010a7983 */ /* 0x000ee20000300800 */
[----:B------:R-:W-:Y:S01]  /*1a410*/  HMMA.16816.F32.BF16 R20, R20, R8, R12 ;  /* 0x000000081414723c */ /* 0x000fe2000004180c */
[----:B------:R-:W-:-:S02]  /*1a420*/  MOV R27, R2 ;  /* 0x00000002001b7202 */ /* 0x000fc40000000f00 */
[----:B------:R-:W4:Y:S04]  /*1a430*/  LDL.LU R2, [R1+0x5618] ;  /* 0x0056180001027983 */ /* 0x000f280000300800 */
[----:B------:R-:W4:Y:S04]  /*1a440*/  LDL.LU.64 R14, [R1+0x5610] ;  /* 0x00561000010e7983 */ /* 0x000f280000300a00 */
[----:B------:R-:W4:Y:S11]  /*1a450*/  LDL.LU.64 R12, [R1+0x5608] ;  /* 0x00560800010c7983 */ /* 0x000f360000300a00 */
[----:B------:R-:W-:Y:S01]  /*1a460*/  @!UPT UIADD3 URZ, URZ, URZ, URZ ;  /* 0x0000003f3f3ff290 */ /* 0x000fe2000fffe03f */
[----:B------:R2:W-:Y:S04]  /*1a470*/  STL.64 [R1+0x80], R20 ;  /* 0x0000801401007387 */ /* 0x0005e80000100a00 */
[----:B------:R0:W-:Y:S01]  /*1a480*/  STL.64 [R1+0x88], R22 ;  /* 0x0000881601007387 */ /* 0x0001e20000100a00 */
[----:B--2---:R-:W-:Y:S02]  /*1a490*/  IMAD.MOV.U32 R21, RZ, RZ, R11 ;  /* 0x000000ffff157224 */ /* 0x004fe400078e000b */
[----:B---3--:R-:W-:Y:S02]  /*1a4a0*/  IMAD.MOV.U32 R20, RZ, RZ, R10 ;  /* 0x000000ffff147224 */ /* 0x008fe400078e000a */
[----:B------:R-:W4:Y:S04]  /*1a4b0*/  LDL.LU R10, [R1+0x5604] ;  /* 0x00560400010a7983 */ /* 0x000f280000300800 */
[----:B------:R-:W4:Y:S04]  /*1a4c0*/  LDL.LU R11, [R1+0x5600] ;  /* 0x00560000010b7983 */ /* 0x000f280000300800 */
[----:B0-----:R-:W2:Y:S04]  /*1a4d0*/  LDL.LU R22, [R1+0x128] ;  /* 0x0001280001167983 */ /* 0x001ea80000300800 */
[----:B------:R-:W2:Y:S01]  /*1a4e0*/  LDL.LU R23, [R1+0x12c] ;  /* 0x00012c0001177983 */ /* 0x000ea20000300800 */
[----:B----4-:R-:W-:Y:S03]  /*1a4f0*/  HMMA.16816.F32.BF16 R12, R12, R10, R4 ;  /* 0x0000000a0c0c723c */ /* 0x010fe60000041804 */
[----:B------:R-:W3:Y:S04]  /*1a500*/  LDL.LU.64 R6, [R1+0x55f8] ;  /* 0x0055f80001067983 */ /* 0x000ee80000300a00 */
[----:B------:R-:W3:Y:S11]  /*1a510*/  LDL.LU.64 R4, [R1+0x55f0] ;  /* 0x0055f00001047983 */ /* 0x000ef60000300a00 */
[----:B------:R-:W-:Y:S05]  /*1a520*/  @!UPT UIADD3 URZ, URZ, URZ, URZ ;  /* 0x0000003f3f3ff290 */ /* 0x000fea000fffe03f */
[----:B------:R-:W-:Y:S04]  /*1a530*/  STL.64 [R1+0x50], R12 ;  /* 0x0000500c01007387 */ /* 0x000fe80000100a00 */
[----:B------:R0:W-:Y:S04]  /*1a540*/  STL.64 [R1+0x58], R14 ;  /* 0x0000580e01007387 */ /* 0x0001e80000100a00 */
[----:B0-----:R-:W4:Y:S04]  /*1a550*/  LDL.LU.64 R14, [R1+0x55e8] ;  /* 0x0055e800010e7983 */ /* 0x001f280000300a00 */
[----:B------:R-:W4:Y:S01]  /*1a560*/  LDL.LU.64 R12, [R1+0x55e0] ;  /* 0x0055e000010c7983 */ /* 0x000f220000300a00 */
[----:B------:R-:W-:-:S03]  /*1a570*/  IMAD.MOV.U32 R26, RZ, RZ, R0 ;  /* 0x000000ffff1a7224 */ /* 0x000fc600078e0000 */
[----:B------:R-:W0:Y:S04]  /*1a580*/  S2R R0, SR_TID.X ;  /* 0x0000000000007919 */ /* 0x000e280000002100 */
[----:B----4-:R-:W-:Y:S01]  /*1a590*/  HMMA.16816.F32.BF16 R24, R24, R10, R12 ;  /* 0x0000000a1818723c */ /* 0x010fe2000004180c */
[----:B------:R-:W2:Y:S04]  /*1a5a0*/  LDL.LU.64 R14, [R1+0x55d8] ;  /* 0x0055d800010e7983 */ /* 0x000ea80000300a00 */
[----:B------:R-:W2:Y:S04]  /*1a5b0*/  LDL.LU.64 R12, [R1+0x55d0] ;  /* 0x0055d000010c7983 */ /* 0x000ea80000300a00 */
[----:B------:R-:W1:Y:S01]  /*1a5c0*/  S2R R19, SR_TID.X ;  /* 0x0000000000137919 */ /* 0x000e620000002100 */
[----:B0-----:R-:W-:-:S05]  /*1a5d0*/  LOP3.LUT R3, R0, 0x7, RZ, 0xc0, !PT ;  /* 0x0000000700037812 */ /* 0x001fca00078ec0ff */
[----:B------:R-:W-:Y:S01]  /*1a5e0*/  IMAD R3, R3, 0x210, RZ ;  /* 0x0000021003037824 */ /* 0x000fe200078e02ff */
[C---:B-1----:R-:W-:Y:S02]  /*1a5f0*/  LOP3.LUT R0, R19.reuse, 0x10, RZ, 0xc0, !PT ;  /* 0x0000001013007812 */ /* 0x042fe400078ec0ff */
[----:B------:R-:W-:-:S03]  /*1a600*/  SHF.L.U32 R19, R19, 0x1, RZ ;  /* 0x0000000113137819 */ /* 0x000fc600000006ff */
[----:B------:R-:W-:Y:S01]  /*1a610*/  IMAD.SHL.U32 R0, R0, 0x100, RZ ;  /* 0x0000010000007824 */ /* 0x000fe200078e00ff */
[----:B------:R-:W-:-:S04]  /*1a620*/  LOP3.LUT R9, R3, 0x10, R19, 0x78, !PT ;  /* 0x0000001003097812 */ /* 0x000fc800078e7813 */
[----:B------:R-:W-:Y:S01]  /*1a630*/  LOP3.LUT R9, R9, R0, RZ, 0xfc, !PT ;  /* 0x0000000009097212 */ /* 0x000fe200078efcff */
[----:B------:R-:W-:Y:S03]  /*1a640*/  STL.64 [R1+0x160], R24 ;  /* 0x0001601801007387 */ /* 0x000fe60000100a00 */
[----:B------:R-:W-:Y:S01]  /*1a650*/  LOP3.LUT R9, R9, 0x20, RZ, 0x3c, !PT ;  /* 0x0000002009097812 */ /* 0x000fe200078e3cff */
[----:B------:R-:W-:Y:S04]  /*1a660*/  STL.64 [R1+0x168], R26 ;  /* 0x0001681a01007387 */ /* 0x000fe80000100a00 */
[----:B------:R-:W-:Y:S04]  /*1a670*/  STL [R1+0x54f0], R9 ;  /* 0x0054f00901007387 */ /* 0x000fe80000100800 */
[----:B------:R-:W-:Y:S04]  /*1a680*/  LDSM.16.MT88.4 R16, [R9+0xa100] ;  /* 0x00a100000910783b */ /* 0x000fe80000004200 */
[----:B------:R-:W-:Y:S01]  /*1a690*/  LDSM.16.MT88.4 R24, [R9+0xa180] ;  /* 0x00a180000918783b */ /* 0x000fe20000004200 */
[-C--:B--2---:R-:W-:Y:S03]  /*1a6a0*/  HMMA.16816.F32.BF16 R20, R12, R10.reuse, R20 ;  /* 0x0000000a0c14723c */ /* 0x084fe60000041814 */
[----:B------:R-:W0:Y:S11]  /*1a6b0*/  LDSM.16.MT88.4 R12, [R2+0xa000] ;  /* 0x00a00000020c783b */ /* 0x000e360000004200 */
[----:B------:R-:W-:Y:S09]  /*1a6c0*/  @!UPT UIADD3 URZ, URZ, URZ, URZ ;  /* 0x0000003f3f3ff290 */ /* 0x000ff2000fffe03f */
[----:B------:R0:W-:Y:S04]  /*1a6d0*/  STL.64 [R1+0x1a0], R20 ;  /* 0x0001a01401007387 */ /* 0x0001e80000100a00 */
[----:B------:R1:W-:Y:S01]  /*1a6e0*/  STL.64 [R1+0x1a8], R22 ;  /* 0x0001a81601007387 */ /* 0x0003e20000100a00 */
[----:B0-----:R-:W-:Y:S01]  /*1a6f0*/  IMAD.MOV.U32 R20, RZ, RZ, R14 ;  /* 0x000000ffff147224 */ /* 0x001fe200078e000e */
[----:B------:R-:W-:Y:S01]  /*1a700*/  MOV R21, R13 ;  /* 0x0000000d00157202 */ /* 0x000fe20000000f00 */
[----:B------:R-:W-:Y:S02]  /*1a710*/  IMAD.MOV.U32 R9, RZ, RZ, R15 ;  /* 0x000000ffff097224 */ /* 0x000fe400078e000f */
[----:B-1----:R-:W-:Y:S01]  /*1a720*/  IMAD.MOV.U32 R22, RZ, RZ, R12 ;  /* 0x000000ffff167224 */ /* 0x002fe200078e000c */
[----:B------:R-:W3:Y:S04]  /*1a730*/  LDL.LU.64 R14, [R1+0x55c8] ;  /* 0x0055c800010e7983 */ /* 0x000ee80000300a00 */
[----:B------:R-:W3:Y:S02]  /*1a740*/  LDL.LU.64 R12, [R1+0x55c0] ;  /* 0x0055c000010c7983 */ /* 0x000ee40000300a00 */
[----:B---3--:R-:W-:Y:S02]  /*1a750*/  HMMA.16816.F32.BF16 R12, R12, R10, R4 ;  /* 0x0000000a0c0c723c */ /* 0x008fe40000041804 */
[----:B------:R-:W2:Y:S04]  /*1a760*/  LDL.LU.64 R6, [R1+0x55b8] ;  /* 0x0055b80001067983 */ /* 0x000ea80000300a00 */
[----:B------:R-:W2:Y:S11]  /*1a770*/  LDL.LU.64 R4, [R1+0x55b0] ;  /* 0x0055b00001047983 */ /* 0x000eb60000300a00 */
[----:B------:R-:W-:Y:S06]  /*1a780*/  @!UPT UIADD3 URZ, URZ, URZ, URZ ;  /* 0x0000003f3f3ff290 */ /* 0x000fec000fffe03f */
[----:B------:R-:W-:Y:S01]  /*1a790*/  STL.64 [R1+0x180], R12 ;  /* 0x0001800c01007387 */ /* 0x000fe20000100a00 */
[----:B------:R-:W-:-:S03]  /*1a7a0*/  MOV R8, R15 ;  /* 0x0000000f00087202 */ /* 0x000fc60000000f00 */
[----:B------:R0:W-:Y:S04]  /*1a7b0*/  STL [R1+0x188], R14 ;  /* 0x0001880e01007387 */ /* 0x0001e80000100800 */
[----:B0-----:R-:W2:Y:S04]  /*1a7c0*/  LDL.LU.64 R14, [R1+0x55a8] ;  /* 0x0055a800010e7983 */ /* 0x001ea80000300a00 */
[----:B------:R-:W2:Y:S04]  /*1a7d0*/  LDL.LU.64 R12, [R1+0x55a0] ;  /* 0x0055a000010c7983 */ /* 0x000ea80000300a00 */
[----:B------:R-:W-:Y:S01]  /*1a7e0*/  STL [R1+0x54e8], R8 ;  /* 0x0054e80801007387 */ /* 0x000fe20000100800 */
[-C--:B--2---:R-:W-:Y:S03]  /*1a7f0*/  HMMA.16816.F32.BF16 R12, R12, R10.reuse, R4 ;  /* 0x0000000a0c0c723c */ /* 0x084fe60000041804 */
[----:B------:R-:W2:Y:S04]  /*1a800*/  LDL.LU.64 R6, [R1+0x5598] ;  /* 0x0055980001067983 */ /* 0x000ea80000300a00 */
[----:B------:R-:W2:Y:S11]  /*1a810*/  LDL.LU.64 R4, [R1+0x5590] ;  /* 0x0055900001047983 */ /* 0x000eb60000300a00 */
[----:B------:R-:W-:Y:S05]  /*1a820*/  @!UPT UIADD3 URZ, URZ, URZ, URZ ;  /* 0x0000003f3f3ff290 */ /* 0x000fea000fffe03f */
[----:B------:R0:W-:Y:S04]  /*1a830*/  STL.64 [R1+0x170], R12 ;  /* 0x0001700c01007387 */ /* 0x0001e80000100a00 */
[----:B------:R1:W-:Y:S04]  /*1a840*/  STL.64 [R1+0x178], R14 ;  /* 0x0001780e01007387 */ /* 0x0003e80000100a00 */
[----:B0-----:R-:W2:Y:S04]  /*1a850*/  LDL.LU R12, [R1+0x40] ;  /* 0x00004000010c7983 */ /* 0x001ea80000300800 */
[----:B------:R-:W2:Y:S04]  /*1a860*/  LDL.LU R13, [R1+0x44] ;  /* 0x00004400010d7983 */ /* 0x000ea80000300800 */
[----:B-1----:R-:W2:Y:S04]  /*1a870*/  LDL.LU R14, [R1+0x48] ;  /* 0x00004800010e7983 */ /* 0x002ea80000300800 */
[----:B------:R-:W2:Y:S02]  /*1a880*/  LDL.LU R15, [R1+0x4c] ;  /* 0x00004c00010f7983 */ /* 0x000ea40000300800 */
        /* <DEDUP_REMOVED lines=9> */
[----:B------:R-:W0:Y:S02]  /*1a920*/  LDSM.16.MT88.4 R12, [R2+0xa100] ;  /* 0x00a10000020c783b */ /* 0x000e240000004200 */
[----:B0-----:R-:W-:Y:S01]  /*1a930*/  IMAD.MOV.U32 R3, RZ, RZ, R12 ;  /* 0x000000ffff037224 */ /* 0x001fe200078e000c */
[----:B------:R-:W-:Y:S01]  /*1a940*/  MOV R0, R13 ;  /* 0x0000000d00007202 */ /* 0x000fe20000000f00 */
[----:B------:R-:W-:Y:S02]  /*1a950*/  IMAD.MOV.U32 R23, RZ, RZ, R14 ;  /* 0x000000ffff177224 */ /* 0x000fe400078e000e */
[----:B------:R-:W-:Y:S02]  /*1a960*/  IMAD.MOV.U32 R8, RZ, RZ, R15 ;  /* 0x000000ffff087224 */ /* 0x000fe400078e000f */
[----:B------:R-:W0:Y:S04]  /*1a970*/  LDSM.16.MT88.4 R12, [R2+0xa180] ;  /* 0x00a18000020c783b */ /* 0x000e280000004200 */
[----:B0-----:R0:W-:Y:S04]  /*1a980*/  STL.64 [R1+0x5520], R14 ;  /* 0x0055200e01007387 */ /* 0x0011e80000100a00 */
[----:B------:R1:W-:Y:S01]  /*1a990*/  STL.64 [R1+0x5518], R12 ;  /* 0x0055180c01007387 */ /* 0x0003e20000100a00 */
[----:B0-----:R-:W-:Y:S01]  /*1a9a0*/  IMAD.MOV.U32 R14, RZ, RZ, R23 ;  /* 0x000000ffff0e7224 */ /* 0x001fe200078e0017 */
[----:B------:R-:W-:-:S02]  /*1a9b0*/  MOV R15, R8 ;  /* 0x00000008000f7202 */ /* 0x000fc40000000f00 */
[----:B-1----:R-:W-:Y:S01]  /*1a9c0*/  MOV R12, R3 ;  /* 0x00000003000c7202 */ /* 0x002fe20000000f00 */
[----:B------:R-:W-:Y:S01]  /*1a9d0*/  IMAD.MOV.U32 R13, RZ, RZ, R0 ;  /* 0x000000ffff0d7224 */ /* 0x000fe200078e0000 */
[----:B------:R-:W2:Y:S04]  /*1a9e0*/  LDL.LU R3, [R1+0x558c] ;  /* 0x00558c0001037983 */ /* 0x000ea80000300800 */
[----:B------:R-:W3:Y:S04]  /*1a9f0*/  LDL.LU R0, [R1+0x5588] ;  /* 0x0055880001007983 */ /* 0x000ee80000300800 */
[----:B------:R-:W-:Y:S04]  /*1aa00*/  STL.64 [R1+0x5540], R14 ;  /* 0x0055400e01007387 */ /* 0x000fe80000100a00 */
[----:B------:R0:W-:Y:S04]  /*1aa10*/  STL.64 [R1+0x5538], R12 ;  /* 0x0055380c01007387 */ /* 0x0001e80000100a00 */
[----:B0-----:R-:W4:Y:S04]  /*1aa20*/  LDL.LU R12, [R1+0xe0] ;  /* 0x0000e000010c7983 */ /* 0x001f280000300800 */
[----:B------:R-:W4:Y:S04]  /*1aa30*/  LDL.LU R13, [R1+0xe4] ;  /* 0x0000e400010d7983 */ /* 0x000f280000300800 */
[----:B------:R-:W4:Y:S04]  /*1aa40*/  LDL.LU R14, [R1+0xe8] ;  /* 0x0000e800010e7983 */ /* 0x000f280000300800 */
[----:B------:R-:W4:Y:S04]  /*1aa50*/  LDL.LU R15, [R1+0xec] ;  /* 0x0000ec00010f7983 */ /* 0x000f280000300800 */
[----:B------:R-:W-:Y:S01]  /*1aa60*/  STL [R1+0x54ec], R2 ;  /* 0x0054ec0201007387 */ /* 0x000fe20000100800 */
[----:B----4-:R-:W-:Y:S11]  /*1aa70*/  HMMA.16816.F32.BF16 R16, R16, R10, R12 ;  /* 0x0000000a1010723c */ /* 0x010ff6000004180c */
[----:B------:R-:W-:Y:S11]  /*1aa80*/  @!UPT UIADD3 URZ, URZ, URZ, URZ ;  /* 0x0000003f3f3ff290 */ /* 0x000ff6000fffe03f */
[----:B------:R-:W-:Y:S01]  /*1aa90*/  @!UPT UIADD3 URZ, URZ, URZ, URZ ;  /* 0x0000003f3f3ff290 */ /* 0x000fe2000fffe03f */
[----:B------:R-:W-:Y:S04]  /*1aaa0*/  STL.64 [R1+0x150], R16 ;  /* 0x0001501001007387 */ /* 0x000fe80000100a00 */
[----:B------:R-:W-:Y:S04]  /*1aab0*/  STL.64 [R1+0x158], R18 ;  /* 0x0001581201007387 */ /* 0x000fe80000100a00 */
[----:B---3--:R-:W0:Y:S01]  /*1aac0*/  LDSM.16.MT88.4 R16, [R0+0xa000] ;  /* 0x00a000000010783b */ /* 0x008e220000004200 */
[----:B------:R-:W-:Y:S01]  /*1aad0*/  MOV R14, R5 ;  /* 0x00000005000e7202 */ /* 0x000fe20000000f00 */
[----:B------:R-:W-:-:S02]  /*1aae0*/  IMAD.MOV.U32 R15, RZ, RZ, R4 ;  /* 0x000000ffff0f7224 */ /* 0x000fc400078e0004 */
[----:B------:R-:W-:Y:S02]  /*1aaf0*/  IMAD.MOV.U32 R12, RZ, RZ, R7 ;  /* 0x000000ffff0c7224 */ /* 0x000fe400078e0007 */
[----:B------:R-:W-:Y:S01]  /*1ab00*/  IMAD.MOV.U32 R13, RZ, RZ, R6 ;  /* 0x000000ffff0d7224 */ /* 0x000fe200078e0006 */
[----:B------:R1:W-:Y:S04]  /*1ab10*/  STL.64 [R1+0x5560], R14 ;  /* 0x0055600e01007387 */ /* 0x0003e80000100a00 */
[----:B------:R3:W-:Y:S01]  /*1ab20*/  STL.64 [R1+0x5558], R12 ;  /* 0x0055580c01007387 */ /* 0x0007e20000100a00 */
[----:B-1----:R-:W-:Y:S02]  /*1ab30*/  IMAD.MOV.U32 R14, RZ, RZ, R20 ;  /* 0x000000ffff0e7224 */ /* 0x002fe400078e0014 */
[----:B------:R-:W-:-:S02]  /*1ab40*/  IMAD.MOV.U32 R15, RZ, RZ, R9 ;  /* 0x000000ffff0f7224 */ /* 0x000fc400078e0009 */
[----:B---3--:R-:W-:Y:S01]  /*1ab50*/  IMAD.MOV.U32 R12, RZ, RZ, R22 ;  /* 0x000000ffff0c7224 */ /* 0x008fe200078e0016 */
[----:B------:R-:W-:Y:S02]  /*1ab60*/  MOV R13, R21 ;  /* 0x00000015000d7202 */ /* 0x000fe40000000f00 */
[----:B------:R-:W-:Y:S04]  /*1ab70*/  STL.64 [R1+0x5580], R14 ;  /* 0x0055800e01007387 */ /* 0x000fe80000100a00 */
[----:B------:R1:W-:Y:S04]  /*1ab80*/  STL.64 [R1+0x5578], R12 ;  /* 0x0055780c01007387 */ /* 0x0003e80000100a00 */
[----:B------:R-:W3:Y:S04]  /*1ab90*/  LDSM.16.MT88.4 R20, [R0+0xa080] ;  /* 0x00a080000014783b */ /* 0x000ee80000004200 */
[----:B-1----:R-:W4:Y:S04]  /*1aba0*/  LDL.LU R12, [R1+0xd0] ;  /* 0x0000d000010c7983 */ /* 0x002f280000300800 */
[----:B------:R-:W4:Y:S04]  /*1abb0*/  LDL.LU R13, [R1+0xd4] ;  /* 0x0000d400010d7983 */ /* 0x000f280000300800 */
[----:B------:R-:W4:Y:S04]  /*1abc0*/  LDL.LU R14, [R1+0xd8] ;  /* 0x0000d800010e7983 */ /* 0x000f280000300800 */
[----:B------:R-:W4:Y:S04]  /*1abd0*/  LDL.LU R15, [R1+0xdc] ;  /* 0x0000dc00010f7983 */ /* 0x000f280000300800 */
[----:B0-----:R-:W-:Y:S04]  /*1abe0*/  STL.64 [R1+0x5510], R18 ;  /* 0x0055101201007387 */ /* 0x001fe80000100a00 */
[----:B------:R0:W-:Y:S04]  /*1abf0*/  STL.64 [R1+0x5508], R16 ;  /* 0x0055081001007387 */ /* 0x0001e80000100a00 */
[----:B0-----:R-:W2:Y:S04]  /*1ac00*/  LDL.LU R16, [R1+0x90] ;  /* 0x0000900001107983 */ /* 0x001ea80000300800 */
[----:B------:R-:W2:Y:S04]  /*1ac10*/  LDL.LU R17, [R1+0x94] ;  /* 0x0000940001117983 */ /* 0x000ea80000300800 */
[----:B------:R-:W2:Y:S04]  /*1ac20*/  LDL.LU R18, [R1+0x98] ;  /* 0x0000980001127983 */ /* 0x000ea80000300800 */
[----:B------:R-:W2:Y:S04]  /*1ac30*/  LDL.LU R19, [R1+0x9c] ;  /* 0x00009c0001137983 */ /* 0x000ea80000300800 */
[----:B--2---:R-:W-:Y:S04]  /*1ac40*/  STL.64 [R1+0x5530], R18 ;  /* 0x0055301201007387 */ /* 0x004fe80000100a00 */
        /* <DEDUP_REMOVED lines=10> */
[----:B------:R-:W2:Y:S01]  /*1acf0*/  LDL.LU R19, [R1+0xfc] ;  /* 0x0000fc0001137983 */ /* 0x000ea20000300800 */
[----:B----4-:R-:W-:Y:S03]  /*1ad00*/  HMMA.16816.F32.BF16 R24, R24, R10, R12 ;  /* 0x0000000a1818723c */ /* 0x010fe6000004180c */
[----:B--2---:R-:W-:Y:S04]  /*1ad10*/  STL.64 [R1+0x5570], R18 ;  /* 0x0055701201007387 */ /* 0x004fe80000100a00 */
[----:B------:R0:W-:Y:S04]  /*1ad20*/  STL.64 [R1+0x5568], R16 ;  /* 0x0055681001007387 */ /* 0x0001e80000100a00 */
[----:B0-----:R-:W2:Y:S04]  /*1ad30*/  LDL.LU R16, [R1+0xc0] ;  /* 0x0000c00001107983 */ /* 0x001ea80000300800 */
[----:B------:R-:W2:Y:S04]  /*1ad40*/  LDL.LU R17, [R1+0xc4] ;  /* 0x0000c40001117983 */ /* 0x000ea80000300800 */
[----:B------:R-:W2:Y:S04]  /*1ad50*/  LDL.LU R18, [R1+0xc8] ;  /* 0x0000c80001127983 */ /* 0x000ea80000300800 */
[----:B------:R-:W2:Y:S04]  /*1ad60*/  LDL.LU R19, [R1+0xcc] ;  /* 0x0000cc0001137983 */ /* 0x000ea80000300800 */
[----:B---3--:R-:W-:Y:S04]  /*1ad70*/  STL.64 [R1+0x5500], R22 ;  /* 0x0055001601007387 */ /* 0x008fe80000100a00 */
[----:B------:R0:W-:Y:S04]  /*1ad80*/  STL.64 [R1+0x54f8], R20 ;  /* 0x0054f81401007387 */ /* 0x0001e80000100a00 */
[----:B0-----:R-:W3:Y:S04]  /*1ad90*/  LDL.LU R20, [R1+0xa0] ;  /* 0x0000a00001147983 */ /* 0x001ee80000300800 */
[----:B------:R-:W3:Y:S04]  /*1ada0*/  LDL.LU R21, [R1+0xa4] ;  /* 0x0000a40001157983 */ /* 0x000ee80000300800 */
[----:B------:R-:W3:Y:S04]  /*1adb0*/  LDL.LU R22, [R1+0xa8] ;  /* 0x0000a80001167983 */ /* 0x000ee80000300800 */
[----:B------:R-:W3:Y:S04]  /*1adc0*/  LDL.LU R23, [R1+0xac] ;  /* 0x0000ac0001177983 */ /* 0x000ee80000300800 */
[----:B------:R-:W2:Y:S04]  /*1add0*/  LDL.LU.64 R14, [R1+0x5580] ;  /* 0x00558000010e7983 */ /* 0x000ea80000300a00 */
[----:B------:R-:W2:Y:S04]  /*1ade0*/  LDL.LU.64 R12, [R1+0x5578] ;  /* 0x00557800010c7983 */ /* 0x000ea80000300a00 */
[----:B------:R-:W-:Y:S04]  /*1adf0*/  STL.64 [R1+0x130], R24 ;  /* 0x0001301801007387 */ /* 0x000fe80000100a00 */
[----:B------:R-:W-:Y:S04]  /*1ae00*/  STL.64 [R1+0x138], R26 ;  /* 0x0001381a01007387 */ /* 0x000fe80000100a00 */
[----:B------:R-:W0:Y:S04]  /*1ae10*/  S2R R9, SR_TID.X ;  /* 0x0000000000097919 */ /* 0x000e280000002100 */
[----:B------:R-:W1:Y:S04]  /*1ae20*/  S2R R8, SR_TID.X ;  /* 0x0000000000087919 */ /* 0x000e680000002100 */
[----:B------:R-:W-:Y:S01]  /*1ae30*/  LDSM.16.MT88.4 R24, [R0+0xa100] ;  /* 0x00a100000018783b */ /* 0x000fe20000004200 */
[----:B0-----:R-:W-:-:S02]  /*1ae40*/  LOP3.LUT R7, R9, 0x7, RZ, 0xc0, !PT ;  /* 0x0000000709077812 */ /* 0x001fc400078ec0ff */
[C---:B-1----:R-:W-:Y:S02]  /*1ae50*/  LOP3.LUT R9, R8.reuse, 0x1e0, RZ, 0xc0, !PT ;  /* 0x000001e008097812 */ /* 0x042fe400078ec0ff */
[----:B------:R-:W-:Y:S01]  /*1ae60*/  SHF.L.U32 R6, R7, 0x4, RZ ;  /* 0x0000000407067819 */ /* 0x000fe200000006ff */
[----:B------:R-:W-:-:S04]  /*1ae70*/  IMAD.SHL.U32 R7, R8, 0x2, RZ ;  /* 0x0000000208077824 */ /* 0x000fc800078e00ff */
[----:B------:R-:W-:-:S05]  /*1ae80*/  IMAD R9, R9, 0x100, R6 ;  /* 0x0000010009097824 */ /* 0x000fca00078e0206 */
[----:B------:R-:W-:Y:S02]  /*1ae90*/  LOP3.LUT R9, R9, 0x30, R7, 0x78, !PT ;  /* 0x0000003009097812 */ /* 0x000fe400078e7807 */
[----:B------:R-:W0:Y:S01]  /*1aea0*/  LDSM.16.MT88.4 R4, [R0+0xa180] ;  /* 0x00a180000004783b */ /* 0x000e220000004200 */
[----:B--2---:R-:W-:Y:S03]  /*1aeb0*/  HMMA.16816.F32.BF16 R12, R12, R10, R16 ;  /* 0x0000000a0c0c723c */ /* 0x004fe60000041810 */
[----:B------:R-:W2:Y:S04]  /*1aec0*/  LDL.LU.64 R18, [R1+0x5570] ;  /* 0x0055700001127983 */ /* 0x000ea80000300a00 */
[----:B------:R-:W2:Y:S11]  /*1aed0*/  LDL.LU.64 R16, [R1+0x5568] ;  /* 0x0055680001107983 */ /* 0x000eb60000300a00 */
[----:B------:R-:W-:Y:S05]  /*1aee0*/  @!UPT UIADD3 URZ, URZ, URZ, URZ ;  /* 0x0000003f3f3ff290 */ /* 0x000fea000fffe03f */
[----:B------:R-:W-:Y:S04]  /*1aef0*/  STL.64 [R1+0x140], R12 ;  /* 0x0001400c01007387 */ /* 0x000fe80000100a00 */
[----:B------:R1:W-:Y:S04]  /*1af00*/  STL.64 [R1+0x148], R14 ;  /* 0x0001480e01007387 */ /* 0x0003e80000100a00 */
[----:B-1----:R-:W2:Y:S04]  /*1af10*/  LDL.LU.64 R14, [R1+0x5560] ;  /* 0x00556000010e7983 */ /* 0x002ea80000300a00 */
[----:B------:R-:W2:Y:S01]  /*1af20*/  LDL.LU.64 R12, [R1+0x5558] ;  /* 0x00555800010c7983 */ /* 0x000ea20000300a00 */
[----:B------:R-:W-:Y:S01]  /*1af30*/  LOP3.LUT R8, R8, 0x7, RZ, 0xc0, !PT ;  /* 0x0000000708087812 */ /* 0x000fe200078ec0ff */
[----:B0-----:R-:W-:-:S02]  /*1af40*/  IMAD.MOV.U32 R2, RZ, RZ, R6 ;  /* 0x000000ffff027224 */ /* 0x001fc400078e0006 */
[----:B------:R-:W-:Y:S01]  /*1af50*/  STL.64 [R1+0x20], R4 ;  /* 0x0000200401007387 */ /* 0x000fe20000100a00 */
[----:B------:R-:W-:Y:S01]  /*1af60*/  LEA R9, R8, R9, 0xa ;  /* 0x0000000908097211 */ /* 0x000fe200078e50ff */
[----:B------:R-:W-:Y:S02]  /*1af70*/  IMAD.MOV.U32 R8, RZ, RZ, R7 ;  /* 0x000000ffff087224 */ /* 0x000fe400078e0007 */
[----:B------:R-:W0:Y:S01]  /*1af80*/  LDSM.16.MT88.4 R4, [R3+0xc000] ;  /* 0x00c000000304783b */ /* 0x000e220000004200 */
[----:B------:R-:W-:-:S03]  /*1af90*/  LOP3.LUT R9, R9, 0x40, RZ, 0x3c, !PT ;  /* 0x0000004009097812 */ /* 0x000fc600078e3cff */
[----:B------:R-:W-:Y:S04]  /*1afa0*/  STL [R1+0x5494], R0 ;  /* 0x0054940001007387 */ /* 0x000fe80000100800 */
[----:B0-----:R-:W-:Y:S04]  /*1afb0*/  STL.64 [R1+0x40], R4 ;  /* 0x0000400401007387 */ /* 0x001fe80000100a00 */
[----:B------:R-:W-:Y:S04]  /*1afc0*/  STL.64 [R1+0x48], R6 ;  /* 0x0000480601007387 */ /* 0x000fe80000100a00 */
[----:B------:R-:W0:Y:S04]  /*1afd0*/  LDSM.16.M88.4 R4, [R9+0x40080] ;  /* 0x040080000904783b */ /* 0x000e280000000200 */
[----:B0-----:R-:W-:Y:S04]  /*1afe0*/  STL [R1+0x53dc], R6 ;  /* 0x0053dc0601007387 */ /* 0x001fe80000100800 */
[----:B------:R-:W-:Y:S01]  /*1aff0*/  STL [R1+0x53d8], R7 ;  /* 0x0053d80701007387 */ /* 0x000fe20000100800 */
[----:B--2---:R-:W-:Y:S03]  /*1b000*/  HMMA.16816.F32.BF16 R12, R12, R10, R16 ;  /* 0x0000000a0c0c723c */ /* 0x004fe60000041810 */
[----:B------:R-:W2:Y:S04]  /*1b010*/  LDL.LU.64 R18, [R1+0x5550] ;  /* 0x0055500001127983 */ /* 0x000ea80000300a00 */
[----:B------:R-:W2:Y:S11]  /*1b020*/  LDL.LU.64 R16, [R1+0x5548] ;  /* 0x0055480001107983 */ /* 0x000eb60000300a00 */
[----:B------:R-:W-:Y:S05]  /*1b030*/  @!UPT UIADD3 URZ, URZ, URZ, URZ ;  /* 0x0000003f3f3ff290 */ /* 0x000fea000fffe03f */
        /* <DEDUP_REMOVED lines=15> */
[----:B------:R-:W2:Y:S11]  /*1b130*/  LDL.LU R12, [R1+0x70] ;  /* 0x00007000010c7983 */ /* 0x000eb60000300800 */
[----:B------:R-:W-:Y:S10]  /*1b140*/  @!UPT UIADD3 URZ, URZ, URZ, URZ ;  /* 0x0000003f3f3ff290 */ /* 0x000ff4000fffe03f */
[----:B------:R-:W-:Y:S04]  /*1b150*/  STL.64 [R1+0x100], R16 ;  /* 0x0001001001007387 */ /* 0x000fe80000100a00 */
[----:B------:R-:W-:Y:S04]  /*1b160*/  STL.64 [R1+0x108], R18 ;  /* 0x0001081201007387 */ /* 0x000fe80000100a00 */
[----:B------:R-:W0:Y:S04]  /*1b170*/  LDSM.16.MT88.4 R16, [R3+0xc080] ;  /* 0x00c080000310783b */ /* 0x000e280000004200 */
[----:B------:R-:W2:Y:S01]  /*1b180*/  LDL.LU R13, [R1+0x74] ;  /* 0x00007400010d7983 */ /* 0x000ea20000300800 */
[----:B0-----:R-:W-:Y:S01]  /*1b190*/  IMAD.MOV.U32 R6, RZ, RZ, R18 ;  /* 0x000000ffff067224 */ /* 0x001fe200078e0012 */
[----:B------:R-:W-:Y:S01]  /*1b1a0*/  MOV R0, R19 ;  /* 0x0000001300007202 */ /* 0x000fe20000000f00 */
[----:B------:R-:W-:Y:S01]  /*1b1b0*/  IMAD.MOV.U32 R7, RZ, RZ, R17 ;  /* 0x000000ffff077224 */ /* 0x000fe200078e0011 */
[----:B------:R-:W-:Y:S01]  /*1b1c0*/  MOV R9, R16 ;  /* 0x0000001000097202 */ /* 0x000fe20000000f00 */
[----:B------:R-:W3:Y:S04]  /*1b1d0*/  LDL.LU.64 R18, [R1+0x5510] ;  /* 0x0055100001127983 */ /* 0x000ee80000300a00 */
[----:B------:R-:W3:Y:S01]  /*1b1e0*/  LDL.LU.64 R16, [R1+0x5508] ;  /* 0x0055080001107983 */ /* 0x000ee20000300a00 */
[----:B------:R-:W-:-:S02]  /*1b1f0*/  IMAD.MOV.U32 R14, RZ, RZ, R29 ;  /* 0x000000ffff0e7224 */ /* 0x000fc400078e001d */
[----:B------:R-:W-:Y:S01]  /*1b200*/  IMAD.MOV.U32 R15, RZ, RZ, R28 ;  /* 0x000000ffff0f7224 */ /* 0x000fe200078e001c */
[-C--:B---3--:R-:W-:Y:S01]  /*1b210*/  HMMA.16816.F32.BF16 R16, R16, R10.reuse, R20 ;  /* 0x0000000a1010723c */ /* 0x088fe20000041814 */
[----:B------:R-:W2:Y:S04]  /*1b220*/  LDL.LU.64 R22, [R1+0x5500] ;  /* 0x0055000001167983 */ /* 0x000ea80000300a00 */
[----:B------:R-:W2:Y:S11]  /*1b230*/  LDL.LU.64 R20, [R1+0x54f8] ;  /* 0x0054f80001147983 */ /* 0x000eb60000300a00 */
[----:B------:R-:W-:Y:S07]  /*1b240*/  @!UPT UIADD3 URZ, URZ, URZ, URZ ;  /* 0x0000003f3f3ff290 */ /* 0x000fee000fffe03f */
[----:B------:R0:W-:Y:S01]  /*1b250*/  STL.64 [R1+0xe0], R16 ;  /* 0x0000e01001007387 */ /* 0x0001e20000100a00 */
[----:B------:R-:W-:Y:S02]  /*1b260*/  IMAD.MOV.U32 R29, RZ, RZ, R18 ;  /* 0x000000ffff1d7224 */ /* 0x000fe400078e0012 */
[----:B------:R-:W-:Y:S01]  /*1b270*/  IMAD.MOV.U32 R28, RZ, RZ, R19 ;  /* 0x000000ffff1c7224 */ /* 0x000fe200078e0013 */
[----:B0-----:R-:W3:Y:S04]  /*1b280*/  LDL.LU R16, [R1+0x60] ;  /* 0x0000600001107983 */ /* 0x001ee80000300800 */
[----:B------:R-:W3:Y:S04]  /*1b290*/  LDL.LU R17, [R1+0x64] ;  /* 0x0000640001117983 */ /* 0x000ee80000300800 */
[----:B------:R-:W3:Y:S04]  /*1b2a0*/  LDL.LU R18, [R1+0x68] ;  /* 0x0000680001127983 */ /* 0x000ee80000300800 */
[----:B------:R-:W3:Y:S04]  /*1b2b0*/  LDL.LU R19, [R1+0x6c] ;  /* 0x00006c0001137983 */ /* 0x000ee80000300800 */
[----:B------:R-:W-:Y:S04]  /*1b2c0*/  STL [R1+0x548c], R28 ;  /* 0x00548c1c01007387 */ /* 0x000fe80000100800 */
[----:B------:R-:W-:Y:S01]  /*1b2d0*/  STL [R1+0x5488], R29 ;  /* 0x0054881d01007387 */ /* 0x000fe20000100800 */
[-C--:B--2---:R-:W-:Y:S03]  /*1b2e0*/  HMMA.16816.F32.BF16 R20, R20, R10.reuse, R12 ;  /* 0x0000000a1414723c */ /* 0x084fe6000004180c */
[----:B------:R-:W0:Y:S04]  /*1b2f0*/  LDSM.16.MT88.4 R12, [R3+0xc100] ;  /* 0x00c10000030c783b */ /* 0x000e280000004200 */
[----:B0-----:R-:W-:Y:S11]  /*1b300*/  STL.64 [R1+0x54d0], R14 ;  /* 0x0054d00e01007387 */ /* 0x001ff60000100a00 */
[----:B------:R-:W-:Y:S05]  /*1b310*/  @!UPT UIADD3 URZ, URZ, URZ, URZ ;  /* 0x0000003f3f3ff290 */ /* 0x000fea000fffe03f */
[----:B------:R-:W-:Y:S04]  /*1b320*/  STL.64 [R1+0xf0], R20 ;  /* 0x0000f01401007387 */ /* 0x000fe80000100a00 */
[----:B------:R-:W-:Y:S04]  /*1b330*/  STL.64 [R1+0xf8], R22 ;  /* 0x0000f81601007387 */ /* 0x000fe80000100a00 */
[----:B------:R3:W-:Y:S04]  /*1b340*/  STL.64 [R1+0x54c8], R12 ;  /* 0x0054c80c01007387 */ /* 0x0007e80000100a00 */
[----:B------:R-:W0:Y:S01]  /*1b350*/  LDSM.16.MT88.4 R20, [R3+0xc180] ;  /* 0x00c180000314783b */ /* 0x000e220000004200 */
[----:B---3--:R-:W-:Y:S03]  /*1b360*/  HMMA.16816.F32.BF16 R12, R24, R10, R16 ;  /* 0x0000000a180c723c */ /* 0x008fe60000041810 */
[----:B------:R-:W2:Y:S11]  /*1b370*/  LDL.LU R24, [R1+0x40] ;  /* 0x0000400001187983 */ /* 0x000eb60000300800 */
[----:B------:R-:W-:Y:S09]  /*1b380*/  @!UPT UIADD3 URZ, URZ, URZ, URZ ;  /* 0x0000003f3f3ff290 */ /* 0x000ff2000fffe03f */
[----:B------:R1:W-:Y:S04]  /*1b390*/  STL.64 [R1+0x190], R12 ;  /* 0x0001900c01007387 */ /* 0x0003e80000100a00 */
[----:B------:R3:W-:Y:S04]  /*1b3a0*/  STL.64 [R1+0x198], R14 ;  /* 0x0001980e01007387 */ /* 0x0007e80000100a00 */
[----:B------:R-:W2:Y:S04]  /*1b3b0*/  LDL.LU R25, [R1+0x44] ;  /* 0x0000440001197983 */ /* 0x000ea80000300800 */
[----:B------:R-:W2:Y:S01]  /*1b3c0*/  LDL.LU R26, [R1+0x48] ;  /* 0x00004800011a7983 */ /* 0x000ea20000300800 */
[----:B-1----:R-:W-:-:S03]  /*1b3d0*/  MOV R12, R9 ;  /* 0x00000009000c7202 */ /* 0x002fc60000000f00 */
[----:B------:R-:W2:Y:S04]  /*1b3e0*/  LDL.LU R27, [R1+0x4c] ;  /* 0x00004c00011b7983 */ /* 0x000ea80000300800 */
[----:B------:R-:W4:Y:S01]  /*1b3f0*/  LDL.LU R9, [R1+0x54f0] ;  /* 0x0054f00001097983 */ /* 0x000f220000300800 */
[----:B---3--:R-:W-:Y:S01]  /*1b400*/  IMAD.MOV.U32 R14, RZ, RZ, R6 ;  /* 0x000000ffff0e7224 */ /* 0x008fe200078e0006 */
[----:B------:R-:W-:Y:S01]  /*1b410*/  MOV R15, R0 ;  /* 0x00000000000f7202 */ /* 0x000fe20000000f00 */
[----:B------:R-:W-:-:S04]  /*1b420*/  IMAD.MOV.U32 R13, RZ, RZ, R7 ;  /* 0x000000ffff0d7224 */ /* 0x000fc800078e0007 */
[----:B------:R-:W-:Y:S04]  /*1b430*/  STL.64 [R1+0x54e0], R14 ;  /* 0x0054e00e01007387 */ /* 0x000fe80000100a00 */
[----:B------:R1:W-:Y:S04]  /*1b440*/  STL.64 [R1+0x54d8], R12 ;  /* 0x0054d80c01007387 */ /* 0x0003e80000100a00 */
[----:B-1----:R-:W2:Y:S04]  /*1b450*/  LDL.LU R12, [R1+0x50] ;  /* 0x00005000010c7983 */ /* 0x002ea80000300800 */
[----:B------:R-:W2:Y:S04]  /*1b460*/  LDL.LU R13, [R1+0x54] ;  /* 0x00005400010d7983 */ /* 0x000ea80000300800 */
[----:B------:R-:W2:Y:S04]  /*1b470*/  LDL.LU R14, [R1+0x58] ;  /* 0x00005800010e7983 */ /* 0x000ea80000300800 */
[----:B------:R-:W2:Y:S04]  /*1b480*/  LDL.LU R15, [R1+0x5c] ;  /* 0x00005c00010f7983 */ /* 0x000ea80000300800 */
[----:B0-----:R0:W-:Y:S04]  /*1b490*/  STL.64 [R1+0x54c0], R22 ;  /* 0x0054c01601007387 */ /* 0x0011e80000100a00 */
[----:B------:R1:W-:Y:S01]  /*1b4a0*/  STL.64 [R1+0x54b8], R20 ;  /* 0x0054b81401007387 */ /* 0x0003e20000100a00 */
[----:B0-----:R-:W-:-:S02]  /*1b4b0*/  IMAD.MOV.U32 R22, RZ, RZ, R2 ;  /* 0x000000ffff167224 */ /* 0x001fc400078e0002 */
[----:B------:R-:W-:Y:S01]  /*1b4c0*/  IMAD.MOV.U32 R23, RZ, RZ, R8 ;  /* 0x000000ffff177224 */ /* 0x000fe200078e0008 */
[----:B-1----:R-:W3:Y:S04]  /*1b4d0*/  LDL.LU R20, [R1+0x20] ;  /* 0x0000200001147983 */ /* 0x002ee80000300800 */
[----:B------:R-:W3:Y:S04]  /*1b4e0*/  LDL.LU R21, [R1+0x24] ;  /* 0x0000240001157983 */ /* 0x000ee80000300800 */
[----:B------:R-:W2:Y:S04]  /*1b4f0*/  LDL.LU R2, [R1+0x54ec] ;  /* 0x0054ec0001027983 */ /* 0x000ea80000300800 */
[----:B------:R-:W2:Y:S04]  /*1b500*/  LDL.LU R8, [R1+0x54e8] ;  /* 0x0054e80001087983 */ /* 0x000ea80000300800 */
[----:B------:R-:W-:Y:S04]  /*1b510*/  STL [R1+0x5490], R3 ;  /* 0x0054900301007387 */ /* 0x000fe80000100800 */
[----:B----4-:R-:W0:Y:S04]  /*1b520*/  LDSM.16.MT88.4 R16, [R9+0xc000] ;  /* 0x00c000000910783b */ /* 0x010e280000004200 */
[----:B0-----:R-:W-:Y:S04]  /*1b530*/  STL.64 [R1+0x54b0], R18 ;  /* 0x0054b01201007387 */ /* 0x001fe80000100a00 */
[----:B------:R0:W-:Y:S04]  /*1b540*/  STL.64 [R1+0x54a8], R16 ;  /* 0x0054a81001007387 */ /* 0x0001e80000100a00 */
[----:B0-----:R-:W3:Y:S04]  /*1b550*/  LDL.LU R16, [R1+0x80] ;  /* 0x0000800001107983 */ /* 0x001ee80000300800 */
[----:B------:R-:W3:Y:S04]  /*1b560*/  LDL.LU R17, [R1+0x84] ;  /* 0x0000840001117983 */ /* 0x000ee80000300800 */
[----:B------:R-:W3:Y:S04]  /*1b570*/  LDL.LU R18, [R1+0x88] ;  /* 0x0000880001127983 */ /* 0x000ee80000300800 */
[----:B------:R-:W3:Y:S01]  /*1b580*/  LDL.LU R19, [R1+0x8c] ;  /* 0x00008c0001137983 */ /* 0x000ee20000300800 */
[----:B--2---:R-:W-:Y:S08]  /*1b590*/  HMMA.16816.F32.BF16 R12, R24, R4, R12 ;  /* 0x00000004180c723c */ /* 0x004ff0000004180c */
[----:B---3--:R-:W-:Y:S01]  /*1b5a0*/  HMMA.16816.F32.BF16 R16, R20, R10, R16 ;  /* 0x0000000a1410723c */ /* 0x008fe20000041810 */
[----:B------:R-:W2:Y:S11]  /*1b5b0*/  LDL.LU R20, [R1+0x1a0] ;  /* 0x0001a00001147983 */ /* 0x000eb60000300800 */
[----:B------:R-:W-:Y:S11]  /*1b5c0*/  @!UPT UIADD3 URZ, URZ, URZ, URZ ;  /* 0x0000003f3f3ff290 */ /* 0x000ff6000fffe03f */
[----:B------:R-:W-:Y:S04]  /*1b5d0*/  STL.64 [R1+0xd0], R16 ;  /* 0x0000d01001007387 */ /* 0x000fe80000100a00 */
[----:B------:R0:W-:Y:S04]  /*1b5e0*/  STL.64 [R1+0xd8], R18 ;  /* 0x0000d81201007387 */ /* 0x0001e80000100a00 */
[----:B------:R-:W-:Y:S04]  /*1b5f0*/  STL.64 [R1+0xb0], R12 ;  /* 0x0000b00c01007387 */ /* 0x000fe80000100a00 */
[----:B------:R-:W-:Y:S04]  /*1b600*/  STL.64 [R1+0xb8], R14 ;  /* 0x0000b80e01007387 */ /* 0x000fe80000100a00 */
[----:B------:R-:W1:Y:S01]  /*1b610*/  LDSM.16.MT88.4 R12, [R9+0xc080] ;  /* 0x00c08000090c783b */ /* 0x000e620000004200 */
[----:B0-----:R-:W-:-:S03]  /*1b620*/  MOV R19, R8 ;  /* 0x0000000800137202 */ /* 0x001fc60000000f00 */
[----:B------:R-:W2:Y:S04]  /*1b630*/  LDL.LU R21, [R1+0x1a4] ;  /* 0x0001a40001157983 */ /* 0x000ea80000300800 */
[----:B------:R-:W2:Y:S04]  /*1b640*/  LDL.LU R22, [R1+0x1a8] ;  /* 0x0001a80001167983 */ /* 0x000ea80000300800 */
[----:B------:R-:W2:Y:S04]  /*1b650*/  LDL.LU R23, [R1+0x1ac] ;  /* 0x0001ac0001177983 */ /* 0x000ea80000300800 */
[----:B------:R-:W3:Y:S04]  /*1b660*/  LDL.LU R16, [R1+0x180] ;  /* 0x0001800001107983 */ /* 0x000ee80000300800 */
[----:B------:R-:W3:Y:S04]  /*1b670*/  LDL.LU R17, [R1+0x184] ;  /* 0x0001840001117983 */ /* 0x000ee80000300800 */
[----:B------:R-:W3:Y:S01]  /*1b680*/  LDL.LU R18, [R1+0x188] ;  /* 0x0001880001127983 */ /* 0x000ee20000300800 */
[----:B-1----:R-:W-:Y:S01]  /*1b690*/  IMAD.MOV.U32 R27, RZ, RZ, R12 ;  /* 0x000000ffff1b7224 */ /* 0x002fe200078e000c */
[----:B------:R-:W-:Y:S01]  /*1b6a0*/  MOV R25, R14 ;  /* 0x0000000e00197202 */ /* 0x000fe20000000f00 */
[----:B------:R-:W-:-:S02]  /*1b6b0*/  IMAD.MOV.U32 R26, RZ, RZ, R13 ;  /* 0x000000ffff1a7224 */ /* 0x000fc400078e000d */
[----:B------:R-:W-:Y:S02]  /*1b6c0*/  IMAD.MOV.U32 R24, RZ, RZ, R15 ;  /* 0x000000ffff187224 */ /* 0x000fe400078e000f */
[----:B------:R-:W0:Y:S04]  /*1b6d0*/  LDSM.16.MT88.4 R12, [R9+0xc100] ;  /* 0x00c10000090c783b */ /* 0x000e280000004200 */
[----:B------:R-:W1:Y:S04]  /*1b6e0*/  LDSM.16.MT88.4 R8, [R9+0xc180] ;  /* 0x00c180000908783b */ /* 0x000e680000004200 */
[----:B------:R-:W-:Y:S04]  /*1b6f0*/  STL [R1+0x54a4], R25 ;  /* 0x0054a41901007387 */ /* 0x000fe80000100800 */
[----:B------:R-:W-:Y:S04]  /*1b700*/  STL [R1+0x54a0], R26 ;  /* 0x0054a01a01007387 */ /* 0x000fe80000100800 */
[----:B------:R-:W-:Y:S01]  /*1b710*/  STL [R1+0x549c], R27 ;  /* 0x00549c1b01007387 */ /* 0x000fe20000100800 */
[----:B0-----:R-:W-:-:S03]  /*1b720*/  MOV R28, R14 ;  /* 0x0000000e001c7202 */ /* 0x001fc60000000f00 */
[----:B------:R0:W-:Y:S01]  /*1b730*/  STL [R1], R12 ;  /* 0x0000000c01007387 */ /* 0x0001e20000100800 */
[----:B------:R-:W-:Y:S02]  /*1b740*/  IMAD.MOV.U32 R29, RZ, RZ, R15 ;  /* 0x000000ffff1d7224 */ /* 0x000fe400078e000f */
[----:B------:R-:W-:Y:S01]  /*1b750*/  IMAD.MOV.U32 R3, RZ, RZ, R13 ;  /* 0x000000ffff037224 */ /* 0x000fe200078e000d */
[----:B------:R-:W4:Y:S04]  /*1b760*/  LDL.LU.64 R14, [R1+0x54e0] ;  /* 0x0054e000010e7983 */ /* 0x000f280000300a00 */
[----:B0-----:R-:W4:Y:S04]  /*1b770*/  LDL.LU.64 R12, [R1+0x54d8] ;  /* 0x0054d800010c7983 */ /* 0x001f280000300a00 */
[----:B-1----:R-:W-:Y:S04]  /*1b780*/  STL.64 [R1+0x5460], R10 ;  /* 0x0054600a01007387 */ /* 0x002fe80000100a00 */
[----:B------:R0:W-:Y:S04]  /*1b790*/  STL.64 [R1+0x5458], R8 ;  /* 0x0054580801007387 */ /* 0x0001e80000100a00 */
[----:B0-----:R-:W4:Y:S04]  /*1b7a0*/  LDL.LU R8, [R1+0x160] ;  /* 0x0001600001087983 */ /* 0x001f280000300800 */
[----:B------:R-:W4:Y:S04]  /*1b7b0*/  LDL.LU R9, [R1+0x164] ;  /* 0x0001640001097983 */ /* 0x000f280000300800 */
[----:B------:R-:W4:Y:S04]  /*1b7c0*/  LDL.LU R10, [R1+0x168] ;  /* 0x00016800010a7983 */ /* 0x000f280000300800 */
[----:B------:R-:W4:Y:S02]  /*1b7d0*/  LDL.LU R11, [R1+0x16c] ;  /* 0x00016c00010b7983 */ /* 0x000f240000300800 */
[----:B----4-:R-:W-:Y:S02]  /*1b7e0*/  HMMA.16816.F32.BF16 R8, R12, R4, R8 ;  /* 0x000000040c08723c */ /* 0x010fe40000041808 */
        /* <DEDUP_REMOVED lines=11> */
[----:B------:R-:W-:Y:S01]  /*1b8a0*/  IMAD.MOV.U32 R26, RZ, RZ, R13 ;  /* 0x000000ffff1a7224 */ /* 0x000fe200078e000d */
[----:B------:R-:W-:Y:S01]  /*1b8b0*/  MOV R25, R12 ;  /* 0x0000000c00197202 */ /* 0x000fe20000000f00 */
[----:B------:R-:W2:Y:S04]  /*1b8c0*/  LDL.LU.64 R14, [R1+0x54d0] ;  /* 0x0054d000010e7983 */ /* 0x000ea80000300a00 */
[----:B------:R-:W2:Y:S02]  /*1b8d0*/  LDL.LU.64 R12, [R1+0x54c8] ;  /* 0x0054c800010c7983 */ /* 0x000ea40000300a00 */
[-C--:B--2---:R-:W-:Y:S02]  /*1b8e0*/  HMMA.16816.F32.BF16 R12, R12, R4.reuse, R20 ;  /* 0x000000040c0c723c */ /* 0x084fe40000041814 */
[----:B------:R-:W3:Y:S04]  /*1b8f0*/  LDL.LU.64 R22, [R1+0x54c0] ;  /* 0x0054c00001167983 */ /* 0x000ee80000300a00 */
[----:B------:R-:W3:Y:S11]  /*1b900*/  LDL.LU.64 R20, [R1+0x54b8] ;  /* 0x0054b80001147983 */ /* 0x000ef60000300a00 */
        /* <DEDUP_REMOVED lines=10> */
[-C--:B---3--:R-:W-:Y:S03]  /*1b9b0*/  HMMA.16816.F32.BF16 R20, R20, R4.reuse, R16 ;  /* 0x000000041414723c */ /* 0x088fe60000041810 */
[----:B------:R-:W2:Y:S04]  /*1b9c0*/  LDL.LU.64 R18, [R1+0x54b0] ;  /* 0x0054b00001127983 */ /* 0x000ea80000300a00 */
[----:B------:R-:W2:Y:S11]  /*1b9d0*/  LDL.LU.64 R16, [R1+0x54a8] ;  /* 0x0054a80001107983 */ /* 0x000eb60000300a00 */
[----:B------:R-:W-:Y:S05]  /*1b9e0*/  @!UPT UIADD3 URZ, URZ, URZ, URZ ;  /* 0x0000003f3f3ff290 */ /* 0x000fea000fffe03f */
[----:B------:R-:W-:Y:S04]  /*1b9f0*/  STL.64 [R1+0x80], R20 ;  /* 0x0000801401007387 */ /* 0x000fe80000100a00 */
[----:B------:R-:W-:Y:S04]  /*1ba00*/  STL.64 [R1+0x88], R22 ;  /* 0x0000881601007387 */ /* 0x000fe80000100a00 */
[----:B------:R-:W0:Y:S01]  /*1ba10*/  LDSM.16.MT88.4 R20, [R2+0xc180] ;  /* 0x00c180000214783b */ /* 0x000e220000004200 */
[----:B--2---:R-:W-:Y:S11]  /*1ba20*/  HMMA.16816.F32.BF16 R12, R16, R4, R12 ;  /* 0x00000004100c723c */ /* 0x004ff6000004180c */
[----:B------:R-:W-:Y:S11]  /*1ba30*/  @!UPT UIADD3 URZ, URZ, URZ, URZ ;  /* 0x0000003f3f3ff290 */ /* 0x000ff6000fffe03f */
[----:B------:R-:W-:Y:S01]  /*1ba40*/  @!UPT UIADD3 URZ, URZ, URZ, URZ ;  /* 0x0000003f3f3ff290 */ /* 0x000fe2000fffe03f */
[----:B------:R1:W-:Y:S01]  /*1ba50*/  STL.64 [R1+0x90], R12 ;  /* 0x0000900c01007387 */ /* 0x0003e20000100a00 */
[----:B------:R-:W-:Y:S02]  /*1ba60*/  IMAD.MOV.U32 R6, RZ, RZ, R14 ;  /* 0x000000ffff067224 */ /* 0x000fe400078e000e */
[----:B------:R-:W-:Y:S01]  /*1ba70*/  IMAD.MOV.U32 R7, RZ, RZ, R15 ;  /* 0x000000ffff077224 */ /* 0x000fe200078e000f */
[----:B------:R-:W-:Y:S01]  /*1ba80*/  MOV R15, R0 ;  /* 0x00000000000f7202 */ /* 0x000fe20000000f00 */
[----:B------:R-:W-:Y:S01]  /*1ba90*/  IMAD.MOV.U32 R14, RZ, RZ, R27 ;  /* 0x000000ffff0e7224 */ /* 0x000fe200078e001b */
[----:B-1----:R-:W-:Y:S01]  /*1baa0*/  MOV R12, R25 ;  /* 0x00000019000c7202 */ /* 0x002fe20000000f00 */
[----:B------:R-:W-:Y:S01]  /*1bab0*/  IMAD.MOV.U32 R13, RZ, RZ, R26 ;  /* 0x000000ffff0d7224 */ /* 0x000fe200078e001a */
        /* <DEDUP_REMOVED lines=9> */
[----:B------:R-:W-:Y:S04]  /*1bb50*/  STL.64 [R1+0x5468], R16 ;  /* 0x0054681001007387 */ /* 0x000fe80000100a00 */
[----:B------:R1:W-:Y:S04]  /*1bb60*/  STL.64 [R1+0x5440], R14 ;  /* 0x0054400e01007387 */ /* 0x0003e80000100a00 */
[----:B------:R2:W-:Y:S01]  /*1bb70*/  STL.64 [R1+0x5438], R12 ;  /* 0x0054380c01007387 */ /* 0x0005e20000100a00 */
[----:B-1----:R-:W-:Y:S01]  /*1bb80*/  MOV R14, R9 ;  /* 0x00000009000e7202 */ /* 0x002fe20000000f00 */
[----:B------:R-:W-:-:S02]  /*1bb90*/  IMAD.MOV.U32 R15, RZ, RZ, R8 ;  /* 0x000000ffff0f7224 */ /* 0x000fc400078e0008 */
[----:B--2---:R-:W-:Y:S02]  /*1bba0*/  IMAD.MOV.U32 R12, RZ, RZ, R11 ;  /* 0x000000ffff0c7224 */ /* 0x004fe400078e000b */
[----:B------:R-:W-:Y:S01]  /*1bbb0*/  IMAD.MOV.U32 R13, RZ, RZ, R10 ;  /* 0x000000ffff0d7224 */ /* 0x000fe200078e000a */
[----:B------:R-:W-:Y:S04]  /*1bbc0*/  STL.64 [R1+0x5480], R14 ;  /* 0x0054800e01007387 */ /* 0x000fe80000100a00 */
[----:B------:R1:W-:Y:S04]  /*1bbd0*/  STL.64 [R1+0x5478], R12 ;  /* 0x0054780c01007387 */ /* 0x0003e80000100a00 */
        /* <DEDUP_REMOVED lines=8> */
[----:B------:R-:W-:Y:S04]  /*1bc60*/  STL [R1+0x53e4], R7 ;  /* 0x0053e40701007387 */ /* 0x000fe80000100800 */
[----:B------:R-:W-:Y:S04]  /*1bc70*/  STL [R1+0x53e0], R6 ;  /* 0x0053e00601007387 */ /* 0x000fe80000100800 */
[----:B0-----:R-:W-:Y:S04]  /*1bc80*/  STL.64 [R1+0x5410], R22 ;  /* 0x0054101601007387 */ /* 0x001fe80000100a00 */
[----:B------:R0:W-:Y:S04]  /*1bc90*/  STL.64 [R1+0x5408], R20 ;  /* 0x0054081401007387 */ /* 0x0001e80000100a00 */
[----:B0-----:R-:W2:Y:S04]  /*1bca0*/  LDL.LU R20, [R1+0x110] ;  /* 0x0001100001147983 */ /* 0x001ea80000300800 */
[----:B------:R-:W2:Y:S04]  /*1bcb0*/  LDL.LU R21, [R1+0x114] ;  /* 0x0001140001157983 */ /* 0x000ea80000300800 */
[----:B------:R-:W2:Y:S04]  /*1bcc0*/  LDL.LU R22, [R1+0x118] ;  /* 0x0001180001167983 */ /* 0x000ea80000300800 */
[----:B------:R-:W2:Y:S04]  /*1bcd0*/  LDL.LU R23, [R1+0x11c] ;  /* 0x00011c0001177983 */ /* 0x000ea80000300800 */
[----:B--2---:R0:W-:Y:S04]  /*1bce0*/  STL.64 [R1+0x5430], R22 ;  /* 0x0054301601007387 */ /* 0x0041e80000100a00 */
[----:B------:R1:W-:Y:S01]  /*1bcf0*/  STL.64 [R1+0x5428], R20 ;  /* 0x0054281401007387 */ /* 0x0003e20000100a00 */
[----:B0-----:R-:W-:-:S03]  /*1bd00*/  MOV R23, R0 ;  /* 0x0000000000177202 */ /* 0x001fc60000000f00 */
[----:B-1----:R-:W2:Y:S04]  /*1bd10*/  LDL.LU R20, [R1+0x120] ;  /* 0x0001200001147983 */ /* 0x002ea80000300800 */
[----:B------:R-:W2:Y:S04]  /*1bd20*/  LDL.LU R21, [R1+0x124] ;  /* 0x0001240001157983 */ /* 0x000ea80000300800 */
[----:B------:R-:W2:Y:S04]  /*1bd30*/  LDL.LU R22, [R1+0x128] ;  /* 0x0001280001167983 */ /* 0x000ea80000300800 */
[----:B------:R-:W2:Y:S01]  /*1bd40*/  LDL.LU R0, [R1+0x5494] ;  /* 0x0054940001007983 */ /* 0x000ea20000300800 */
[----:B----4-:R-:W-:Y:S01]  /*1bd50*/  IMAD.MOV.U32 R16, RZ, RZ, R27 ;  /* 0x000000ffff107224 */ /* 0x010fe200078e001b */
[----:B---3--:R-:W-:Y:S01]  /*1bd60*/  MOV R17, R26 ;  /* 0x0000001a00117202 */ /* 0x008fe20000000f00 */
[----:B------:R-:W-:-:S02]  /*1bd70*/  IMAD.MOV.U32 R18, RZ, RZ, R25 ;  /* 0x000000ffff127224 */ /* 0x000fc400078e0019 */
[----:B------:R-:W-:Y:S02]  /*1bd80*/  IMAD.MOV.U32 R19, RZ, RZ, R24 ;  /* 0x000000ffff137224 */ /* 0x000fe400078e0018 */
[----:B--2---:R-:W0:Y:S04]  /*1bd90*/  LDSM.16.MT88.4 R24, [R0+0xc000] ;  /* 0x00c000000018783b */ /* 0x004e280000004200 */
[----:B------:R-:W-:Y:S04]  /*1bda0*/  STL.64 [R1+0x5450], R22 ;  /* 0x0054501601007387 */ /* 0x000fe80000100a00 */
[----:B------:R1:W-:Y:S04]  /*1bdb0*/  STL.64 [R1+0x5448], R20 ;  /* 0x0054481401007387 */ /* 0x0003e80000100a00 */
[----:B-1----:R-:W2:Y:S04]  /*1bdc0*/  LDL.LU R20, [R1+0x140] ;  /* 0x0001400001147983 */ /* 0x002ea80000300800 */
[----:B------:R-:W2:Y:S04]  /*1bdd0*/  LDL.LU R21, [R1+0x144] ;  /* 0x0001440001157983 */ /* 0x000ea80000300800 */
[----:B------:R-:W2:Y:S04]  /*1bde0*/  LDL.LU R22, [R1+0x148] ;  /* 0x0001480001167983 */ /* 0x000ea80000300800 */
[----:B------:R-:W2:Y:S04]  /*1bdf0*/  LDL.LU R23, [R1+0x14c] ;  /* 0x00014c0001177983 */ /* 0x000ea80000300800 */
[----:B------:R-:W-:Y:S04]  /*1be00*/  STL [R1+0x53e8], R2 ;  /* 0x0053e80201007387 */ /* 0x000fe80000100800 */
[----:B0-----:R-:W-:Y:S04]  /*1be10*/  STL.64 [R1+0x5400], R26 ;  /* 0x0054001a01007387 */ /* 0x001fe80000100a00 */
[----:B------:R0:W-:Y:S04]  /*1be20*/  STL.64 [R1+0x53f8], R24 ;  /* 0x0053f81801007387 */ /* 0x0001e80000100a00 */
[----:B0-----:R-:W3:Y:S01]  /*1be30*/  LDL.LU R24, [R1] ;  /* 0x0000000001187983 */ /* 0x001ee20000300800 */
[----:B------:R-:W-:Y:S01]  /*1be40*/  HMMA.16816.F32.BF16 R16, R16, R4, R12 ;  /* 0x000000041010723c */ /* 0x000fe2000004180c */
[----:B------:R-:W-:Y:S01]  /*1be50*/  IMAD.MOV.U32 R25, RZ, RZ, R3 ;  /* 0x000000ffff197224 */ /* 0x000fe200078e0003 */
[----:B------:R-:W-:Y:S01]  /*1be60*/  MOV R27, R29 ;  /* 0x0000001d001b7202 */ /* 0x000fe20000000f00 */
[----:B------:R-:W4:Y:S01]  /*1be70*/  LDL.LU R3, [R1+0x5490] ;  /* 0x0054900001037983 */ /* 0x000f220000300800 */
[----:B------:R-:W-:-:S03]  /*1be80*/  IMAD.MOV.U32 R26, RZ, RZ, R28 ;  /* 0x000000ffff1a7224 */ /* 0x000fc600078e001c */
[----:B------:R-:W2:Y:S04]  /*1be90*/  LDL.LU R28, [R1+0x548c] ;  /* 0x00548c00011c7983 */ /* 0x000ea80000300800 */
[----:B------:R-:W2:Y:S04]  /*1bea0*/  LDL.LU R29, [R1+0x5488] ;  /* 0x00548800011d7983 */ /* 0x000ea80000300800 */
[----:B------:R-:W2:Y:S04]  /*1beb0*/  LDL.LU.64 R14, [R1+0x5480] ;  /* 0x00548000010e7983 */ /* 0x000ea80000300a00 */
[----:B------:R-:W2:Y:S04]  /*1bec0*/  LDL.LU.64 R12, [R1+0x5478] ;  /* 0x00547800010c7983 */ /* 0x000ea80000300a00 */
[----:B------:R-:W-:Y:S04]  /*1bed0*/  STL.64 [R1+0x50], R16 ;  /* 0x0000501001007387 */ /* 0x000fe80000100a00 */
[----:B------:R0:W-:Y:S04]  /*1bee0*/  STL.64 [R1+0x58], R18 ;  /* 0x0000581201007387 */ /* 0x0001e80000100a00 */
[----:B0-----:R-:W4:Y:S04]  /*1bef0*/  LDL.LU.64 R18, [R1+0x5470] ;  /* 0x0054700001127983 */ /* 0x001f280000300a00 */
[----:B------:R-:W4:Y:S01]  /*1bf00*/  LDL.LU.64 R16, [R1+0x5468] ;  /* 0x0054680001107983 */ /* 0x000f220000300a00 */
[-C--:B---3--:R-:W-:Y:S03]  /*1bf10*/  HMMA.16816.F32.BF16 R24, R24, R4.reuse, R8 ;  /* 0x000000041818723c */ /* 0x088fe60000041808 */
[----:B------:R-:W4:Y:S04]  /*1bf20*/  LDL.LU.64 R10, [R1+0x5460] ;  /* 0x00546000010a7983 */ /* 0x000f280000300a00 */
[----:B------:R-:W4:Y:S01]  /*1bf30*/  LDL.LU.64 R8, [R1+0x5458] ;  /* 0x0054580001087983 */ /* 0x000f220000300a00 */
[-C--:B--2---:R-:W-:Y:S11]  /*1bf40*/  HMMA.16816.F32.BF16 R12, R12, R4.reuse, R20 ;  /* 0x000000040c0c723c */ /* 0x084ff60000041814 */
[----:B------:R-:W-:Y:S04]  /*1bf50*/  @!UPT UIADD3 URZ, URZ, URZ, URZ ;  /* 0x0000003f3f3ff290 */ /* 0x000fe8000fffe03f */
[----:B------:R0:W-:Y:S04]  /*1bf60*/  STL.64 [R1+0x40], R24 ;  /* 0x0000401801007387 */ /* 0x0001e80000100a00 */
[----:B------:R1:W-:Y:S04]  /*1bf70*/  STL.64 [R1+0x48], R26 ;  /* 0x0000481a01007387 */ /* 0x0003e80000100a00 */
[----:B0-----:R-:W2:Y:S01]  /*1bf80*/  LDL.LU R24, [R1+0x100] ;  /* 0x0001000001187983 */ /* 0x001ea20000300800 */
[----:B----4-:R-:W-:Y:S03]  /*1bf90*/  HMMA.16816.F32.BF16 R8, R8, R4, R16 ;  /* 0x000000040808723c */ /* 0x010fe60000041810 */
[----:B------:R-:W0:Y:S11]  /*1bfa0*/  LDSM.16.MT88.4 R16, [R0+0xc080] ;  /* 0x00c080000010783b */ /* 0x000e360000004200 */
[----:B------:R-:W-:Y:S09]  /*1bfb0*/  @!UPT UIADD3 URZ, URZ, URZ, URZ ;  /* 0x0000003f3f3ff290 */ /* 0x000ff2000fffe03f */
[----:B------:R3:W-:Y:S04]  /*1bfc0*/  STL.64 [R1+0x70], R8 ;  /* 0x0000700801007387 */ /* 0x0007e80000100a00 */
[----:B------:R4:W-:Y:S04]  /*1bfd0*/  STL.64 [R1+0x78], R10 ;  /* 0x0000780a01007387 */ /* 0x0009e80000100a00 */
[----:B------:R-:W2:Y:S04]  /*1bfe0*/  LDL.LU R25, [R1+0x104] ;  /* 0x0001040001197983 */ /* 0x000ea80000300800 */
[----:B-1----:R-:W2:Y:S04]  /*1bff0*/  LDL.LU R26, [R1+0x108] ;  /* 0x00010800011a7983 */ /* 0x002ea80000300800 */
[----:B------:R-:W2:Y:S04]  /*1c000*/  LDL.LU R27, [R1+0x10c] ;  /* 0x00010c00011b7983 */ /* 0x000ea80000300800 */
[----:B---3--:R-:W3:Y:S04]  /*1c010*/  LDL.LU R8, [R1+0xe0] ;  /* 0x0000e00001087983 */ /* 0x008ee80000300800 */
[----:B------:R-:W3:Y:S01]  /*1c020*/  LDL.LU R9, [R1+0xe4] ;  /* 0x0000e40001097983 */ /* 0x000ee20000300800 */
[----:B----4-:R-:W-:-:S03]  /*1c030*/  IMAD.MOV.U32 R10, RZ, RZ, R29 ;  /* 0x000000ffff0a7224 */ /* 0x010fc600078e001d */
[----:B0-----:R-:W-:Y:S01]  /*1c040*/  STL [R1+0x53f0], R18 ;  /* 0x0053f01201007387 */ /* 0x001fe20000100800 */
[----:B------:R-:W-:-:S03]  /*1c050*/  IMAD.MOV.U32 R11, RZ, RZ, R28 ;  /* 0x000000ffff0b7224 */ /* 0x000fc600078e001c */
[----:B------:R-:W-:Y:S01]  /*1c060*/  STL [R1+0x53ec], R19 ;  /* 0x0053ec1301007387 */ /* 0x000fe20000100800 */
[----:B------:R-:W-:Y:S01]  /*1c070*/  MOV R29, R14 ;  /* 0x0000000e001d7202 */ /* 0x000fe20000000f00 */
[----:B------:R-:W-:Y:S02]  /*1c080*/  IMAD.MOV.U32 R28, RZ, RZ, R15 ;  /* 0x000000ffff1c7224 */ /* 0x000fe400078e000f */
[----:B------:R-:W4:Y:S04]  /*1c090*/  LDL.LU.64 R22, [R1+0x5450] ;  /* 0x0054500001167983 */ /* 0x000f280000300a00 */
[----:B------:R-:W4:Y:S04]  /*1c0a0*/  LDL.LU.64 R20, [R1+0x5448] ;  /* 0x0054480001147983 */ /* 0x000f280000300a00 */
[----:B------:R0:W-:Y:S04]  /*1c0b0*/  STL.64 [R1+0x60], R12 ;  /* 0x0000600c01007387 */ /* 0x0001e80000100a00 */
[----:B------:R-:W4:Y:S04]  /*1c0c0*/  LDL.LU.64 R14, [R1+0x5440] ;  /* 0x00544000010e7983 */ /* 0x000f280000300a00 */
[----:B0-----:R-:W4:Y:S04]  /*1c0d0*/  LDL.LU.64 R12, [R1+0x5438] ;  /* 0x00543800010c7983 */ /* 0x001f280000300a00 */
[----:B------:R-:W-:Y:S04]  /*1c0e0*/  STL [R1+0x5334], R28 ;  /* 0x0053341c01007387 */ /* 0x000fe80000100800 */
[----:B------:R-:W-:Y:S01]  /*1c0f0*/  STL [R1+0x5330], R29 ;  /* 0x0053301d01007387 */ /* 0x000fe20000100800 */
[----:B----4-:R-:W-:Y:S03]  /*1c100*/  HMMA.16816.F32.BF16 R12, R12, R4, R20 ;  /* 0x000000040c0c723c */ /* 0x010fe60000041814 */
[----:B------:R-:W4:Y:S04]  /*1c110*/  LDL.LU.64 R22, [R1+0x5430] ;  /* 0x0054300001167983 */ /* 0x000f280000300a00 */
[----:B------:R-:W4:Y:S11]  /*1c120*/  LDL.LU.64 R20, [R1+0x5428] ;  /* 0x0054280001147983 */ /* 0x000f360000300a00 */
[----:B------:R-:W-:Y:S05]  /*1c130*/  @!UPT UIADD3 URZ, URZ, URZ, URZ ;  /* 0x0000003f3f3ff290 */ /* 0x000fea000fffe03f */
[----:B------:R-:W-:Y:S04]  /*1c140*/  STL.64 [R1+0x120], R12 ;  /* 0x0001200c01007387 */ /* 0x000fe80000100a00 */
[----:B------:R-:W-:Y:S04]  /*1c150*/  STL.64 [R1+0x128], R14 ;  /* 0x0001280e01007387 */ /* 0x000fe80000100a00 */
[----:B------:R-:W0:Y:S02]  /*1c160*/  LDSM.16.MT88.4 R12, [R0+0xc100] ;  /* 0x00c10000000c783b */ /* 0x000e240000004200 */
[----:B0-----:R-:W-:Y:S01]  /*1c170*/  IMAD.MOV.U32 R29, RZ, RZ, R14 ;  /* 0x000000ffff1d7224 */ /* 0x001fe200078e000e */
[----:B------:R-:W-:Y:S01]  /*1c180*/  MOV R6, R13 ;  /* 0x0000000d00067202 */ /* 0x000fe20000000f00 */
[----:B------:R-:W-:-:S02]  /*1c190*/  IMAD.MOV.U32 R28, RZ, RZ, R15 ;  /* 0x000000ffff1c7224 */ /* 0x000fc400078e000f */
[----:B------:R-:W-:Y:S01]  /*1c1a0*/  IMAD.MOV.U32 R7, RZ, RZ, R12 ;  /* 0x000000ffff077224 */ /* 0x000fe200078e000c */
[----:B------:R-:W4:Y:S04]  /*1c1b0*/  LDL.LU.64 R14, [R1+0x5420] ;  /* 0x00542000010e7983 */ /* 0x000f280000300a00 */
[----:B------:R-:W4:Y:S02]  /*1c1c0*/  LDL.LU.64 R12, [R1+0x5418] ;  /* 0x00541800010c7983 */ /* 0x000f240000300a00 */
[----:B----4-:R-:W-:Y:S02]  /*1c1d0*/  HMMA.16816.F32.BF16 R12, R12, R4, R20 ;  /* 0x000000040c0c723c */ /* 0x010fe40000041814 */
[----:B------:R-:W0:Y:S11]  /*1c1e0*/  LDSM.16.MT88.4 R20, [R0+0xc180] ;  /* 0x00c180000014783b */ /* 0x000e360000004200 */
[----:B------:R-:W-:Y:S10]  /*1c1f0*/  @!UPT UIADD3 URZ, URZ, URZ, URZ ;  /* 0x0000003f3f3ff290 */ /* 0x000ff4000fffe03f */
[----:B------:R-:W-:Y:S04]  /*1c200*/  STL.64 [R1+0x150], R12 ;  /* 0x0001500c01007387 */ /* 0x000fe80000100a00 */
[----:B------:R0:W-:Y:S02]  /*1c210*/  STL.64 [R1+0x158], R14 ;  /* 0x0001580e01007387 */ /* 0x0001e40000100a00 */
[----:B0-----:R-:W-:Y:S01]  /*1c220*/  MOV R15, R20 ;  /* 0x00000014000f7202 */ /* 0x001fe20000000f00 */
[----:B------:R-:W-:Y:S01]  /*1c230*/  IMAD.MOV.U32 R14, RZ, RZ, R21 ;  /* 0x000000ffff0e7224 */ /* 0x000fe200078e0015 */
[----:B------:R-:W-:Y:S01]  /*1c240*/  MOV R12, R23 ;  /* 0x00000017000c7202 */ /* 0x000fe20000000f00 */
[----:B------:R-:W-:Y:S02]  /*1c250*/  IMAD.MOV.U32 R13, RZ, RZ, R22 ;  /* 0x000000ffff0d7224 */ /* 0x000fe400078e0016 */
[----:B------:R-:W0:Y:S04]  /*1c260*/  LDSM.16.MT88.4 R20, [R3+0xe000] ;  /* 0x00e000000314783b */ /* 0x000e280000004200 */
[----:B------:R1:W-:Y:S01]  /*1c270*/  STL [R1+0x5338], R0 ;  /* 0x0053380001007387 */ /* 0x0003e20000100800 */
[----:B0-----:R-:W-:Y:S01]  /*1c280*/  MOV R2, R22 ;  /* 0x0000001600027202 */ /* 0x001fe20000000f00 */
[----:B-1----:R-:W-:-:S02]  /*1c290*/  IMAD.MOV.U32 R0, RZ, RZ, R23 ;  /* 0x000000ffff007224 */ /* 0x002fc400078e0017 */
[----:B------:R-:W-:Y:S01]  /*1c2a0*/  IMAD.MOV.U32 R18, RZ, RZ, R20 ;  /* 0x000000ffff127224 */ /* 0x000fe200078e0014 */
[----:B------:R-:W2:Y:S01]  /*1c2b0*/  LDL.LU.64 R22, [R1+0x5410] ;  /* 0x0054100001167983 */ /* 0x000ea20000300a00 */
[----:B------:R-:W-:-:S03]  /*1c2c0*/  IMAD.MOV.U32 R19, RZ, RZ, R21 ;  /* 0x000000ffff137224 */ /* 0x000fc600078e0015 */
[----:B------:R-:W2:Y:S02]  /*1c2d0*/  LDL.LU.64 R20, [R1+0x5408] ;  /* 0x0054080001147983 */ /* 0x000ea40000300a00 */
[-C--:B--2---:R-:W-:Y:S02]  /*1c2e0*/  HMMA.16816.F32.BF16 R20, R20, R4.reuse, R24 ;  /* 0x000000041414723c */ /* 0x084fe40000041818 */
[----:B------:R-:W3:Y:S04]  /*1c2f0*/  LDL.LU.64 R26, [R1+0x5400] ;  /* 0x00540000011a7983 */ /* 0x000ee80000300a00 */
[----:B------:R-:W3:Y:S11]  /*1c300*/  LDL.LU.64 R24, [R1+0x53f8] ;  /* 0x0053f80001187983 */ /* 0x000ef60000300a00 */
[----:B------:R-:W-:Y:S06]  /*1c310*/  @!UPT UIADD3 URZ, URZ, URZ, URZ ;  /* 0x0000003f3f3ff290 */ /* 0x000fec000fffe03f */
[----:B------:R-:W-:Y:S04]  /*1c320*/  STL.64 [R1+0x130], R20 ;  /* 0x0001301401007387 */ /* 0x000fe80000100a00 */
[----:B------:R-:W-:Y:S01]  /*1c330*/  STL.64 [R1+0x138], R22 ;  /* 0x0001381601007387 */ /* 0x000fe20000100a00 */
[----:B---3--:R-:W-:Y:S03]  /*1c340*/  HMMA.16816.F32.BF16 R24, R24, R4, R8 ;  /* 0x000000041818723c */ /* 0x008fe60000041808 */
[----:B------:R-:W0:Y:S02]  /*1c350*/  LDSM.16.MT88.4 R8, [R3+0xe080] ;  /* 0x00e080000308783b */ /* 0x000e240000004200 */
[----:B0-----:R-:W-:Y:S01]  /*1c360*/  IMAD.MOV.U32 R23, RZ, RZ, R8 ;  /* 0x000000ffff177224 */ /* 0x001fe200078e0008 */
[----:B------:R-:W-:Y:S01]  /*1c370*/  MOV R22, R9 ;  /* 0x0000000900167202 */ /* 0x000fe20000000f00 */
[----:B------:R-:W-:-:S02]  /*1c380*/  IMAD.MOV.U32 R21, RZ, RZ, R10 ;  /* 0x000000ffff157224 */ /* 0x000fc400078e000a */
[----:B------:R-:W-:Y:S02]  /*1c390*/  IMAD.MOV.U32 R20, RZ, RZ, R11 ;  /* 0x000000ffff147224 */ /* 0x000fe400078e000b */
[----:B------:R-:W0:Y:S11]  /*1c3a0*/  LDSM.16.MT88.4 R8, [R3+0xe100] ;  /* 0x00e100000308783b */ /* 0x000e360000004200 */
[----:B------:R-:W-:Y:S01]  /*1c3b0*/  @!UPT UIADD3 URZ, URZ, URZ, URZ ;  /* 0x0000003f3f3ff290 */ /* 0x000fe2000fffe03f */
[----:B------:R-:W-:Y:S04]  /*1c3c0*/  STL.64 [R1+0x110], R24 ;  /* 0x0001101801007387 */ /* 0x000fe80000100a00 */
[----:B------:R-:W-:Y:S04]  /*1c3d0*/  STL.64 [R1+0x118], R26 ;  /* 0x0001181a01007387 */ /* 0x000fe80000100a00 */
[----:B0-----:R0:W-:Y:S04]  /*1c3e0*/  STL.64 [R1+0x5370], R10 ;  /* 0x0053700a01007387 */ /* 0x0011e80000100a00 */
[----:B------:R1:W-:Y:S01]  /*1c3f0*/  STL.64 [R1+0x5368], R8 ;  /* 0x0053680801007387 */ /* 0x0003e20000100a00 */
[----:B0-----:R-:W-:Y:S01]  /*1c400*/  IMAD.MOV.U32 R10, RZ, RZ, R21 ;  /* 0x000000ffff0a7224 */ /* 0x001fe200078e0015 */
[----:B------:R-:W-:-:S02]  /*1c410*/  MOV R11, R20 ;  /* 0x00000014000b7202 */ /* 0x000fc40000000f00 */
[----:B-1----:R-:W-:Y:S01]  /*1c420*/  MOV R8, R23 ;  /* 0x0000001700087202 */ /* 0x002fe20000000f00 */
[----:B------:R-:W-:Y:S02]  /*1c430*/  IMAD.MOV.U32 R9, RZ, RZ, R22 ;  /* 0x000000ffff097224 */ /* 0x000fe400078e0016 */
[----:B------:R0:W-:Y:S04]  /*1c440*/  STL.64 [R1+0x5390], R10 ;  /* 0x0053900a01007387 */ /* 0x0001e80000100a00 */
[----:B------:R1:W-:Y:S01]  /*1c450*/  STL.64 [R1+0x5388], R8 ;  /* 0x0053880801007387 */ /* 0x0003e20000100a00 */
[----:B0-----:R-:W-:Y:S01]  /*1c460*/  MOV R10, R2 ;  /* 0x00000002000a7202 */ /* 0x001fe20000000f00 */
[----:B------:R-:W-:Y:S02]  /*1c470*/  IMAD.MOV.U32 R11, RZ, RZ, R0 ;  /* 0x000000ffff0b7224 */ /* 0x000fe400078e0000 */
[----:B-1----:R-:W-:-:S02]  /*1c480*/  IMAD.MOV.U32 R8, RZ, RZ, R18 ;  /* 0x000000ffff087224 */ /* 0x002fc400078e0012 */
[----:B------:R-:W-:Y:S01]  /*1c490*/  IMAD.MOV.U32 R9, RZ, RZ, R19 ;  /* 0x000000ffff097224 */ /* 0x000fe200078e0013 */
[----:B------:R-:W2:Y:S04]  /*1c4a0*/  LDL.LU R18, [R1+0x53f0] ;  /* 0x0053f00001127983 */ /* 0x000ea80000300800 */
[----:B------:R-:W2:Y:S04]  /*1c4b0*/  LDL.LU R19, [R1+0x53ec] ;  /* 0x0053ec0001137983 */ /* 0x000ea80000300800 */
[----:B------:R-:W3:Y:S04]  /*1c4c0*/  LDL.LU R2, [R1+0x53e8] ;  /* 0x0053e80001027983 */ /* 0x000ee80000300800 */
[----:B------:R0:W-:Y:S04]  /*1c4d0*/  STL.64 [R1+0x53b0], R10 ;  /* 0x0053b00a01007387 */ /* 0x0001e80000100a00 */
[----:B------:R1:W-:Y:S01]  /*1c4e0*/  STL.64 [R1+0x53a8], R8 ;  /* 0x0053a80801007387 */ /* 0x0003e20000100a00 */
[----:B0-----:R-:W-:-:S02]  /*1c4f0*/  IMAD.MOV.U32 R10, RZ, RZ, R13 ;  /* 0x000000ffff0a7224 */ /* 0x001fc400078e000d */
[----:B------:R-:W-:Y:S02]  /*1c500*/  IMAD.MOV.U32 R11, RZ, RZ, R12 ;  /* 0x000000ffff0b7224 */ /* 0x000fe400078e000c */
[----:B-1----:R-:W-:Y:S01]  /*1c510*/  IMAD.MOV.U32 R8, RZ, RZ, R15 ;  /* 0x000000ffff087224 */ /* 0x002fe200078e000f */
[----:B------:R-:W-:Y:S02]  /*1c520*/  MOV R9, R14 ;  /* 0x0000000e00097202 */ /* 0x000fe40000000f00 */
[----:B------:R-:W0:Y:S04]  /*1c530*/  LDSM.16.MT88.4 R12, [R3+0xe180] ;  /* 0x00e18000030c783b */ /* 0x000e280000004200 */
[----:B------:R-:W-:Y:S04]  /*1c540*/  STL.64 [R1+0x53d0], R10 ;  /* 0x0053d00a01007387 */ /* 0x000fe80000100a00 */
[----:B------:R-:W-:Y:S04]  /*1c550*/  STL.64 [R1+0x53c8], R8 ;  /* 0x0053c80801007387 */ /* 0x000fe80000100a00 */
[----:B0-----:R-:W-:Y:S04]  /*1c560*/  STL.64 [R1+0x5360], R14 ;  /* 0x0053600e01007387 */ /* 0x001fe80000100a00 */
[----:B------:R0:W-:Y:S04]  /*1c570*/  STL.64 [R1+0x5358], R12 ;  /* 0x0053580c01007387 */ /* 0x0001e80000100a00 */
[----:B0-----:R-:W4:Y:S04]  /*1c580*/  LDL.LU R12, [R1+0xa0] ;  /* 0x0000a000010c7983 */ /* 0x001f280000300800 */
[----:B------:R-:W4:Y:S04]  /*1c590*/  LDL.LU R13, [R1+0xa4] ;  /* 0x0000a400010d7983 */ /* 0x000f280000300800 */
[----:B------:R-:W2:Y:S04]  /*1c5a0*/  LDL.LU R14, [R1+0xa8] ;  /* 0x0000a800010e7983 */ /* 0x000ea80000300800 */
[----:B------:R-:W2:Y:S01]  /*1c5b0*/  LDL.LU R15, [R1+0xac] ;  /* 0x0000ac00010f7983 */ /* 0x000ea20000300800 */
[----:B------:R-:W-:-:S03]  /*1c5c0*/  MOV R24, R7 ;  /* 0x0000000700187202 */ /* 0x000fc60000000f00 */
[----:B------:R-:W3:Y:S01]  /*1c5d0*/  LDL.LU R20, [R1+0xf0] ;  /* 0x0000f00001147983 */ /* 0x000ee20000300800 */
[----:B------:R-:W-:-:S03]  /*1c5e0*/  IMAD.MOV.U32 R25, RZ, RZ, R6 ;  /* 0x000000ffff197224 */ /* 0x000fc600078e0006 */
        /* <DEDUP_REMOVED lines=9> */
[----:B--2---:R-:W-:Y:S04]  /*1c680*/  STL.64 [R1+0x5380], R14 ;  /* 0x0053800e01007387 */ /* 0x004fe80000100a00 */
[----:B----4-:R0:W-:Y:S04]  /*1c690*/  STL.64 [R1+0x5378], R12 ;  /* 0x0053780c01007387 */ /* 0x0101e80000100a00 */
[----:B0-----:R-:W2:Y:S04]  /*1c6a0*/  LDL.LU R12, [R1+0xc0] ;  /* 0x0000c000010c7983 */ /* 0x001ea80000300800 */
[----:B------:R-:W2:Y:S04]  /*1c6b0*/  LDL.LU R13, [R1+0xc4] ;  /* 0x0000c400010d7983 */ /* 0x000ea80000300800 */
[----:B------:R-:W4:Y:S04]  /*1c6c0*/  LDL.LU R14, [R1+0xc8] ;  /* 0x0000c800010e7983 */ /* 0x000f280000300800 */
[----:B------:R-:W4:Y:S01]  /*1c6d0*/  LDL.LU R15, [R1+0xcc] ;  /* 0x0000cc00010f7983 */ /* 0x000f220000300800 */
[----:B------:R-:W-:-:S03]  /*1c6e0*/  MOV R27, R28 ;  /* 0x0000001c001b7202 */ /* 0x000fc60000000f00 */
[----:B------:R-:W0:Y:S04]  /*1c6f0*/  S2R R28, SR_TID.X ;  /* 0x00000000001c7919 */ /* 0x000e280000002100 */
[----:B------:R-:W1:Y:S01]  /*1c700*/  S2R R0, SR_TID.X ;  /* 0x0000000000007919 */ /* 0x000e620000002100 */
[----:B---3--:R-:W-:Y:S03]  /*1c710*/  HMMA.16816.F32.BF16 R20, R16, R4, R20 ;  /* 0x000000041014723c */ /* 0x008fe60000041814 */
[----:B----4-:R-:W-:Y:S04]  /*1c720*/  STL.64 [R1+0x53a0], R14 ;  /* 0x0053a00e01007387 */ /* 0x010fe80000100a00 */
[----:B--2---:R2:W-:Y:S04]  /*1c730*/  STL.64 [R1+0x5398], R12 ;  /* 0x0053980c01007387 */ /* 0x0045e80000100a00 */
[----:B--2---:R-:W2:Y:S04]  /*1c740*/  LDL.LU R12, [R1+0xb0] ;  /* 0x0000b000010c7983 */ /* 0x004ea80000300800 */
[----:B------:R-:W2:Y:S04]  /*1c750*/  LDL.LU R13, [R1+0xb4] ;  /* 0x0000b400010d7983 */ /* 0x000ea80000300800 */
[----:B------:R-:W3:Y:S04]  /*1c760*/  LDL.LU R14, [R1+0xb8] ;  /* 0x0000b800010e7983 */ /* 0x000ee80000300800 */
[----:B------:R-:W3:Y:S01]  /*1c770*/  LDL.LU R15, [R1+0xbc] ;  /* 0x0000bc00010f7983 */ /* 0x000ee20000300800 */
[----:B0-----:R-:W-:Y:S01]  /*1c780*/  LOP3.LUT R28, R28, 0x7, RZ, 0xc0, !PT ;  /* 0x000000071c1c7812 */ /* 0x001fe200078ec0ff */
[----:B------:R-:W-:Y:S01]  /*1c790*/  IMAD.MOV.U32 R26, RZ, RZ, R29 ;  /* 0x000000ffff1a7224 */ /* 0x000fe200078e001d */
[C---:B-1----:R-:W-:Y:S01]  /*1c7a0*/  LOP3.LUT R29, R0.reuse, 0x10, RZ, 0xc0, !PT ;  /* 0x00000010001d7812 */ /* 0x042fe200078ec0ff */
[----:B------:R-:W-:-:S02]  /*1c7b0*/  IMAD.SHL.U32 R0, R0, 0x2, RZ ;  /* 0x0000000200007824 */ /* 0x000fc400078e00ff */
[----:B------:R-:W-:Y:S02]  /*1c7c0*/  IMAD R28, R28, 0x210, RZ ;  /* 0x000002101c1c7824 */ /* 0x000fe400078e02ff */
[----:B------:R-:W-:-:S03]  /*1c7d0*/  IMAD.SHL.U32 R29, R29, 0x100, RZ ;  /* 0x000001001d1d7824 */ /* 0x000fc600078e00ff */
[----:B------:R-:W-:-:S04]  /*1c7e0*/  LOP3.LUT R28, R28, 0x10, R0, 0x78, !PT ;  /* 0x000000101c1c7812 */ /* 0x000fc800078e7800 */
[----:B------:R-:W-:-:S04]  /*1c7f0*/  LOP3.LUT R28, R28, R29, RZ, 0xfc, !PT ;  /* 0x0000001d1c1c7212 */ /* 0x000fc800078efcff */
[----:B------:R-:W-:Y:S01]  /*1c800*/  LOP3.LUT R28, R28, 0x20, RZ, 0x3c, !PT ;  /* 0x000000201c1c7812 */ /* 0x000fe200078e3cff */
[----:B------:R-:W-:Y:S04]  /*1c810*/  HMMA.16816.F32.BF16 R24, R24, R4, R8 ;  /* 0x000000041818723c */ /* 0x000fe80000041808 */
[----:B------:R-:W-:Y:S04]  /*1c820*/  LDSM.16.MT88.4 R16, [R28+0xe000] ;  /* 0x00e000001c10783b */ /* 0x000fe80000004200 */
[----:B---3--:R-:W-:Y:S04]  /*1c830*/  STL.64 [R1+0x53c0], R14 ;  /* 0x0053c00e01007387 */ /* 0x008fe80000100a00 */
[----:B--2---:R0:W-:Y:S04]  /*1c840*/  STL.64 [R1+0x53b8], R12 ;  /* 0x0053b80c01007387 */ /* 0x0041e80000100a00 */
[----:B0-----:R-:W2:Y:S04]  /*1c850*/  LDL.LU R12, [R1+0xd0] ;  /* 0x0000d000010c7983 */ /* 0x001ea80000300800 */
[----:B------:R-:W2:Y:S04]  /*1c860*/  LDL.LU R13, [R1+0xd4] ;  /* 0x0000d400010d7983 */ /* 0x000ea80000300800 */
[----:B------:R-:W2:Y:S04]  /*1c870*/  LDL.LU R14, [R1+0xd8] ;  /* 0x0000d800010e7983 */ /* 0x000ea80000300800 */
[----:B------:R-:W2:Y:S04]  /*1c880*/  LDL.LU R15, [R1+0xdc] ;  /* 0x0000dc00010f7983 */ /* 0x000ea80000300800 */
[----:B------:R-:W-:Y:S04]  /*1c890*/  STL [R1+0x533c], R3 ;  /* 0x00533c0301007387 */ /* 0x000fe80000100800 */
[----:B------:R-:W-:Y:S04]  /*1c8a0*/  STL.64 [R1+0x160], R20 ;  /* 0x0001601401007387 */ /* 0x000fe80000100a00 */
[----:B------:R-:W-:Y:S04]  /*1c8b0*/  STL.64 [R1+0x168], R22 ;  /* 0x0001681601007387 */ /* 0x000fe80000100a00 */
[----:B------:R-:W0:Y:S04]  /*1c8c0*/  LDSM.16.MT88.4 R20, [R28+0xe080] ;  /* 0x00e080001c14783b */ /* 0x000e280000004200 */
[----:B0-----:R0:W-:Y:S04]  /*1c8d0*/  STL.64 [R1+0x5348], R22 ;  /* 0x0053481601007387 */ /* 0x0011e80000100a00 */
[----:B------:R1:W-:Y:S01]  /*1c8e0*/  STL.64 [R1+0x5340], R20 ;  /* 0x0053401401007387 */ /* 0x0003e20000100a00 */
[----:B0-----:R-:W-:Y:S01]  /*1c8f0*/  MOV R22, R6 ;  /* 0x0000000600167202 */ /* 0x001fe20000000f00 */
[----:B------:R-:W-:-:S02]  /*1c900*/  IMAD.MOV.U32 R23, RZ, RZ, R7 ;  /* 0x000000ffff177224 */ /* 0x000fc400078e0007 */
[----:B-1----:R-:W3:Y:S04]  /*1c910*/  LDL.LU R20, [R1+0x90] ;  /* 0x0000900001147983 */ /* 0x002ee80000300800 */
[----:B------:R-:W3:Y:S04]  /*1c920*/  LDL.LU R21, [R1+0x94] ;  /* 0x0000940001157983 */ /* 0x000ee80000300800 */
[----:B------:R-:W4:Y:S04]  /*1c930*/  LDL.LU R6, [R1+0x53dc] ;  /* 0x0053dc0001067983 */ /* 0x000f280000300800 */
[----:B------:R-:W4:Y:S04]  /*1c940*/  LDL.LU R7, [R1+0x53d8] ;  /* 0x0053d80001077983 */ /* 0x000f280000300800 */
[----:B------:R-:W2:Y:S04]  /*1c950*/  LDL.LU.64 R10, [R1+0x53d0] ;  /* 0x0053d000010a7983 */ /* 0x000ea80000300a00 */
[----:B------:R-:W2:Y:S04]  /*1c960*/  LDL.LU.64 R8, [R1+0x53c8] ;  /* 0x0053c80001087983 */ /* 0x000ea80000300a00 */
[----:B------:R-:W-:Y:S04]  /*1c970*/  STL.64 [R1+0x140], R24 ;  /* 0x0001401801007387 */ /* 0x000fe80000100a00 */
[----:B------:R-:W-:Y:S04]  /*1c980*/  STL.64 [R1+0x148], R26 ;  /* 0x0001481a01007387 */ /* 0x000fe80000100a00 */
[----:B------:R-:W0:Y:S04]  /*1c990*/  LDSM.16.MT88.4 R24, [R28+0xe100] ;  /* 0x00e100001c18783b */ /* 0x000e280000004200 */
[----:B0-----:R-:W-:Y:S04]  /*1c9a0*/  STL [R1+0x5354], R26 ;  /* 0x0053541a01007387 */ /* 0x001fe80000100800 */
[----:B------:R-:W-:Y:S01]  /*1c9b0*/  STL [R1+0x5350], R27 ;  /* 0x0053501b01007387 */ /* 0x000fe20000100800 */
[----:B--2---:R-:W-:Y:S03]  /*1c9c0*/  HMMA.16816.F32.BF16 R8, R8, R4, R12 ;  /* 0x000000040808723c */ /* 0x004fe6000004180c */
[----:B------:R-:W4:Y:S04]  /*1c9d0*/  LDL.LU.64 R14, [R1+0x53c0] ;  /* 0x0053c000010e7983 */ /* 0x000f280000300a00 */
[----:B------:R-:W4:Y:S11]  /*1c9e0*/  LDL.LU.64 R12, [R1+0x53b8] ;  /* 0x0053b800010c7983 */ /* 0x000f360000300a00 */
[----:B------:R-:W-:Y:S05]  /*1c9f0*/  @!UPT UIADD3 URZ, URZ, URZ, URZ ;  /* 0x0000003f3f3ff290 */ /* 0x000fea000fffe03f */
[----:B------:R-:W-:Y:S04]  /*1ca00*/  STL.64 [R1+0xf0], R8 ;  /* 0x0000f00801007387 */ /* 0x000fe80000100a00 */
[----:B------:R0:W-:Y:S04]  /*1ca10*/  STL.64 [R1+0xf8], R10 ;  /* 0x0000f80a01007387 */ /* 0x0001e80000100a00 */
[----:B0-----:R-:W4:Y:S04]  /*1ca20*/  LDL.LU.64 R10, [R1+0x53b0] ;  /* 0x0053b000010a7983 */ /* 0x001f280000300a00 */
[----:B------:R-:W4:Y:S02]  /*1ca30*/  LDL.LU.64 R8, [R1+0x53a8] ;  /* 0x0053a80001087983 */ /* 0x000f240000300a00 */
[----:B----4-:R-:W-:Y:S02]  /*1ca40*/  HMMA.16816.F32.BF16 R8, R8, R6, R12 ;  /* 0x000000060808723c */ /* 0x010fe4000004180c */
[----:B------:R-:W2:Y:S04]  /*1ca50*/  LDL.LU.64 R14, [R1+0x53a0] ;  /* 0x0053a000010e7983 */ /* 0x000ea80000300a00 */
[----:B------:R-:W2:Y:S11]  /*1ca60*/  LDL.LU.64 R12, [R1+0x5398] ;  /* 0x00539800010c7983 */ /* 0x000eb60000300a00 */
        /* <DEDUP_REMOVED lines=29> */
[----:B0-----:R-:W2:Y:S04]  /*1cc40*/  LDL.LU R8, [R1+0x80] ;  /* 0x0000800001087983 */ /* 0x001ea80000300800 */
[----:B------:R-:W2:Y:S04]  /*1cc50*/  LDL.LU R9, [R1+0x84] ;  /* 0x0000840001097983 */ /* 0x000ea80000300800 */
[----:B-1----:R-:W2:Y:S04]  /*1cc60*/  LDL.LU R10, [R1+0x88] ;  /* 0x00008800010a7983 */ /* 0x002ea80000300800 */
[----:B------:R-:W2:Y:S01]  /*1cc70*/  LDL.LU R11, [R1+0x8c] ;  /* 0x00008c00010b7983 */ /* 0x000ea20000300800 */
[-C--:B---3--:R-:W-:Y:S08]  /*1cc80*/  HMMA.16816.F32.BF16 R16, R16, R6.reuse, R20 ;  /* 0x000000061010723c */ /* 0x088ff00000041814 */
[----:B--2---:R-:W-:Y:S01]  /*1cc90*/  HMMA.16816.F32.BF16 R8, R12, R6, R8 ;  /* 0x000000060c08723c */ /* 0x004fe20000041808 */
[----:B------:R-:W2:Y:S11]  /*1cca0*/  LDL.LU R12, [R1+0x40] ;  /* 0x00004000010c7983 */ /* 0x000eb60000300800 */
[----:B------:R-:W-:Y:S11]  /*1ccb0*/  @!UPT UIADD3 URZ, URZ, URZ, URZ ;  /* 0x0000003f3f3ff290 */ /* 0x000ff6000fffe03f */
[----:B------:R-:W-:Y:S04]  /*1ccc0*/  STL.64 [R1+0xd0], R8 ;  /* 0x0000d00801007387 */ /* 0x000fe80000100a00 */
[----:B------:R-:W-:Y:S04]  /*1ccd0*/  STL.64 [R1+0xd8], R10 ;  /* 0x0000d80a01007387 */ /* 0x000fe80000100a00 */
[----:B------:R-:W0:Y:S04]  /*1cce0*/  LDSM.16.MT88.4 R8, [R2+0xe080] ;  /* 0x00e080000208783b */ /* 0x000e280000004200 */
[----:B------:R-:W2:Y:S04]  /*1ccf0*/  LDL.LU R13, [R1+0x44] ;  /* 0x00004400010d7983 */ /* 0x000ea80000300800 */
[----:B------:R-:W2:Y:S04]  /*1cd00*/  LDL.LU R14, [R1+0x48] ;  /* 0x00004800010e7983 */ /* 0x000ea80000300800 */
[----:B------:R-:W2:Y:S04]  /*1cd10*/  LDL.LU R15, [R1+0x4c] ;  /* 0x00004c00010f7983 */ /* 0x000ea80000300800 */
[----:B0-----:R-:W-:Y:S04]  /*1cd20*/  STL.64 [R1+0x5318], R10 ;  /* 0x0053180a01007387 */ /* 0x001fe80000100a00 */
[----:B------:R0:W-:Y:S02]  /*1cd30*/  STL.64 [R1+0x5310], R8 ;  /* 0x0053100801007387 */ /* 0x0001e40000100a00 */
[----:B0-----:R-:W-:-:S02]  /*1cd40*/  IMAD.MOV.U32 R8, RZ, RZ, R26 ;  /* 0x000000ffff087224 */ /* 0x001fc400078e001a */
[----:B------:R-:W2:Y:S01]  /*1cd50*/  LDL.LU R26, [R1+0x5354] ;  /* 0x00535400011a7983 */ /* 0x000ea20000300800 */
[----:B------:R-:W-:-:S03]  /*1cd60*/  IMAD.MOV.U32 R9, RZ, RZ, R27 ;  /* 0x000000ffff097224 */ /* 0x000fc600078e001b */
        /* <DEDUP_REMOVED lines=9> */
[-C--:B--2---:R-:W-:Y:S07]  /*1ce00*/  HMMA.16816.F32.BF16 R12, R24, R6.reuse, R12 ;  /* 0x00000006180c723c */ /* 0x084fee000004180c */
[----:B------:R-:W-:Y:S01]  /*1ce10*/  MOV R24, R3 ;  /* 0x0000000300187202 */ /* 0x000fe20000000f00 */
[----:B------:R-:W-:Y:S01]  /*1ce20*/  IMAD.MOV.U32 R25, RZ, RZ, R0 ;  /* 0x000000ffff197224 */ /* 0x000fe200078e0000 */
[----:B---3--:R-:W-:Y:S01]  /*1ce30*/  HMMA.16816.F32.BF16 R16, R20, R6, R16 ;  /* 0x000000061410723c */ /* 0x008fe20000041810 */
[----:B------:R-:W-:Y:S01]  /*1ce40*/  IMAD.MOV.U32 R26, RZ, RZ, R28 ;  /* 0x000000ffff1a7224 */ /* 0x000fe200078e001c */
[----:B------:R-:W-:Y:S01]  /*1ce50*/  MOV R27, R29 ;  /* 0x0000001d001b7202 */ /* 0x000fe20000000f00 */
[----:B------:R-:W0:Y:S11]  /*1ce60*/  LDSM.16.MT88.4 R20, [R2+0xe100] ;  /* 0x00e100000214783b */ /* 0x000e360000004200 */
[----:B------:R-:W-:Y:S09]  /*1ce70*/  @!UPT UIADD3 URZ, URZ, URZ, URZ ;  /* 0x0000003f3f3ff290 */ /* 0x000ff2000fffe03f */
[----:B------:R-:W-:Y:S04]  /*1ce80*/  STL.64 [R1+0x180], R16 ;  /* 0x0001801001007387 */ /* 0x000fe80000100a00 */
[----:B------:R-:W-:Y:S04]  /*1ce90*/  STL.64 [R1+0x188], R18 ;  /* 0x0001881201007387 */ /* 0x000fe80000100a00 */
[----:B------:R-:W2:Y:S04]  /*1cea0*/  LDL.LU R3, [R1+0x533c] ;  /* 0x00533c0001037983 */ /* 0x000ea80000300800 */
[----:B------:R-:W-:Y:S04]  /*1ceb0*/  STL.64 [R1+0xc0], R12 ;  /* 0x0000c00c01007387 */ /* 0x000fe80000100a00 */
[----:B------:R-:W-:Y:S04]  /*1cec0*/  STL.64 [R1+0xc8], R14 ;  /* 0x0000c80e01007387 */ /* 0x000fe80000100a00 */
[----:B------:R-:W3:Y:S04]  /*1ced0*/  LDL.LU R0, [R1+0x5338] ;  /* 0x0053380001007983 */ /* 0x000ee80000300800 */
[----:B------:R-:W4:Y:S04]  /*1cee0*/  LDL.LU R28, [R1+0x5334] ;  /* 0x00533400011c7983 */ /* 0x000f280000300800 */
[----:B------:R-:W2:Y:S04]  /*1cef0*/  LDL.LU R29, [R1+0x5330] ;  /* 0x00533000011d7983 */ /* 0x000ea80000300800 */
[----:B------:R-:W-:Y:S04]  /*1cf00*/  STL.64 [R1+0x5328], R26 ;  /* 0x0053281a01007387 */ /* 0x000fe80000100a00 */
[----:B------:R1:W-:Y:S04]  /*1cf10*/  STL.64 [R1+0x5320], R24 ;  /* 0x0053201801007387 */ /* 0x0003e80000100a00 */
[----:B------:R-:W0:Y:S04]  /*1cf20*/  LDSM.16.MT88.4 R12, [R2+0xe180] ;  /* 0x00e18000020c783b */ /* 0x000e280000004200 */
[----:B-1----:R-:W2:Y:S04]  /*1cf30*/  LDL.LU R24, [R1+0x70] ;  /* 0x0000700001187983 */ /* 0x002ea80000300800 */
[----:B------:R-:W2:Y:S04]  /*1cf40*/  LDL.LU R25, [R1+0x74] ;  /* 0x0000740001197983 */ /* 0x000ea80000300800 */
[----:B------:R-:W2:Y:S04]  /*1cf50*/  LDL.LU R26, [R1+0x78] ;  /* 0x00007800011a7983 */ /* 0x000ea80000300800 */
[----:B------:R-:W2:Y:S01]  /*1cf60*/  LDL.LU R27, [R1+0x7c] ;  /* 0x00007c00011b7983 */ /* 0x000ea20000300800 */
[----:B0-----:R-:W-:Y:S01]  /*1cf70*/  IMAD.MOV.U32 R17, RZ, RZ, R20 ;  /* 0x000000ffff117224 */ /* 0x001fe200078e0014 */
[----:B------:R-:W-:Y:S01]  /*1cf80*/  MOV R16, R21 ;  /* 0x0000001500107202 */ /* 0x000fe20000000f00 */
[----:B------:R-:W-:Y:S01]  /*1cf90*/  IMAD.MOV.U32 R21, RZ, RZ, R12 ;  /* 0x000000ffff157224 */ /* 0x000fe200078e000c */
[----:B------:R-:W-:Y:S01]  /*1cfa0*/  MOV R19, R14 ;  /* 0x0000000e00137202 */ /* 0x000fe20000000f00 */
[----:B------:R-:W-:-:S02]  /*1cfb0*/  IMAD.MOV.U32 R20, RZ, RZ, R13 ;  /* 0x000000ffff147224 */ /* 0x000fc400078e000d */
[----:B------:R-:W-:Y:S01]  /*1cfc0*/  IMAD.MOV.U32 R18, RZ, RZ, R15 ;  /* 0x000000ffff127224 */ /* 0x000fe200078e000f */
[----:B------:R-:W-:Y:S01]  /*1cfd0*/  MOV R10, R5 ;  /* 0x00000005000a7202 */ /* 0x000fe20000000f00 */
[----:B------:R-:W-:Y:S01]  /*1cfe0*/  IMAD.MOV.U32 R11, RZ, RZ, R4 ;  /* 0x000000ffff0b7224 */ /* 0x000fe200078e0004 */
[----:B------:R-:W-:Y:S04]  /*1cff0*/  STL [R1+0x52b0], R2 ;  /* 0x0052b00201007387 */ /* 0x000fe80000100800 */
[----:B---3--:R-:W0:Y:S04]  /*1d000*/  LDSM.16.MT88.4 R12, [R0+0xe000] ;  /* 0x00e00000000c783b */ /* 0x008e280000004200 */
[----:B0-----:R-:W-:Y:S01]  /*1d010*/  STL.64 [R1+0x52e8], R14 ;  /* 0x0052e80e01007387 */ /* 0x001fe20000100a00 */
[----:B--2---:R-:W-:Y:S03]  /*1d020*/  HMMA.16816.F32.BF16 R8, R8, R6, R24 ;  /* 0x000000060808723c */ /* 0x004fe60000041818 */
[----:B------:R0:W-:Y:S04]  /*1d030*/  STL.64 [R1+0x52e0], R12 ;  /* 0x0052e00c01007387 */ /* 0x0001e80000100a00 */
[----:B0-----:R-:W2:Y:S04]  /*1d040*/  LDL.LU R12, [R1+0x60] ;  /* 0x00006000010c7983 */ /* 0x001ea80000300800 */
[----:B------:R-:W2:Y:S04]  /*1d050*/  LDL.LU R13, [R1+0x64] ;  /* 0x00006400010d7983 */ /* 0x000ea80000300800 */
[----:B------:R-:W2:Y:S04]  /*1d060*/  LDL.LU.64 R26, [R1+0x5328] ;  /* 0x00532800011a7983 */ /* 0x000ea80000300a00 */
[----:B------:R-:W2:Y:S01]  /*1d070*/  LDL.LU.64 R24, [R1+0x5320] ;  /* 0x0053200001187983 */ /* 0x000ea20000300a00 */
[----:B------:R-:W-:Y:S01]  /*1d080*/  IMAD.MOV.U32 R14, RZ, RZ, R29 ;  /* 0x000000ffff0e7224 */ /* 0x000fe200078e001d */
[----:B----4-:R-:W-:-:S02]  /*1d090*/  MOV R15, R28 ;  /* 0x0000001c000f7202 */ /* 0x010fc40000000f00 */
[----:B------:R-:W-:Y:S04]  /*1d0a0*/  STL.64 [R1+0xb0], R8 ;  /* 0x0000b00801007387 */ /* 0x000fe80000100a00 */
[----:B------:R0:W-:Y:S04]  /*1d0b0*/  STL.64 [R1+0xb8], R10 ;  /* 0x0000b80a01007387 */ /* 0x0001e80000100a00 */
[----:B0-----:R-:W3:Y:S04]  /*1d0c0*/  LDL.LU.64 R10, [R1+0x5318] ;  /* 0x00531800010a7983 */ /* 0x001ee80000300a00 */
[----:B------:R-:W3:Y:S01]  /*1d0d0*/  LDL.LU.64 R8, [R1+0x5310] ;  /* 0x0053100001087983 */ /* 0x000ee20000300a00 */
[----:B--2---:R-:W-:Y:S01]  /*1d0e0*/  HMMA.16816.F32.BF16 R12, R24, R6, R12 ;  /* 0x00000006180c723c */ /* 0x004fe2000004180c */
[----:B------:R-:W-:-:S02]  /*1d0f0*/  IMAD.MOV.U32 R5, RZ, RZ, R22 ;  /* 0x000000ffff057224 */ /* 0x000fc400078e0016 */
[----:B------:R-:W-:Y:S11]  /*1d100*/  LDSM.16.MT88.4 R24, [R0+0xe180] ;  /* 0x00e180000018783b */ /* 0x000ff60000004200 */
[----:B------:R-:W-:Y:S09]  /*1d110*/  @!UPT UIADD3 URZ, URZ, URZ, URZ ;  /* 0x0000003f3f3ff290 */ /* 0x000ff2000fffe03f */
[----:B------:R0:W-:Y:S01]  /*1d120*/  STL.64 [R1+0x90], R12 ;  /* 0x0000900c01007387 */ /* 0x0001e20000100a00 */
[----:B------:R-:W-:Y:S02]  /*1d130*/  IMAD.MOV.U32 R29, RZ, RZ, R14 ;  /* 0x000000ffff1d7224 */ /* 0x000fe400078e000e */
[----:B------:R-:W-:Y:S01]  /*1d140*/  IMAD.MOV.U32 R28, RZ, RZ, R15 ;  /* 0x000000ffff1c7224 */ /* 0x000fe200078e000f */
[----:B------:R-:W-:Y:S01]  /*1d150*/  MOV R15, R18 ;  /* 0x00000012000f7202 */ /* 0x000fe20000000f00 */
[----:B------:R-:W-:Y:S01]  /*1d160*/  IMAD.MOV.U32 R14, RZ, RZ, R19 ;  /* 0x000000ffff0e7224 */ /* 0x000fe200078e0013 */
[----:B0-----:R-:W-:Y:S01]  /*1d170*/  MOV R12, R21 ;  /* 0x00000015000c7202 */ /* 0x001fe20000000f00 */
[----:B------:R-:W-:-:S03]  /*1d180*/  IMAD.MOV.U32 R13, RZ, RZ, R20 ;  /* 0x000000ffff0d7224 */ /* 0x000fc600078e0014 */
[----:B------:R-:W-:Y:S04]  /*1d190*/  STL.64 [R1+0x5308], R14 ;  /* 0x0053080e01007387 */ /* 0x000fe80000100a00 */
[----:B------:R0:W-:Y:S02]  /*1d1a0*/  STL.64 [R1+0x5300], R12 ;  /* 0x0053000c01007387 */ /* 0x0001e40000100a00 */
[----:B0-----:R-:W-:Y:S02]  /*1d1b0*/  IMAD.MOV.U32 R12, RZ, RZ, R17 ;  /* 0x000000ffff0c7224 */ /* 0x001fe400078e0011 */
[----:B------:R-:W-:Y:S02]  /*1d1c0*/  IMAD.MOV.U32 R13, RZ, RZ, R16 ;  /* 0x000000ffff0d7224 */ /* 0x000fe400078e0010 */
[----:B------:R-:W0:Y:S04]  /*1d1d0*/  LDSM.16.MT88.4 R16, [R0+0xe080] ;  /* 0x00e080000010783b */ /* 0x000e280000004200 */
[----:B------:R-:W-:Y:S04]  /*1d1e0*/  STL [R1+0x523c], R28 ;  /* 0x00523c1c01007387 */ /* 0x000fe80000100800 */
[----:B------:R-:W-:Y:S04]  /*1d1f0*/  STL [R1+0x5238], R29 ;  /* 0x0052381d01007387 */ /* 0x000fe80000100800 */
[----:B0-----:R-:W-:Y:S04]  /*1d200*/  STL.64 [R1+0x52d8], R18 ;  /* 0x0052d81201007387 */ /* 0x001fe80000100a00 */
[----:B------:R0:W-:Y:S04]  /*1d210*/  STL.64 [R1+0x52d0], R16 ;  /* 0x0052d01001007387 */ /* 0x0001e80000100a00 */
[----:B0-----:R-:W2:Y:S04]  /*1d220*/  LDL.LU R16, [R1+0x110] ;  /* 0x0001100001107983 */ /* 0x001ea80000300800 */
[----:B------:R-:W2:Y:S04]  /*1d230*/  LDL.LU R17, [R1+0x114] ;  /* 0x0001140001117983 */ /* 0x000ea80000300800 */
[----:B------:R-:W4:Y:S04]  /*1d240*/  LDL.LU R18, [R1+0x118] ;  /* 0x0001180001127983 */ /* 0x000f280000300800 */
[----:B------:R-:W4:Y:S01]  /*1d250*/  LDL.LU R19, [R1+0x11c] ;  /* 0x00011c0001137983 */ /* 0x000f220000300800 */
[----:B------:R-:W-:-:S03]  /*1d260*/  IMAD.MOV.U32 R4, RZ, RZ, R23 ;  /* 0x000000ffff047224 */ /* 0x000fc600078e0017 */
[----:B------:R-:W0:Y:S04]  /*1d270*/  LDSM.16.MT88.4 R20, [R0+0xe100] ;  /* 0x00e100000014783b */ /* 0x000e280000004200 */
[----:B----4-:R-:W-:Y:S04]  /*1d280*/  STL.64 [R1+0x52f8], R18 ;  /* 0x0052f81201007387 */ /* 0x010fe80000100a00 */
[----:B--2---:R1:W-:Y:S04]  /*1d290*/  STL.64 [R1+0x52f0], R16 ;  /* 0x0052f01001007387 */ /* 0x0043e80000100a00 */
[----:B-1----:R-:W2:Y:S04]  /*1d2a0*/  LDL.LU R16, [R1+0x130] ;  /* 0x0001300001107983 */ /* 0x002ea80000300800 */
[----:B------:R-:W2:Y:S04]  /*1d2b0*/  LDL.LU R17, [R1+0x134] ;  /* 0x0001340001117983 */ /* 0x000ea80000300800 */
[----:B------:R-:W2:Y:S04]  /*1d2c0*/  LDL.LU R18, [R1+0x138] ;  /* 0x0001380001127983 */ /* 0x000ea80000300800 */
[----:B------:R-:W2:Y:S04]  /*1d2d0*/  LDL.LU R19, [R1+0x13c] ;  /* 0x00013c0001137983 */ /* 0x000ea80000300800 */
[----:B0-----:R-:W-:Y:S04]  /*1d2e0*/  STL.64 [R1+0x52c8], R22 ;  /* 0x0052c81601007387 */ /* 0x001fe80000100a00 */
[----:B------:R0:W-:Y:S04]  /*1d2f0*/  STL.64 [R1+0x52c0], R20 ;  /* 0x0052c01401007387 */ /* 0x0001e80000100a00 */
[----:B0-----:R-:W3:Y:S04]  /*1d300*/  LDL.LU R20, [R1+0x120] ;  /* 0x0001200001147983 */ /* 0x001ee80000300800 */
[----:B------:R-:W3:Y:S04]  /*1d310*/  LDL.LU R21, [R1+0x124] ;  /* 0x0001240001157983 */ /* 0x000ee80000300800 */
[----:B------:R-:W3:Y:S04]  /*1d320*/  LDL.LU R22, [R1+0x128] ;  /* 0x0001280001167983 */ /* 0x000ee80000300800 */
[----:B------:R-:W3:Y:S01]  /*1d330*/  LDL.LU R23, [R1+0x12c] ;  /* 0x00012c0001177983 */ /* 0x000ee20000300800 */
[----:B------:R-:W-:-:S03]  /*1d340*/  IMAD.MOV.U32 R15, RZ, RZ, R4 ;  /* 0x000000ffff0f7224 */ /* 0x000fc600078e0004 */
[----:B------:R-:W0:Y:S01]  /*1d350*/  S2R R4, SR_TID.X ;  /* 0x0000000000047919 */ /* 0x000e220000002100 */
[----:B------:R-:W-:-:S03]  /*1d360*/  MOV R14, R5 ;  /* 0x00000005000e7202 */ /* 0x000fc60000000f00 */
[----:B------:R-:W1:Y:S04]  /*1d370*/  S2R R5, SR_TID.X ;  /* 0x0000000000057919 */ /* 0x000e680000002100 */
[----:B------:R-:W-:Y:S01]  /*1d380*/  STL [R1+0x5248], R0 ;  /* 0x0052480001007387 */ /* 0x000fe20000100800 */
        /* <DEDUP_REMOVED lines=8> */
[----:B---3--:R-:W-:Y:S11]  /*1d410*/  HMMA.16816.F32.BF16 R8, R8, R6, R20 ;  /* 0x000000060808723c */ /* 0x008ff60000041814 */
[----:B------:R-:W-:Y:S11]  /*1d420*/  @!UPT UIADD3 URZ, URZ, URZ, URZ ;  /* 0x0000003f3f3ff290 */ /* 0x000ff6000fffe03f */
[----:B------:R-:W-:Y:S01]  /*1d430*/  @!UPT UIADD3 URZ, URZ, URZ, URZ ;  /* 0x0000003f3f3ff290 */ /* 0x000fe2000fffe03f */
[----:B------:R-:W-:Y:S04]  /*1d440*/  STL.64 [R1+0xa0], R8 ;  /* 0x0000a00801007387 */ /* 0x000fe80000100a00 */
[----:B------:R-:W-:Y:S04]  /*1d450*/  STL.64 [R1+0xa8], R10 ;  /* 0x0000a80a01007387 */ /* 0x000fe80000100a00 */
[----:B------:R-:W0:Y:S02]  /*1d460*/  LDSM.16.MT88.4 R8, [R3+0x10000] ;  /* 0x010000000308783b */ /* 0x000e240000004200 */
[----:B0-----:R-:W-:-:S02]  /*1d470*/  MOV R0, R8 ;  /* 0x0000000800007202 */ /* 0x001fc40000000f00 */
[----:B------:R-:W-:Y:S01]  /*1d480*/  STL.64 [R1+0x28], R10 ;  /* 0x0000280a01007387 */ /* 0x000fe20000100a00 */
[----:B------:R-:W-:-:S03]  /*1d490*/  IMAD.MOV.U32 R5, RZ, RZ, R9 ;  /* 0x000000ffff057224 */ /* 0x000fc600078e0009 */
[----:B------:R-:W0:Y:S04]  /*1d4a0*/  LDSM.16.M88.4 R8, [R4+0x40100] ;  /* 0x040100000408783b */ /* 0x000e280000000200 */
[----:B------:R-:W3:Y:S04]  /*1d4b0*/  LDL.LU R20, [R1+0x160] ;  /* 0x0001600001147983 */ /* 0x000ee80000300800 */
[----:B------:R-:W3:Y:S04]  /*1d4c0*/  LDL.LU R21, [R1+0x164] ;  /* 0x0001640001157983 */ /* 0x000ee80000300800 */
[----:B------:R-:W3:Y:S04]  /*1d4d0*/  LDL.LU R22, [R1+0x168] ;  /* 0x0001680001167983 */ /* 0x000ee80000300800 */
[----:B------:R-:W3:Y:S04]  /*1d4e0*/  LDL.LU R23, [R1+0x16c] ;  /* 0x00016c0001177983 */ /* 0x000ee80000300800 */
[----:B0-----:R0:W-:Y:S04]  /*1d4f0*/  STL [R1+0x52b8], R8 ;  /* 0x0052b80801007387 */ /* 0x0011e80000100800 */
[----:B------:R1:W-:Y:S04]  /*1d500*/  STL [R1+0x52b4], R9 ;  /* 0x0052b40901007387 */ /* 0x0003e80000100800 */
[----:B------:R4:W-:Y:S04]  /*1d510*/  STL [R1+0x519c], R10 ;  /* 0x00519c0a01007387 */ /* 0x0009e80000100800 */
[----:B------:R2:W-:Y:S04]  /*1d520*/  STL [R1+0x5198], R11 ;  /* 0x0051980b01007387 */ /* 0x0005e80000100800 */
[----:B0-----:R-:W3:Y:S04]  /*1d530*/  LDL.LU R8, [R1+0x150] ;  /* 0x0001500001087983 */ /* 0x001ee80000300800 */
[----:B-1----:R-:W3:Y:S04]  /*1d540*/  LDL.LU R9, [R1+0x154] ;  /* 0x0001540001097983 */ /* 0x002ee80000300800 */
[----:B----4-:R-:W3:Y:S04]  /*1d550*/  LDL.LU R10, [R1+0x158] ;  /* 0x00015800010a7983 */ /* 0x010ee80000300800 */
[----:B--2---:R-:W3:Y:S02]  /*1d560*/  LDL.LU R11, [R1+0x15c] ;  /* 0x00015c00010b7983 */ /* 0x004ee40000300800 */
[----:B---3--:R-:W-:Y:S11]  /*1d570*/  HMMA.16816.F32.BF16 R12, R12, R6, R8 ;  /* 0x000000060c0c723c */ /* 0x008ff60000041808 */
[----:B------:R-:W-:Y:S11]  /*1d580*/  @!UPT UIADD3 URZ, URZ, URZ, URZ ;  /* 0x0000003f3f3ff290 */ /* 0x000ff6000fffe03f */
[----:B------:R-:W-:Y:S01]  /*1d590*/  @!UPT UIADD3 URZ, URZ, URZ, URZ ;  /* 0x0000003f3f3ff290 */ /* 0x000fe2000fffe03f */
[----:B------:R-:W-:Y:S01]  /*1d5a0*/  STL.64 [R1+0x60], R12 ;  /* 0x0000600c01007387 */ /* 0x000fe20000100a00 */
[----:B------:R-:W-:Y:S01]  /*1d5b0*/  IMAD.MOV.U32 R28, RZ, RZ, R14 ;  /* 0x000000ffff1c7224 */ /* 0x000fe200078e000e */
[----:B------:R-:W-:Y:S02]  /*1d5c0*/  MOV R29, R15 ;  /* 0x0000000f001d7202 */ /* 0x000fe40000000f00 */
[----:B------:R-:W0:Y:S04]  /*1d5d0*/  LDSM.16.MT88.4 R12, [R3+0x10080] ;  /* 0x01008000030c783b */ /* 0x000e280000004200 */
[----:B------:R-:W-:Y:S04]  /*1d5e0*/  STL [R1+0x5244], R28 ;  /* 0x0052441c01007387 */ /* 0x000fe80000100800 */
[----:B------:R-:W-:Y:S01]  /*1d5f0*/  STL [R1+0x5240], R29 ;  /* 0x0052401d01007387 */ /* 0x000fe20000100800 */
[----:B0-----:R-:W-:-:S03]  /*1d600*/  IMAD.MOV.U32 R9, RZ, RZ, R14 ;  /* 0x000000ffff097224 */ /* 0x001fc600078e000e */
[----:B------:R0:W-:Y:S01]  /*1d610*/  STL [R1+0x10], R12 ;  /* 0x0000100c01007387 */ /* 0x0001e20000100800 */
[----:B------:R-:W-:Y:S01]  /*1d620*/  MOV R4, R15 ;  /* 0x0000000f00047202 */ /* 0x000fe20000000f00 */
[----:B------:R-:W-:Y:S02]  /*1d630*/  IMAD.MOV.U32 R8, RZ, RZ, R13 ;  /* 0x000000ffff087224 */ /* 0x000fe400078e000d */
[----:B------:R-:W2:Y:S04]  /*1d640*/  LDL.LU.64 R14, [R1+0x5308] ;  /* 0x00530800010e7983 */ /* 0x000ea80000300a00 */
[----:B0-----:R-:W2:Y:S02]  /*1d650*/  LDL.LU.64 R12, [R1+0x5300] ;  /* 0x00530000010c7983 */ /* 0x001ea40000300a00 */
[-C--:B--2---:R-:W-:Y:S02]  /*1d660*/  HMMA.16816.F32.BF16 R12, R12, R6.reuse, R16 ;  /* 0x000000060c0c723c */ /* 0x084fe40000041810 */
[----:B------:R-:W2:Y:S04]  /*1d670*/  LDL.LU.64 R18, [R1+0x52f8] ;  /* 0x0052f80001127983 */ /* 0x000ea80000300a00 */
[----:B------:R-:W2:Y:S11]  /*1d680*/  LDL.LU.64 R16, [R1+0x52f0] ;  /* 0x0052f00001107983 */ /* 0x000eb60000300a00 */
[----:B------:R-:W-:Y:S06]  /*1d690*/  @!UPT UIADD3 URZ, URZ, URZ, URZ ;  /* 0x0000003f3f3ff290 */ /* 0x000fec000fffe03f */
[----:B------:R-:W-:Y:S01]  /*1d6a0*/  STL [R1+0x50], R12 ;  /* 0x0000500c01007387 */ /* 0x000fe20000100800 */
[----:B------:R-:W-:Y:S02]  /*1d6b0*/  IMAD.MOV.U32 R29, RZ, RZ, R14 ;  /* 0x000000ffff1d7224 */ /* 0x000fe400078e000e */
[----:B------:R-:W-:Y:S01]  /*1d6c0*/  IMAD.MOV.U32 R28, RZ, RZ, R13 ;  /* 0x000000ffff1c7224 */ /* 0x000fe200078e000d */
[----:B------:R0:W-:Y:S04]  /*1d6d0*/  STL [R1+0x5c], R15 ;  /* 0x00005c0f01007387 */ /* 0x0001e80000100800 */
[----:B0-----:R-:W2:Y:S04]  /*1d6e0*/  LDL.LU.64 R14, [R1+0x52e8] ;  /* 0x0052e800010e7983 */ /* 0x001ea80000300a00 */
[----:B------:R-:W2:Y:S04]  /*1d6f0*/  LDL.LU.64 R12, [R1+0x52e0] ;  /* 0x0052e000010c7983 */ /* 0x000ea80000300a00 */
[----:B------:R-:W-:Y:S04]  /*1d700*/  STL [R1+0x5250], R29 ;  /* 0x0052501d01007387 */ /* 0x000fe80000100800 */
[----:B------:R-:W-:Y:S01]  /*1d710*/  STL [R1+0x524c], R28 ;  /* 0x00524c1c01007387 */ /* 0x000fe20000100800 */
[----:B--2---:R-:W-:Y:S03]  /*1d720*/  HMMA.16816.F32.BF16 R12, R12, R6, R16 ;  /* 0x000000060c0c723c */ /* 0x004fe60000041810 */
[----:B------:R-:W2:Y:S04]  /*1d730*/  LDL.LU.64 R18, [R1+0x52d8] ;  /* 0x0052d80001127983 */ /* 0x000ea80000300a00 */
[----:B------:R-:W2:Y:S11]  /*1d740*/  LDL.LU.64 R16, [R1+0x52d0] ;  /* 0x0052d00001107983 */ /* 0x000eb60000300a00 */
[----:B------:R-:W-:Y:S05]  /*1d750*/  @!UPT UIADD3 URZ, URZ, URZ, URZ ;  /* 0x0000003f3f3ff290 */ /* 0x000fea000fffe03f */
[----:B------:R-:W-:Y:S04]  /*1d760*/  STL.64 [R1+0x80], R12 ;  /* 0x0000800c01007387 */ /* 0x000fe80000100a00 */
[----:B------:R-:W-:Y:S04]  /*1d770*/  STL.64 [R1+0x88], R14 ;  /* 0x0000880e01007387 */ /* 0x000fe80000100a00 */
[----:B------:R-:W0:Y:S02]  /*1d780*/  LDSM.16.MT88.4 R12, [R3+0x10100] ;  /* 0x01010000030c783b */ /* 0x000e240000004200 */
[----:B0-----:R-:W-:Y:S01]  /*1d790*/  MOV R11, R12 ;  /* 0x0000000c000b7202 */ /* 0x001fe20000000f00 */
[----:B------:R-:W-:Y:S01]  /*1d7a0*/  IMAD.MOV.U32 R2, RZ, RZ, R13 ;  /* 0x000000ffff027224 */ /* 0x000fe200078e000d */
[----:B------:R-:W-:Y:S01]  /*1d7b0*/  MOV R10, R15 ;  /* 0x0000000f000a7202 */ /* 0x000fe20000000f00 */
[----:B------:R-:W-:-:S02]  /*1d7c0*/  IMAD.MOV.U32 R28, RZ, RZ, R14 ;  /* 0x000000ffff1c7224 */ /* 0x000fc400078e000e */
[----:B------:R-:W0:Y:S04]  /*1d7d0*/  LDSM.16.MT88.4 R12, [R3+0x10180] ;  /* 0x01018000030c783b */ /* 0x000e280000004200 */
[----:B0-----:R-:W-:Y:S04]  /*1d7e0*/  STL.64 [R1+0x5288], R14 ;  /* 0x0052880e01007387 */ /* 0x001fe80000100a00 */
[----:B------:R0:W-:Y:S04]  /*1d7f0*/  STL.64 [R1+0x5280], R12 ;  /* 0x0052800c01007387 */ /* 0x0001e80000100a00 */
[----:B0-----:R-:W3:Y:S04]  /*1d800*/  LDL.LU R12, [R1+0xf0] ;  /* 0x0000f000010c7983 */ /* 0x001ee80000300800 */
[----:B------:R-:W3:Y:S04]  /*1d810*/  LDL.LU R13, [R1+0xf4] ;  /* 0x0000f400010d7983 */ /* 0x000ee80000300800 */
[----:B------:R-:W3:Y:S04]  /*1d820*/  LDL.LU R14, [R1+0xf8] ;  /* 0x0000f800010e7983 */ /* 0x000ee80000300800 */
[----:B------:R-:W3:Y:S04]  /*1d830*/  LDL.LU R15, [R1+0xfc] ;  /* 0x0000fc00010f7983 */ /* 0x000ee80000300800 */
        /* <DEDUP_REMOVED lines=10> */
[----:B------:R-:W2:Y:S04]  /*1d8e0*/  LDL.LU R19, [R1+0x14c] ;  /* 0x00014c0001137983 */ /* 0x000ea80000300800 */
[----:B------:R-:W0:Y:S01]  /*1d8f0*/  S2R R29, SR_TID.X ;  /* 0x00000000001d7919 */ /* 0x000e220000002100 */
[----:B---3--:R-:W-:Y:S03]  /*1d900*/  HMMA.16816.F32.BF16 R12, R24, R6, R12 ;  /* 0x00000006180c723c */ /* 0x008fe6000004180c */
[----:B------:R-:W3:Y:S04]  /*1d910*/  LDL.LU R24, [R1+0x10] ;  /* 0x0000100001187983 */ /* 0x000ee80000300800 */
[----:B------:R-:W-:Y:S01]  /*1d920*/  MOV R27, R4 ;  /* 0x00000004001b7202 */ /* 0x000fe20000000f00 */
[----:B------:R-:W-:-:S02]  /*1d930*/  IMAD.MOV.U32 R4, RZ, RZ, R0 ;  /* 0x000000ffff047224 */ /* 0x000fc400078e0000 */
[----:B------:R-:W1:Y:S02]  /*1d940*/  S2R R0, SR_TID.X ;  /* 0x0000000000007919 */ /* 0x000e640000002100 */
[----:B-1----:R-:W-:-:S05]  /*1d950*/  LOP3.LUT R0, R0, 0x7, RZ, 0xc0, !PT ;  /* 0x0000000700007812 */ /* 0x002fca00078ec0ff */
[----:B------:R-:W-:Y:S02]  /*1d960*/  IMAD R0, R0, 0x210, RZ ;  /* 0x0000021000007824 */ /* 0x000fe400078e02ff */
[----:B------:R-:W-:Y:S02]  /*1d970*/  IMAD.MOV.U32 R25, RZ, RZ, R8 ;  /* 0x000000ffff197224 */ /* 0x000fe400078e0008 */
[----:B------:R-:W-:Y:S01]  /*1d980*/  IMAD.MOV.U32 R26, RZ, RZ, R9 ;  /* 0x000000ffff1a7224 */ /* 0x000fe200078e0009 */
[----:B--2---:R-:W-:Y:S11]  /*1d990*/  HMMA.16816.F32.BF16 R16, R20, R6, R16 ;  /* 0x000000061410723c */ /* 0x004ff60000041810 */
[----:B------:R-:W-:Y:S11]  /*1d9a0*/  @!UPT UIADD3 URZ, URZ, URZ, URZ ;  /* 0x0000003f3f3ff290 */ /* 0x000ff6000fffe03f */
[----:B------:R-:W-:Y:S01]  /*1d9b0*/  @!UPT UIADD3 URZ, URZ, URZ, URZ ;  /* 0x0000003f3f3ff290 */ /* 0x000fe2000fffe03f */
[----:B------:R-:W-:Y:S04]  /*1d9c0*/  STL.64 [R1+0x160], R16 ;  /* 0x0001601001007387 */ /* 0x000fe80000100a00 */
[----:B------:R-:W-:Y:S04]  /*1d9d0*/  STL.64 [R1+0x168], R18 ;  /* 0x0001681201007387 */ /* 0x000fe80000100a00 */
[----:B------:R1:W-:Y:S02]  /*1d9e0*/  STL.64 [R1+0x40], R12 ;  /* 0x0000400c01007387 */ /* 0x0003e40000100a00 */
[----:B-1----:R-:W-:Y:S01]  /*1d9f0*/  IMAD.MOV.U32 R12, RZ, RZ, R11 ;  /* 0x000000ffff0c7224 */ /* 0x002fe200078e000b */
[----:B0-----:R-:W-:-:S02]  /*1da00*/  LOP3.LUT R11, R29, 0x10, RZ, 0xc0, !PT ;  /* 0x000000101d0b7812 */ /* 0x001fc400078ec0ff */
[----:B------:R-:W-:-:S03]  /*1da10*/  SHF.L.U32 R29, R29, 0x1, RZ ;  /* 0x000000011d1d7819 */ /* 0x000fc600000006ff */
[----:B------:R-:W-:Y:S01]  /*1da20*/  IMAD.SHL.U32 R11, R11, 0x100, RZ ;  /* 0x000001000b0b7824 */ /* 0x000fe200078e00ff */
[----:B------:R-:W-:-:S04]  /*1da30*/  LOP3.LUT R0, R0, 0x10, R29, 0x78, !PT ;  /* 0x0000001000007812 */ /* 0x000fc800078e781d */
[----:B------:R-:W-:-:S04]  /*1da40*/  LOP3.LUT R0, R0, R11, RZ, 0xfc, !PT ;  /* 0x0000000b00007212 */ /* 0x000fc800078efcff */
[----:B------:R-:W-:-:S05]  /*1da50*/  LOP3.LUT R0, R0, 0x20, RZ, 0x3c, !PT ;  /* 0x0000002000007812 */ /* 0x000fca00078e3cff */
[----:B------:R-:W0:Y:S01]  /*1da60*/  LDSM.16.MT88.4 R20, [R0+0x10000] ;  /* 0x010000000014783b */ /* 0x000e220000004200 */
[----:B------:R-:W-:-:S03]  /*1da70*/  IMAD.MOV.U32 R13, RZ, RZ, R2 ;  /* 0x000000ffff0d7224 */ /* 0x000fc600078e0002 */
[----:B------:R1:W-:Y:S04]  /*1da80*/  STL.64 [R1+0x48], R14 ;  /* 0x0000480e01007387 */ /* 0x0003e80000100a00 */
[----:B------:R-:W3:Y:S04]  /*1da90*/  LDL.LU R8, [R1+0x52b8] ;  /* 0x0052b80001087983 */ /* 0x000ee80000300800 */
[----:B------:R-:W3:Y:S01]  /*1daa0*/  LDL.LU R9, [R1+0x52b4] ;  /* 0x0052b40001097983 */ /* 0x000ee20000300800 */
[----:B-1----:R-:W-:Y:S01]  /*1dab0*/  MOV R14, R28 ;  /* 0x0000001c000e7202 */ /* 0x002fe20000000f00 */
[----:B------:R-:W-:-:S02]  /*1dac0*/  IMAD.MOV.U32 R15, RZ, RZ, R10 ;  /* 0x000000ffff0f7224 */ /* 0x000fc400078e000a */
[----:B------:R-:W2:Y:S04]  /*1dad0*/  LDL.LU R6, [R1+0x28] ;  /* 0x0000280001067983 */ /* 0x000ea80000300800 */
[----:B------:R-:W2:Y:S04]  /*1dae0*/  LDL.LU R7, [R1+0x2c] ;  /* 0x00002c0001077983 */ /* 0x000ea80000300800 */
[----:B------:R-:W4:Y:S04]  /*1daf0*/  LDL.LU R2, [R1+0x52b0] ;  /* 0x0052b00001027983 */ /* 0x000f280000300800 */
[----:B------:R-:W-:Y:S04]  /*1db00*/  STL.64 [R1+0x52a8], R14 ;  /* 0x0052a80e01007387 */ /* 0x000fe80000100a00 */
[----:B------:R1:W-:Y:S04]  /*1db10*/  STL.64 [R1+0x52a0], R12 ;  /* 0x0052a00c01007387 */ /* 0x0003e80000100a00 */
[----:B------:R-:W2:Y:S04]  /*1db20*/  LDSM.16.MT88.4 R16, [R0+0x10080] ;  /* 0x010080000010783b */ /* 0x000ea80000004200 */
[----:B-1----:R-:W3:Y:S04]  /*1db30*/  LDL.LU R12, [R1+0xe0] ;  /* 0x0000e000010c7983 */ /* 0x002ee80000300800 */
[----:B------:R-:W3:Y:S04]  /*1db40*/  LDL.LU R13, [R1+0xe4] ;  /* 0x0000e400010d7983 */ /* 0x000ee80000300800 */
[----:B------:R-:W3:Y:S04]  /*1db50*/  LDL.LU R14, [R1+0xe8] ;  /* 0x0000e800010e7983 */ /* 0x000ee80000300800 */
[----:B------:R-:W3:Y:S04]  /*1db60*/  LDL.LU R15, [R1+0xec] ;  /* 0x0000ec00010f7983 */ /* 0x000ee80000300800 */
[----:B0-----:R0:W-:Y:S04]  /*1db70*/  STL [R1+0x527c], R20 ;  /* 0x00527c1401007387 */ /* 0x0011e80000100800 */
[----:B------:R1:W-:Y:S04]  /*1db80*/  STL [R1+0x5278], R21 ;  /* 0x0052781501007387 */ /* 0x0003e80000100800 */
[----:B------:R1:W-:Y:S04]  /*1db90*/  STL [R1+0x5274], R22 ;  /* 0x0052741601007387 */ /* 0x0003e80000100800 */
[----:B------:R1:W-:Y:S04]  /*1dba0*/  STL [R1+0x5270], R23 ;  /* 0x0052701701007387 */ /* 0x0003e80000100800 */
[----:B0-----:R-:W2:Y:S04]  /*1dbb0*/  LDL.LU R20, [R1+0xd0] ;  /* 0x0000d00001147983 */ /* 0x001ea80000300800 */
[----:B-1----:R-:W2:Y:S04]  /*1dbc0*/  LDL.LU R21, [R1+0xd4] ;  /* 0x0000d40001157983 */ /* 0x002ea80000300800 */
        /* <DEDUP_REMOVED lines=14> */
[-C--:B---3--:R-:W-:Y:S11]  /*1dcb0*/  HMMA.16816.F32.BF16 R12, R24, R8.reuse, R12 ;  /* 0x00000008180c723c */ /* 0x088ff6000004180c */
[----:B------:R-:W-:Y:S11]  /*1dcc0*/  @!UPT UIADD3 URZ, URZ, URZ, URZ ;  /* 0x0000003f3f3ff290 */ /* 0x000ff6000fffe03f */
[----:B------:R-:W-:Y:S02]  /*1dcd0*/  @!UPT UIADD3 URZ, URZ, URZ, URZ ;  /* 0x0000003f3f3ff290 */ /* 0x000fe4000fffe03f */
[----:B------:R-:W-:Y:S01]  /*1dce0*/  IMAD.MOV.U32 R10, RZ, RZ, R13 ;  /* 0x000000ffff0a7224 */ /* 0x000fe200078e000d */
[----:B------:R-:W-:Y:S01]  /*1dcf0*/  MOV R11, R14 ;  /* 0x0000000e000b7202 */ /* 0x000fe20000000f00 */
[----:B--2---:R-:W-:Y:S01]  /*1dd00*/  HMMA.16816.F32.BF16 R16, R4, R8, R16 ;  /* 0x000000080410723c */ /* 0x004fe20000041810 */
[----:B------:R-:W0:Y:S04]  /*1dd10*/  LDSM.16.MT88.4 R4, [R0+0x10100] ;  /* 0x010100000004783b */ /* 0x000e280000004200 */
[----:B0-----:R-:W-:Y:S11]  /*1dd20*/  STL [R1+0x525c], R6 ;  /* 0x00525c0601007387 */ /* 0x001ff60000100800 */
[----:B------:R-:W-:Y:S07]  /*1dd30*/  @!UPT UIADD3 URZ, URZ, URZ, URZ ;  /* 0x0000003f3f3ff290 */ /* 0x000fee000fffe03f */
[----:B------:R-:W-:Y:S04]  /*1dd40*/  STL.64 [R1+0x150], R16 ;  /* 0x0001501001007387 */ /* 0x000fe80000100a00 */
[----:B------:R-:W-:Y:S04]  /*1dd50*/  STL.64 [R1+0x158], R18 ;  /* 0x0001581201007387 */ /* 0x000fe80000100a00 */
[----:B------:R-:W-:Y:S04]  /*1dd60*/  STL [R1+0x5258], R7 ;  /* 0x0052580701007387 */ /* 0x000fe80000100800 */
[----:B------:R-:W-:Y:S04]  /*1dd70*/  STL [R1+0xe0], R12 ;  /* 0x0000e00c01007387 */ /* 0x000fe80000100800 */
[----:B------:R-:W-:Y:S04]  /*1dd80*/  STL [R1+0xec], R15 ;  /* 0x0000ec0f01007387 */ /* 0x000fe80000100800 */
[----:B------:R-:W0:Y:S04]  /*1dd90*/  LDSM.16.MT88.4 R12, [R0+0x10180] ;  /* 0x01018000000c783b */ /* 0x000e280000004200 */
[----:B------:R-:W-:Y:S01]  /*1dda0*/  STL [R1+0x51a4], R10 ;  /* 0x0051a40a01007387 */ /* 0x000fe20000100800 */
[----:B0-----:R-:W-:Y:S01]  /*1ddb0*/  IMAD.MOV.U32 R6, RZ, RZ, R12 ;  /* 0x000000ffff067224 */ /* 0x001fe200078e000c */
[----:B------:R-:W-:Y:S01]  /*1ddc0*/  MOV R3, R14 ;  /* 0x0000000e00037202 */ /* 0x000fe20000000f00 */
[----:B------:R-:W-:-:S02]  /*1ddd0*/  IMAD.MOV.U32 R7, RZ, RZ, R13 ;  /* 0x000000ffff077224 */ /* 0x000fc400078e000d */
[----:B------:R-:W-:Y:S02]  /*1dde0*/  IMAD.MOV.U32 R29, RZ, RZ, R15 ;  /* 0x000000ffff1d7224 */ /* 0x000fe400078e000f */
[----:B----4-:R-:W0:Y:S04]  /*1ddf0*/  LDSM.16.MT88.4 R12, [R2+0x10000] ;  /* 0x01000000020c783b */ /* 0x010e280000004200 */
[----:B------:R1:W-:Y:S04]  /*1de00*/  STL [R1+0x51a0], R11 ;  /* 0x0051a00b01007387 */ /* 0x0003e80000100800 */
[----:B------:R-:W2:Y:S04]  /*1de10*/  LDL.LU R16, [R1+0x190] ;  /* 0x0001900001107983 */ /* 0x000ea80000300800 */
[----:B------:R-:W2:Y:S04]  /*1de20*/  LDL.LU R17, [R1+0x194] ;  /* 0x0001940001117983 */ /* 0x000ea80000300800 */
[----:B------:R-:W2:Y:S04]  /*1de30*/  LDL.LU R18, [R1+0x198] ;  /* 0x0001980001127983 */ /* 0x000ea80000300800 */
[----:B------:R-:W2:Y:S01]  /*1de40*/  LDL.LU R19, [R1+0x19c] ;  /* 0x00019c0001137983 */ /* 0x000ea20000300800 */
[----:B0-----:R-:W-:Y:S01]  /*1de50*/  IMAD.MOV.U32 R25, RZ, RZ, R14 ;  /* 0x000000ffff197224 */ /* 0x001fe200078e000e */
[----:B------:R-:W-:Y:S01]  /*1de60*/  MOV R26, R13 ;  /* 0x0000000d001a7202 */ /* 0x000fe20000000f00 */
[----:B------:R-:W-:-:S02]  /*1de70*/  IMAD.MOV.U32 R24, RZ, RZ, R15 ;  /* 0x000000ffff187224 */ /* 0x000fc400078e000f */
[----:B------:R-:W-:Y:S01]  /*1de80*/  IMAD.MOV.U32 R27, RZ, RZ, R12 ;  /* 0x000000ffff1b7224 */ /* 0x000fe200078e000c */
[----:B------:R-:W3:Y:S04]  /*1de90*/  LDL.LU.64 R14, [R1+0x52a8] ;  /* 0x0052a800010e7983 */ /* 0x000ee80000300a00 */
[----:B------:R-:W3:Y:S02]  /*1dea0*/  LDL.LU.64 R12, [R1+0x52a0] ;  /* 0x0052a000010c7983 */ /* 0x000ee40000300a00 */
[-C--:B---3--:R-:W-:Y:S02]  /*1deb0*/  HMMA.16816.F32.BF16 R12, R12, R8.reuse, R20 ;  /* 0x000000080c0c723c */ /* 0x088fe40000041814 */
[----:B------:R-:W3:Y:S04]  /*1dec0*/  LDL.LU.64 R22, [R1+0x5298] ;  /* 0x0052980001167983 */ /* 0x000ee80000300a00 */
[----:B------:R-:W3:Y:S11]  /*1ded0*/  LDL.LU.64 R20, [R1+0x5290] ;  /* 0x0052900001147983 */ /* 0x000ef60000300a00 */
[----:B------:R-:W-:Y:S06]  /*1dee0*/  @!UPT UIADD3 URZ, URZ, URZ, URZ ;  /* 0x0000003f3f3ff290 */ /* 0x000fec000fffe03f */
[----:B------:R0:W-:Y:S01]  /*1def0*/  STL.64 [R1+0x120], R12 ;  /* 0x0001200c01007387 */ /* 0x0001e20000100a00 */
[----:B------:R-:W-:Y:S01]  /*1df00*/  MOV R10, R14 ;  /* 0x0000000e000a7202 */ /* 0x000fe20000000f00 */
[----:B-1----:R-:W-:Y:S02]  /*1df10*/  IMAD.MOV.U32 R11, RZ, RZ, R15 ;  /* 0x000000ffff0b7224 */ /* 0x002fe400078e000f */
[----:B------:R-:W3:Y:S04]  /*1df20*/  LDL.LU.64 R14, [R1+0x5288] ;  /* 0x00528800010e7983 */ /* 0x000ee80000300a00 */
[----:B0-----:R-:W3:Y:S04]  /*1df30*/  LDL.LU.64 R12, [R1+0x5280] ;  /* 0x00528000010c7983 */ /* 0x001ee80000300a00 */
[----:B------:R-:W-:Y:S04]  /*1df40*/  STL [R1+0x51bc], R11 ;  /* 0x0051bc0b01007387 */ /* 0x000fe80000100800 */
[----:B------:R-:W-:Y:S01]  /*1df50*/  STL [R1+0x51b8], R10 ;  /* 0x0051b80a01007387 */ /* 0x000fe20000100800 */
[----:B---3--:R-:W-:Y:S03]  /*1df60*/  HMMA.16816.F32.BF16 R12, R12, R8, R20 ;  /* 0x000000080c0c723c */ /* 0x008fe60000041814 */
[----:B------:R-:W0:Y:S11]  /*1df70*/  LDSM.16.MT88.4 R20, [R2+0x10080] ;  /* 0x010080000214783b */ /* 0x000e360000004200 */
[----:B------:R-:W-:Y:S09]  /*1df80*/  @!UPT UIADD3 URZ, URZ, URZ, URZ ;  /* 0x0000003f3f3ff290 */ /* 0x000ff2000fffe03f */
[----:B------:R-:W-:Y:S04]  /*1df90*/  STL.64 [R1+0x110], R12 ;  /* 0x0001100c01007387 */ /* 0x000fe80000100a00 */
[----:B------:R-:W-:Y:S04]  /*1dfa0*/  STL.64 [R1+0x118], R14 ;  /* 0x0001180e01007387 */ /* 0x000fe80000100a00 */
[----:B------:R-:W1:Y:S01]  /*1dfb0*/  LDSM.16.MT88.4 R12, [R2+0x10100] ;  /* 0x01010000020c783b */ /* 0x000e620000004200 */
[----:B0-----:R-:W-:Y:S01]  /*1dfc0*/  IMAD.MOV.U32 R28, RZ, RZ, R20 ;  /* 0x000000ffff1c7224 */ /* 0x001fe200078e0014 */
[----:B------:R-:W-:Y:S01]  /*1dfd0*/  MOV R0, R21 ;  /* 0x0000001500007202 */ /* 0x000fe20000000f00 */
[----:B------:R-:W-:-:S02]  /*1dfe0*/  IMAD.MOV.U32 R11, RZ, RZ, R22 ;  /* 0x000000ffff0b7224 */ /* 0x000fc400078e0016 */
[----:B------:R-:W-:Y:S01]  /*1dff0*/  IMAD.MOV.U32 R10, RZ, RZ, R23 ;  /* 0x000000ffff0a7224 */ /* 0x000fe200078e0017 */
[----:B-1----:R-:W-:Y:S01]  /*1e000*/  MOV R20, R12 ;  /* 0x0000000c00147202 */ /* 0x002fe20000000f00 */
[----:B------:R-:W-:Y:S01]  /*1e010*/  IMAD.MOV.U32 R21, RZ, RZ, R13 ;  /* 0x000000ffff157224 */ /* 0x000fe200078e000d */
[----:B------:R-:W-:Y:S01]  /*1e020*/  MOV R23, R15 ;  /* 0x0000000f00177202 */ /* 0x000fe20000000f00 */
[----:B------:R-:W-:Y:S02]  /*1e030*/  IMAD.MOV.U32 R22, RZ, RZ, R14 ;  /* 0x000000ffff167224 */ /* 0x000fe400078e000e */
[----:B------:R-:W0:Y:S04]  /*1e040*/  LDSM.16.MT88.4 R12, [R2+0x10180] ;  /* 0x01018000020c783b */ /* 0x000e280000004200 */
[----:B0-----:R0:W-:Y:S04]  /*1e050*/  STL.64 [R1+0x51e0], R14 ;  /* 0x0051e00e01007387 */ /* 0x0011e80000100a00 */
[----:B------:R1:W-:Y:S01]  /*1e060*/  STL.64 [R1+0x51d8], R12 ;  /* 0x0051d80c01007387 */ /* 0x0003e20000100a00 */
[----:B0-----:R-:W-:Y:S01]  /*1e070*/  MOV R14, R22 ;  /* 0x00000016000e7202 */ /* 0x001fe20000000f00 */
[----:B------:R-:W-:-:S02]  /*1e080*/  IMAD.MOV.U32 R15, RZ, RZ, R23 ;  /* 0x000000ffff0f7224 */ /* 0x000fc400078e0017 */
[----:B-1----:R-:W-:Y:S02]  /*1e090*/  IMAD.MOV.U32 R12, RZ, RZ, R20 ;  /* 0x000000ffff0c7224 */ /* 0x002fe400078e0014 */
        /* <DEDUP_REMOVED lines=9> */
[----:B------:R-:W3:Y:S04]  /*1e130*/  LDL.LU R14, [R1+0x188] ;  /* 0x00018800010e7983 */ /* 0x000ee80000300800 */
[----:B------:R-:W3:Y:S04]  /*1e140*/  LDL.LU R15, [R1+0x18c] ;  /* 0x00018c00010f7983 */ /* 0x000ee80000300800 */
[----:B------:R-:W-:Y:S01]  /*1e150*/  STL [R1+0x5190], R2 ;  /* 0x0051900201007387 */ /* 0x000fe20000100800 */
[-C--:B--2---:R-:W-:Y:S03]  /*1e160*/  HMMA.16816.F32.BF16 R20, R20, R8.reuse, R16 ;  /* 0x000000081414723c */ /* 0x084fe60000041810 */
[----:B------:R-:W3:Y:S04]  /*1e170*/  LDL.LU.64 R18, [R1+0x5268] ;  /* 0x0052680001127983 */ /* 0x000ee80000300a00 */
[----:B------:R-:W3:Y:S11]  /*1e180*/  LDL.LU.64 R16, [R1+0x5260] ;  /* 0x0052600001107983 */ /* 0x000ef60000300a00 */
[----:B------:R-:W-:Y:S05]  /*1e190*/  @!UPT UIADD3 URZ, URZ, URZ, URZ ;  /* 0x0000003f3f3ff290 */ /* 0x000fea000fffe03f */
[----:B------:R-:W-:Y:S04]  /*1e1a0*/  STL.64 [R1+0x140], R20 ;  /* 0x0001401401007387 */ /* 0x000fe80000100a00 */
[----:B------:R-:W-:Y:S01]  /*1e1b0*/  STL.64 [R1+0x148], R22 ;  /* 0x0001481601007387 */ /* 0x000fe20000100a00 */
[----:B---3--:R-:W-:Y:S07]  /*1e1c0*/  HMMA.16816.F32.BF16 R12, R16, R8, R12 ;  /* 0x00000008100c723c */ /* 0x008fee000004180c */
[----:B------:R-:W-:Y:S01]  /*1e1d0*/  IMAD.MOV.U32 R18, RZ, RZ, R25 ;  /* 0x000000ffff127224 */ /* 0x000fe200078e0019 */
[----:B------:R-:W-:Y:S01]  /*1e1e0*/  MOV R17, R26 ;  /* 0x0000001a00117202 */ /* 0x000fe20000000f00 */
[----:B------:R-:W-:-:S02]  /*1e1f0*/  IMAD.MOV.U32 R19, RZ, RZ, R24 ;  /* 0x000000ffff137224 */ /* 0x000fc400078e0018 */
[----:B------:R-:W-:Y:S11]  /*1e200*/  IMAD.MOV.U32 R16, RZ, RZ, R27 ;  /* 0x000000ffff107224 */ /* 0x000ff600078e001b */
[----:B------:R-:W-:Y:S01]  /*1e210*/  @!UPT UIADD3 URZ, URZ, URZ, URZ ;  /* 0x0000003f3f3ff290 */ /* 0x000fe2000fffe03f */
[----:B------:R0:W-:Y:S04]  /*1e220*/  STL.64 [R1+0x1a0], R12 ;  /* 0x0001a00c01007387 */ /* 0x0001e80000100a00 */
[----:B------:R-:W-:Y:S04]  /*1e230*/  STL.64 [R1+0x1a8], R14 ;  /* 0x0001a80e01007387 */ /* 0x000fe80000100a00 */
[----:B------:R-:W2:Y:S04]  /*1e240*/  LDL.LU R24, [R1+0xc0] ;  /* 0x0000c00001187983 */ /* 0x000ea80000300800 */
[----:B------:R-:W2:Y:S04]  /*1e250*/  LDL.LU R25, [R1+0xc4] ;  /* 0x0000c40001197983 */ /* 0x000ea80000300800 */
[----:B------:R-:W2:Y:S04]  /*1e260*/  LDL.LU R26, [R1+0xc8] ;  /* 0x0000c800011a7983 */ /* 0x000ea80000300800 */
[----:B------:R-:W2:Y:S04]  /*1e270*/  LDL.LU R27, [R1+0xcc] ;  /* 0x0000cc00011b7983 */ /* 0x000ea80000300800 */
[----:B------:R1:W-:Y:S04]  /*1e280*/  STL.64 [R1+0x5220], R18 ;  /* 0x0052201201007387 */ /* 0x0003e80000100a00 */
[----:B------:R3:W-:Y:S01]  /*1e290*/  STL.64 [R1+0x5218], R16 ;  /* 0x0052181001007387 */ /* 0x0007e20000100a00 */
[----:B0-----:R-:W-:-:S02]  /*1e2a0*/  IMAD.MOV.U32 R12, RZ, RZ, R28 ;  /* 0x000000ffff0c7224 */ /* 0x001fc400078e001c */
[----:B------:R-:W-:Y:S02]  /*1e2b0*/  IMAD.MOV.U32 R13, RZ, RZ, R0 ;  /* 0x000000ffff0d7224 */ /* 0x000fe400078e0000 */
[----:B-1----:R-:W-:Y:S01]  /*1e2c0*/  IMAD.MOV.U32 R18, RZ, RZ, R3 ;  /* 0x000000ffff127224 */ /* 0x002fe200078e0003 */
[----:B------:R-:W-:Y:S02]  /*1e2d0*/  MOV R19, R29 ;  /* 0x0000001d00137202 */ /* 0x000fe40000000f00 */
[----:B---3--:R-:W-:Y:S01]  /*1e2e0*/  MOV R16, R6 ;  /* 0x0000000600107202 */ /* 0x008fe20000000f00 */
[----:B------:R-:W-:Y:S01]  /*1e2f0*/  IMAD.MOV.U32 R17, RZ, RZ, R7 ;  /* 0x000000ffff117224 */ /* 0x000fe200078e0007 */
[----:B------:R-:W2:Y:S04]  /*1e300*/  LDL.LU R6, [R1+0x525c] ;  /* 0x00525c0001067983 */ /* 0x000ea80000300800 */
[----:B------:R-:W2:Y:S04]  /*1e310*/  LDL.LU R7, [R1+0x5258] ;  /* 0x0052580001077983 */ /* 0x000ea80000300800 */
[----:B------:R-:W3:Y:S04]  /*1e320*/  LDL.LU R3, [R1+0x5254] ;  /* 0x0052540001037983 */ /* 0x000ee80000300800 */
[----:B------:R-:W4:Y:S04]  /*1e330*/  LDL.LU R29, [R1+0x5250] ;  /* 0x00525000011d7983 */ /* 0x000f280000300800 */
[----:B------:R-:W2:Y:S04]  /*1e340*/  LDL.LU R28, [R1+0x524c] ;  /* 0x00524c00011c7983 */ /* 0x000ea80000300800 */
[----:B------:R-:W2:Y:S01]  /*1e350*/  LDL.LU R0, [R1+0x5248] ;  /* 0x0052480001007983 */ /* 0x000ea20000300800 */
[----:B------:R-:W-:Y:S01]  /*1e360*/  MOV R14, R11 ;  /* 0x0000000b000e7202 */ /* 0x000fe20000000f00 */
[----:B------:R-:W-:-:S05]  /*1e370*/  IMAD.MOV.U32 R15, RZ, RZ, R10 ;  /* 0x000000ffff0f7224 */ /* 0x000fca00078e000a */
[----:B------:R-:W-:Y:S04]  /*1e380*/  STL.64 [R1+0x5230], R14 ;  /* 0x0052300e01007387 */ /* 0x000fe80000100a00 */
[----:B------:R0:W-:Y:S04]  /*1e390*/  STL.64 [R1+0x5228], R12 ;  /* 0x0052280c01007387 */ /* 0x0001e80000100a00 */
[----:B0-----:R-:W3:Y:S04]  /*1e3a0*/  LDL.LU R12, [R1+0xb0] ;  /* 0x0000b000010c7983 */ /* 0x001ee80000300800 */
[----:B------:R-:W3:Y:S04]  /*1e3b0*/  LDL.LU R13, [R1+0xb4] ;  /* 0x0000b400010d7983 */ /* 0x000ee80000300800 */
[----:B------:R-:W3:Y:S04]  /*1e3c0*/  LDL.LU R14, [R1+0xb8] ;  /* 0x0000b800010e7983 */ /* 0x000ee80000300800 */
[----:B------:R-:W3:Y:S04]  /*1e3d0*/  LDL.LU R15, [R1+0xbc] ;  /* 0x0000bc00010f7983 */ /* 0x000ee80000300800 */
[----:B--2---:R-:W0:Y:S04]  /*1e3e0*/  LDSM.16.MT88.4 R20, [R0+0x10000] ;  /* 0x010000000014783b */ /* 0x004e280000004200 */
[----:B0-----:R4:W-:Y:S04]  /*1e3f0*/  STL.64 [R1+0x51d0], R22 ;  /* 0x0051d01601007387 */ /* 0x0019e80000100a00 */
[----:B------:R0:W-:Y:S01]  /*1e400*/  STL.64 [R1+0x51c8], R20 ;  /* 0x0051c81401007387 */ /* 0x0001e20000100a00 */
[----:B----4-:R-:W-:-:S03]  /*1e410*/  MOV R22, R29 ;  /* 0x0000001d00167202 */ /* 0x010fc60000000f00 */
[----:B0-----:R-:W2:Y:S01]  /*1e420*/  LDL.LU R20, [R1+0x50] ;  /* 0x0000500001147983 */ /* 0x001ea20000300800 */
[----:B------:R-:W-:-:S03]  /*1e430*/  IMAD.MOV.U32 R21, RZ, RZ, R28 ;  /* 0x000000ffff157224 */ /* 0x000fc600078e001c */
[----:B------:R-:W4:Y:S04]  /*1e440*/  LDL.LU R28, [R1+0x5244] ;  /* 0x00524400011c7983 */ /* 0x000f280000300800 */
[----:B------:R-:W2:Y:S04]  /*1e450*/  LDL.LU R29, [R1+0x5240] ;  /* 0x00524000011d7983 */ /* 0x000ea80000300800 */
[----:B------:R-:W2:Y:S01]  /*1e460*/  LDL.LU R23, [R1+0x5c] ;  /* 0x00005c0001177983 */ /* 0x000ea20000300800 */
[-C--:B------:R-:W-:Y:S08]  /*1e470*/  HMMA.16816.F32.BF16 R24, R4, R8.reuse, R24 ;  /* 0x000000080418723c */ /* 0x080ff00000041818 */
[----:B---3--:R-:W-:Y:S01]  /*1e480*/  HMMA.16816.F32.BF16 R16, R16, R8, R12 ;  /* 0x000000081010723c */ /* 0x008fe2000004180c */
[----:B--2---:R-:W-:Y:S04]  /*1e490*/  STL.64 [R1+0x51f0], R22 ;  /* 0x0051f01601007387 */ /* 0x004fe80000100a00 */
[----:B------:R0:W-:Y:S04]  /*1e4a0*/  STL.64 [R1+0x51e8], R20 ;  /* 0x0051e81401007387 */ /* 0x0001e80000100a00 */
[----:B0-----:R-:W2:Y:S04]  /*1e4b0*/  LDL.LU R20, [R1+0x60] ;  /* 0x0000600001147983 */ /* 0x001ea80000300800 */
[----:B------:R-:W2:Y:S01]  /*1e4c0*/  LDL.LU R21, [R1+0x64] ;  /* 0x0000640001157983 */ /* 0x000ea20000300800 */
[----:B----4-:R-:W-:-:S02]  /*1e4d0*/  IMAD.MOV.U32 R22, RZ, RZ, R28 ;  /* 0x000000ffff167224 */ /* 0x010fc400078e001c */
[----:B------:R-:W-:Y:S01]  /*1e4e0*/  IMAD.MOV.U32 R23, RZ, RZ, R29 ;  /* 0x000000ffff177224 */ /* 0x000fe200078e001d */
[----:B------:R-:W3:Y:S04]  /*1e4f0*/  LDL.LU R28, [R1+0x523c] ;  /* 0x00523c00011c7983 */ /* 0x000ee80000300800 */
[----:B------:R-:W4:Y:S04]  /*1e500*/  LDL.LU R29, [R1+0x5238] ;  /* 0x00523800011d7983 */ /* 0x000f280000300800 */
[----:B------:R-:W-:Y:S04]  /*1e510*/  STL.64 [R1+0x5210], R22 ;  /* 0x0052101601007387 */ /* 0x000fe80000100a00 */
[----:B--2---:R0:W-:Y:S04]  /*1e520*/  STL.64 [R1+0x5208], R20 ;  /* 0x0052081401007387 */ /* 0x0041e80000100a00 */
[----:B0-----:R-:W2:Y:S04]  /*1e530*/  LDL.LU R20, [R1+0xa0] ;  /* 0x0000a00001147983 */ /* 0x001ea80000300800 */
[----:B------:R-:W2:Y:S04]  /*1e540*/  LDL.LU R21, [R1+0xa4] ;  /* 0x0000a40001157983 */ /* 0x000ea80000300800 */
[----:B------:R-:W2:Y:S04]  /*1e550*/  LDL.LU R22, [R1+0xa8] ;  /* 0x0000a80001167983 */ /* 0x000ea80000300800 */
[----:B------:R-:W2:Y:S04]  /*1e560*/  LDL.LU R23, [R1+0xac] ;  /* 0x0000ac0001177983 */ /* 0x000ea80000300800 */
[----:B------:R-:W2:Y:S04]  /*1e570*/  LDL.LU R4, [R1+0x90] ;  /* 0x0000900001047983 */ /* 0x000ea80000300800 */
[----:B------:R-:W-:Y:S04]  /*1e580*/  STL.64 [R1+0x170], R24 ;  /* 0x0001701801007387 */ /* 0x000fe80000100a00 */
[----:B------:R-:W-:Y:S04]  /*1e590*/  STL.64 [R1+0x178], R26 ;  /* 0x0001781a01007387 */ /* 0x000fe80000100a00 */
[----:B------:R-:W2:Y:S04]  /*1e5a0*/  LDL.LU R5, [R1+0x94] ;  /* 0x0000940001057983 */ /* 0x000ea80000300800 */
[----:B------:R-:W2:Y:S04]  /*1e5b0*/  LDL.LU.64 R14, [R1+0x5230] ;  /* 0x00523000010e7983 */ /* 0x000ea80000300a00 */
[----:B------:R-:W2:Y:S04]  /*1e5c0*/  LDL.LU.64 R12, [R1+0x5228] ;  /* 0x00522800010c7983 */ /* 0x000ea80000300a00 */
[----:B------:R-:W-:Y:S04]  /*1e5d0*/  STL.64 [R1+0xd0], R16 ;  /* 0x0000d01001007387 */ /* 0x000fe80000100a00 */
[----:B------:R0:W-:Y:S01]  /*1e5e0*/  STL.64 [R1+0xd8], R18 ;  /* 0x0000d81201007387 */ /* 0x0001e20000100a00 */
[----:B----4-:R-:W-:Y:S01]  /*1e5f0*/  MOV R6, R29 ;  /* 0x0000001d00067202 */ /* 0x010fe20000000f00 */
[----:B---3--:R-:W-:-:S02]  /*1e600*/  IMAD.MOV.U32 R7, RZ, RZ, R28 ;  /* 0x000000ffff077224 */ /* 0x008fc400078e001c */
[----:B------:R-:W-:Y:S04]  /*1e610*/  LDSM.16.MT88.4 R24, [R0+0x10080] ;  /* 0x010080000018783b */ /* 0x000fe80000004200 */
[----:B0-----:R-:W2:Y:S04]  /*1e620*/  LDL.LU.64 R18, [R1+0x5220] ;  /* 0x0052200001127983 */ /* 0x001ea80000300a00 */
[----:B------:R-:W2:Y:S02]  /*1e630*/  LDL.LU.64 R16, [R1+0x5218] ;  /* 0x0052180001107983 */ /* 0x000ea40000300a00 */
[-C--:B--2---:R-:W-:Y:S02]  /*1e640*/  HMMA.16816.F32.BF16 R4, R16, R8.reuse, R4 ;  /* 0x000000081004723c */ /* 0x084fe40000041804 */
[----:B------:R-:W-:Y:S11]  /*1e650*/  LDSM.16.MT88.4 R16, [R0+0x10180] ;  /* 0x010180000010783b */ /* 0x000ff60000004200 */
[----:B------:R-:W-:Y:S10]  /*1e660*/  @!UPT UIADD3 URZ, URZ, URZ, URZ ;  /* 0x0000003f3f3ff290 */ /* 0x000ff4000fffe03f */
[----:B------:R-:W-:Y:S01]  /*1e670*/  STL.64 [R1+0x180], R4 ;  /* 0x0001800401007387 */ /* 0x000fe20000100a00 */
[----:B------:R-:W-:Y:S01]  /*1e680*/  IMAD.MOV.U32 R29, RZ, RZ, R6 ;  /* 0x000000ffff1d7224 */ /* 0x000fe200078e0006 */
[----:B------:R-:W-:Y:S02]  /*1e690*/  MOV R28, R7 ;  /* 0x00000007001c7202 */ /* 0x000fe40000000f00 */
[----:B------:R-:W0:Y:S01]  /*1e6a0*/  LDSM.16.MT88.4 R4, [R0+0x10100] ;  /* 0x010100000004783b */ /* 0x000e220000004200 */
[-C--:B------:R-:W-:Y:S03]  /*1e6b0*/  HMMA.16816.F32.BF16 R12, R12, R8.reuse, R20 ;  /* 0x000000080c0c723c */ /* 0x080fe60000041814 */
[----:B------:R-:W-:Y:S04]  /*1e6c0*/  STL [R1+0x512c], R28 ;  /* 0x00512c1c01007387 */ /* 0x000fe80000100800 */
[----:B------:R-:W-:Y:S04]  /*1e6d0*/  STL [R1+0x5128], R29 ;  /* 0x0051281d01007387 */ /* 0x000fe80000100800 */
[----:B0-----:R-:W-:Y:S04]  /*1e6e0*/  STL [R1+0x51c4], R6 ;  /* 0x0051c40601007387 */ /* 0x001fe80000100800 */
[----:B------:R-:W-:Y:S04]  /*1e6f0*/  STL [R1+0x51c0], R7 ;  /* 0x0051c00701007387 */ /* 0x000fe80000100800 */
[----:B------:R-:W-:Y:S04]  /*1e700*/  STL.64 [R1+0x51b0], R18 ;  /* 0x0051b01201007387 */ /* 0x000fe80000100a00 */
[----:B------:R0:W-:Y:S04]  /*1e710*/  STL.64 [R1+0x51a8], R16 ;  /* 0x0051a81001007387 */ /* 0x0001e80000100a00 */
[----:B0-----:R-:W2:Y:S04]  /*1e720*/  LDL.LU R16, [R1+0x70] ;  /* 0x0000700001107983 */ /* 0x001ea80000300800 */
[----:B------:R-:W2:Y:S04]  /*1e730*/  LDL.LU R17, [R1+0x74] ;  /* 0x0000740001117983 */ /* 0x000ea80000300800 */
[----:B------:R-:W2:Y:S04]  /*1e740*/  LDL.LU R18, [R1+0x78] ;  /* 0x0000780001127983 */ /* 0x000ea80000300800 */
[----:B------:R-:W2:Y:S04]  /*1e750*/  LDL.LU R19, [R1+0x7c] ;  /* 0x00007c0001137983 */ /* 0x000ea80000300800 */
[----:B------:R-:W-:Y:S04]  /*1e760*/  STL [R1+0x5194], R0 ;  /* 0x0051940001007387 */ /* 0x000fe80000100800 */
[----:B------:R-:W3:Y:S04]  /*1e770*/  LDL.LU.64 R22, [R1+0x5210] ;  /* 0x0052100001167983 */ /* 0x000ee80000300a00 */
[----:B------:R-:W3:Y:S04]  /*1e780*/  LDL.LU.64 R20, [R1+0x5208] ;  /* 0x0052080001147983 */ /* 0x000ee80000300a00 */
[----:B------:R-:W-:Y:S04]  /*1e790*/  STL.64 [R1+0x130], R12 ;  /* 0x0001300c01007387 */ /* 0x000fe80000100a00 */
[----:B------:R0:W-:Y:S04]  /*1e7a0*/  STL.64 [R1+0x138], R14 ;  /* 0x0001380e01007387 */ /* 0x0001e80000100a00 */
[----:B0-----:R-:W3:Y:S04]  /*1e7b0*/  LDL.LU.64 R14, [R1+0x5200] ;  /* 0x00520000010e7983 */ /* 0x001ee80000300a00 */
[----:B------:R-:W3:Y:S02]  /*1e7c0*/  LDL.LU.64 R12, [R1+0x51f8] ;  /* 0x0051f800010c7983 */ /* 0x000ee40000300a00 */
[-C--:B---3--:R-:W-:Y:S02]  /*1e7d0*/  HMMA.16816.F32.BF16 R12, R12, R8.reuse, R20 ;  /* 0x000000080c0c723c */ /* 0x088fe40000041814 */
[----:B------:R-:W3:Y:S04]  /*1e7e0*/  LDL.LU.64 R22, [R1+0x51f0] ;  /* 0x0051f00001167983 */ /* 0x000ee80000300a00 */
[----:B------:R-:W3:Y:S11]  /*1e7f0*/  LDL.LU.64 R20, [R1+0x51e8] ;  /* 0x0051e80001147983 */ /* 0x000ef60000300a00 */
[----:B------:R-:W-:Y:S06]  /*1e800*/  @!UPT UIADD3 URZ, URZ, URZ, URZ ;  /* 0x0000003f3f3ff290 */ /* 0x000fec000fffe03f */
[----:B------:R-:W-:Y:S04]  /*1e810*/  STL.64 [R1+0x100], R12 ;  /* 0x0001000c01007387 */ /* 0x000fe80000100a00 */
[----:B------:R0:W-:Y:S04]  /*1e820*/  STL.64 [R1+0x108], R14 ;  /* 0x0001080e01007387 */ /* 0x0001e80000100a00 */
[----:B0-----:R-:W3:Y:S04]  /*1e830*/  LDL.LU.64 R14, [R1+0x51e0] ;  /* 0x0051e000010e7983 */ /* 0x001ee80000300a00 */
[----:B------:R-:W3:Y:S02]  /*1e840*/  LDL.LU.64 R12, [R1+0x51d8] ;  /* 0x0051d800010c7983 */ /* 0x000ee40000300a00 */
[----:B---3--:R-:W-:Y:S02]  /*1e850*/  HMMA.16816.F32.BF16 R20, R12, R8, R20 ;  /* 0x000000080c14723c */ /* 0x008fe40000041814 */
[----:B------:R-:W3:Y:S11]  /*1e860*/  LDL.LU R12, [R1+0x80] ;  /* 0x00008000010c7983 */ /* 0x000ef60000300800 */
[----:B------:R-:W-:Y:S10]  /*1e870*/  @!UPT UIADD3 URZ, URZ, URZ, URZ ;  /* 0x0000003f3f3ff290 */ /* 0x000ff4000fffe03f */
[----:B------:R-:W-:Y:S04]  /*1e880*/  STL.64 [R1+0xf0], R20 ;  /* 0x0000f01401007387 */ /* 0x000fe80000100a00 */
[----:B------:R-:W-:Y:S04]  /*1e890*/  STL.64 [R1+0xf8], R22 ;  /* 0x0000f81601007387 */ /* 0x000fe80000100a00 */
[----:B------:R-:W0:Y:S04]  /*1e8a0*/  LDSM.16.MT88.4 R20, [R3+0x12000] ;  /* 0x012000000314783b */ /* 0x000e280000004200 */
[----:B------:R-:W3:Y:S04]  /*1e8b0*/  LDL.LU R13, [R1+0x84] ;  /* 0x00008400010d7983 */ /* 0x000ee80000300800 */
[----:B------:R-:W3:Y:S04]  /*1e8c0*/  LDL.LU R14, [R1+0x88] ;  /* 0x00008800010e7983 */ /* 0x000ee80000300800 */
[----:B------:R-:W3:Y:S01]  /*1e8d0*/  LDL.LU R15, [R1+0x8c] ;  /* 0x00008c00010f7983 */ /* 0x000ee20000300800 */
[----:B0-----:R-:W-:Y:S01]  /*1e8e0*/  IMAD.MOV.U32 R0, RZ, RZ, R20 ;  /* 0x000000ffff007224 */ /* 0x001fe200078e0014 */
[----:B------:R-:W-:Y:S01]  /*1e8f0*/  MOV R29, R22 ;  /* 0x00000016001d7202 */ /* 0x000fe20000000f00 */
[----:B------:R-:W-:-:S02]  /*1e900*/  IMAD.MOV.U32 R2, RZ, RZ, R21 ;  /* 0x000000ffff027224 */ /* 0x000fc400078e0015 */
[----:B------:R-:W-:Y:S02]  /*1e910*/  IMAD.MOV.U32 R28, RZ, RZ, R23 ;  /* 0x000000ffff1c7224 */ /* 0x000fe400078e0017 */
[----:B------:R-:W0:Y:S02]  /*1e920*/  LDSM.16.MT88.4 R20, [R3+0x12080] ;  /* 0x012080000314783b */ /* 0x000e240000004200 */
[----:B0-----:R-:W-:Y:S01]  /*1e930*/  IMAD.MOV.U32 R11, RZ, RZ, R22 ;  /* 0x000000ffff0b7224 */ /* 0x001fe200078e0016 */
[----:B------:R-:W-:Y:S01]  /*1e940*/  MOV R7, R21 ;  /* 0x0000001500077202 */ /* 0x000fe20000000f00 */
[----:B------:R-:W-:Y:S02]  /*1e950*/  IMAD.MOV.U32 R10, RZ, RZ, R23 ;  /* 0x000000ffff0a7224 */ /* 0x000fe400078e0017 */
[----:B------:R-:W-:Y:S01]  /*1e960*/  IMAD.MOV.U32 R6, RZ, RZ, R20 ;  /* 0x000000ffff067224 */ /* 0x000fe200078e0014 */
[----:B------:R-:W3:Y:S04]  /*1e970*/  LDL.LU.64 R22, [R1+0x51d0] ;  /* 0x0051d00001167983 */ /* 0x000ee80000300a00 */
[----:B------:R-:W3:Y:S02]  /*1e980*/  LDL.LU.64 R20, [R1+0x51c8] ;  /* 0x0051c80001147983 */ /* 0x000ee40000300a00 */
[-C--:B---3--:R-:W-:Y:S02]  /*1e990*/  HMMA.16816.F32.BF16 R20, R20, R8.reuse, R12 ;  /* 0x000000081414723c */ /* 0x088fe4000004180c */
        /* <DEDUP_REMOVED lines=17> */
[----:B0-----:R0:W-:Y:S04]  /*1eab0*/  STL.64 [R1+0x5158], R14 ;  /* 0x0051580e01007387 */ /* 0x0011e80000100a00 */
[----:B------:R1:W-:Y:S01]  /*1eac0*/  STL.64 [R1+0x5150], R12 ;  /* 0x0051500c01007387 */ /* 0x0003e20000100a00 */
[----:B0-----:R-:W-:Y:S01]  /*1ead0*/  MOV R14, R21 ;  /* 0x00000015000e7202 */ /* 0x001fe20000000f00 */
[----:B------:R-:W-:-:S02]  /*1eae0*/  IMAD.MOV.U32 R15, RZ, RZ, R20 ;  /* 0x000000ffff0f7224 */ /* 0x000fc400078e0014 */
[----:B-1----:R-:W-:Y:S02]  /*1eaf0*/  IMAD.MOV.U32 R12, RZ, RZ, R23 ;  /* 0x000000ffff0c7224 */ /* 0x002fe400078e0017 */
[----:B------:R-:W-:Y:S01]  /*1eb00*/  IMAD.MOV.U32 R13, RZ, RZ, R22 ;  /* 0x000000ffff0d7224 */ /* 0x000fe200078e0016 */
[----:B------:R-:W-:Y:S04]  /*1eb10*/  STL.64 [R1+0x5178], R14 ;  /* 0x0051780e01007387 */ /* 0x000fe80000100a00 */
[----:B------:R0:W-:Y:S02]  /*1eb20*/  STL.64 [R1+0x5170], R12 ;  /* 0x0051700c01007387 */ /* 0x0001e40000100a00 */
[----:B0-----:R-:W-:Y:S01]  /*1eb30*/  IMAD.MOV.U32 R12, RZ, RZ, R6 ;  /* 0x000000ffff0c7224 */ /* 0x001fe200078e0006 */
[----:B------:R-:W-:Y:S01]  /*1eb40*/  MOV R13, R7 ;  /* 0x00000007000d7202 */ /* 0x000fe20000000f00 */
[----:B------:R-:W2:Y:S04]  /*1eb50*/  LDL.LU R6, [R1+0x51c4] ;  /* 0x0051c40001067983 */ /* 0x000ea80000300800 */
[----:B------:R-:W2:Y:S04]  /*1eb60*/  LDL.LU R7, [R1+0x51c0] ;  /* 0x0051c00001077983 */ /* 0x000ea80000300800 */
[----:B------:R-:W0:Y:S04]  /*1eb70*/  S2R R23, SR_TID.X ;  /* 0x0000000000177919 */ /* 0x000e280000002100 */
[----:B------:R-:W1:Y:S01]  /*1eb80*/  S2R R21, SR_TID.X ;  /* 0x0000000000157919 */ /* 0x000e620000002100 */
[----:B0-----:R-:W-:-:S02]  /*1eb90*/  LOP3.LUT R23, R23, 0x7, RZ, 0xc0, !PT ;  /* 0x0000000717177812 */ /* 0x001fc400078ec0ff */
[----:B-1----:R-:W-:-:S03]  /*1eba0*/  LOP3.LUT R22, R21, 0x10, RZ, 0xc0, !PT ;  /* 0x0000001015167812 */ /* 0x002fc600078ec0ff */
[----:B------:R-:W-:Y:S01]  /*1ebb0*/  IMAD R23, R23, 0x210, RZ ;  /* 0x0000021017177824 */ /* 0x000fe200078e02ff */
[----:B------:R-:W-:Y:S01]  /*1ebc0*/  SHF.L.U32 R21, R21, 0x1, RZ ;  /* 0x0000000115157819 */ /* 0x000fe200000006ff */
[----:B------:R-:W-:-:S03]  /*1ebd0*/  IMAD.SHL.U32 R22, R22, 0x100, RZ ;  /* 0x0000010016167824 */ /* 0x000fc600078e00ff */
[----:B------:R-:W-:-:S04]  /*1ebe0*/  LOP3.LUT R23, R23, 0x10, R21, 0x78, !PT ;  /* 0x0000001017177812 */ /* 0x000fc800078e7815 */
[----:B------:R-:W-:-:S04]  /*1ebf0*/  LOP3.LUT R23, R23, R22, RZ, 0xfc, !PT ;  /* 0x0000001617177212 */ /* 0x000fc800078efcff */
[----:B------:R-:W-:-:S05]  /*1ec00*/  LOP3.LUT R23, R23, 0x20, RZ, 0x3c, !PT ;  /* 0x0000002017177812 */ /* 0x000fca00078e3cff */
[----:B------:R-:W0:Y:S01]  /*1ec10*/  LDSM.16.MT88.4 R24, [R23+0x12000] ;  /* 0x012000001718783b */ /* 0x000e220000004200 */
[----:B------:R-:W-:Y:S02]  /*1ec20*/  IMAD.MOV.U32 R14, RZ, RZ, R11 ;  /* 0x000000ffff0e7224 */ /* 0x000fe400078e000b */
[----:B------:R-:W-:Y:S01]  /*1ec30*/  IMAD.MOV.U32 R15, RZ, RZ, R10 ;  /* 0x000000ffff0f7224 */ /* 0x000fe200078e000a */
[----:B------:R-:W3:Y:S04]  /*1ec40*/  LDL.LU R11, [R1+0x51bc] ;  /* 0x0051bc00010b7983 */ /* 0x000ee80000300800 */
[----:B------:R-:W4:Y:S04]  /*1ec50*/  LDL.LU R10, [R1+0x51b8] ;  /* 0x0051b800010a7983 */ /* 0x000f280000300800 */
[----:B------:R-:W-:Y:S04]  /*1ec60*/  STL.64 [R1+0x5188], R14 ;  /* 0x0051880e01007387 */ /* 0x000fe80000100a00 */
[----:B------:R1:W-:Y:S04]  /*1ec70*/  STL.64 [R1+0x5180], R12 ;  /* 0x0051800c01007387 */ /* 0x0003e80000100a00 */
[----:B-1----:R-:W3:Y:S04]  /*1ec80*/  LDL.LU R12, [R1+0x150] ;  /* 0x00015000010c7983 */ /* 0x002ee80000300800 */
[----:B------:R-:W3:Y:S04]  /*1ec90*/  LDL.LU R13, [R1+0x154] ;  /* 0x00015400010d7983 */ /* 0x000ee80000300800 */
[----:B------:R-:W3:Y:S04]  /*1eca0*/  LDL.LU R14, [R1+0x158] ;  /* 0x00015800010e7983 */ /* 0x000ee80000300800 */
[----:B------:R-:W3:Y:S04]  /*1ecb0*/  LDL.LU R15, [R1+0x15c] ;  /* 0x00015c00010f7983 */ /* 0x000ee80000300800 */
[----:B------:R-:W-:Y:S04]  /*1ecc0*/  STL [R1+0x5110], R3 ;  /* 0x0051100301007387 */ /* 0x000fe80000100800 */
[----:B0-----:R-:W-:Y:S04]  /*1ecd0*/  STL.64 [R1+0x5148], R26 ;  /* 0x0051481a01007387 */ /* 0x001fe80000100a00 */
[----:B------:R0:W-:Y:S04]  /*1ece0*/  STL.64 [R1+0x5140], R24 ;  /* 0x0051401801007387 */ /* 0x0001e80000100a00 */
[----:B0-----:R-:W3:Y:S04]  /*1ecf0*/  LDL.LU R24, [R1+0x40] ;  /* 0x0000400001187983 */ /* 0x001ee80000300800 */
[----:B------:R-:W3:Y:S04]  /*1ed00*/  LDL.LU R25, [R1+0x44] ;  /* 0x0000440001197983 */ /* 0x000ee80000300800 */
[----:B------:R-:W3:Y:S04]  /*1ed10*/  LDL.LU R26, [R1+0x48] ;  /* 0x00004800011a7983 */ /* 0x000ee80000300800 */
[----:B------:R-:W3:Y:S01]  /*1ed20*/  LDL.LU R27, [R1+0x4c] ;  /* 0x00004c00011b7983 */ /* 0x000ee20000300800 */
[-C--:B--2---:R-:W-:Y:S03]  /*1ed30*/  HMMA.16816.F32.BF16 R4, R4, R8.reuse, R16 ;  /* 0x000000080404723c */ /* 0x084fe60000041810 */
[----:B------:R-:W3:Y:S04]  /*1ed40*/  LDL.LU.64 R18, [R1+0x51b0] ;  /* 0x0051b00001127983 */ /* 0x000ee80000300a00 */
[----:B------:R-:W3:Y:S11]  /*1ed50*/  LDL.LU.64 R16, [R1+0x51a8] ;  /* 0x0051a80001107983 */ /* 0x000ef60000300a00 */
[----:B------:R-:W-:Y:S05]  /*1ed60*/  @!UPT UIADD3 URZ, URZ, URZ, URZ ;  /* 0x0000003f3f3ff290 */ /* 0x000fea000fffe03f */
[----:B------:R-:W-:Y:S04]  /*1ed70*/  STL.64 [R1+0xb0], R4 ;  /* 0x0000b00401007387 */ /* 0x000fe80000100a00 */
[----:B------:R3:W-:Y:S02]  /*1ed80*/  STL.64 [R1+0xb8], R6 ;  /* 0x0000b80601007387 */ /* 0x0007e40000100a00 */
[----:B---3--:R-:W-:Y:S02]  /*1ed90*/  HMMA.16816.F32.BF16 R4, R16, R8, R24 ;  /* 0x000000081004723c */ /* 0x008fe40000041818 */
[----:B------:R-:W2:Y:S04]  /*1eda0*/  LDL.LU R24, [R1+0x110] ;  /* 0x0001100001187983 */ /* 0x000ea80000300800 */
[----:B------:R-:W0:Y:S11]  /*1edb0*/  LDSM.16.MT88.4 R16, [R23+0x12100] ;  /* 0x012100001710783b */ /* 0x000e360000004200 */
[----:B------:R-:W-:Y:S06]  /*1edc0*/  @!UPT UIADD3 URZ, URZ, URZ, URZ ;  /* 0x0000003f3f3ff290 */ /* 0x000fec000fffe03f */
[----:B------:R-:W-:Y:S04]  /*1edd0*/  STL.64 [R1+0xa0], R4 ;  /* 0x0000a00401007387 */ /* 0x000fe80000100a00 */
[----:B------:R-:W-:Y:S04]  /*1ede0*/  STL.64 [R1+0xa8], R6 ;  /* 0x0000a80601007387 */ /* 0x000fe80000100a00 */
[----:B------:R-:W2:Y:S04]  /*1edf0*/  LDL.LU R25, [R1+0x114] ;  /* 0x0001140001197983 */ /* 0x000ea80000300800 */
[----:B------:R-:W3:Y:S04]  /*1ee00*/  LDL.LU R26, [R1+0x118] ;  /* 0x00011800011a7983 */ /* 0x000ee80000300800 */
[----:B------:R-:W3:Y:S04]  /*1ee10*/  LDL.LU R27, [R1+0x11c] ;  /* 0x00011c00011b7983 */ /* 0x000ee80000300800 */
[----:B------:R-:W-:Y:S04]  /*1ee20*/  LDSM.16.MT88.4 R4, [R23+0x12080] ;  /* 0x012080001704783b */ /* 0x000fe80000004200 */
[----:B------:R-:W1:Y:S04]  /*1ee30*/  LDSM.16.MT88.4 R20, [R23+0x12180] ;  /* 0x012180001714783b */ /* 0x000e680000004200 */
[----:B---3--:R4:W-:Y:S04]  /*1ee40*/  STL.64 [R1+0x5168], R26 ;  /* 0x0051681a01007387 */ /* 0x0089e80000100a00 */
[----:B--2---:R2:W-:Y:S01]  /*1ee50*/  STL.64 [R1+0x5160], R24 ;  /* 0x0051601801007387 */ /* 0x0045e20000100a00 */
[----:B----4-:R-:W-:Y:S01]  /*1ee60*/  IMAD.MOV.U32 R26, RZ, RZ, R10 ;  /* 0x000000ffff1a7224 */ /* 0x010fe200078e000a */
[----:B------:R-:W-:-:S02]  /*1ee70*/  MOV R27, R11 ;  /* 0x0000000b001b7202 */ /* 0x000fc40000000f00 */
[----:B--2---:R-:W2:Y:S04]  /*1ee80*/  LDL.LU R24, [R1+0x120] ;  /* 0x0001200001187983 */ /* 0x004ea80000300800 */
[----:B------:R-:W2:Y:S04]  /*1ee90*/  LDL.LU R25, [R1+0x124] ;  /* 0x0001240001197983 */ /* 0x000ea80000300800 */
[----:B------:R-:W3:Y:S04]  /*1eea0*/  LDL.LU R10, [R1+0x51a4] ;  /* 0x0051a400010a7983 */ /* 0x000ee80000300800 */
[----:B------:R-:W4:Y:S04]  /*1eeb0*/  LDL.LU R11, [R1+0x51a0] ;  /* 0x0051a000010b7983 */ /* 0x000f280000300800 */
[----:B0-----:R0:W-:Y:S04]  /*1eec0*/  STL [R1+0x513c], R16 ;  /* 0x00513c1001007387 */ /* 0x0011e80000100800 */
[----:B------:R3:W-:Y:S04]  /*1eed0*/  STL [R1+0x5138], R17 ;  /* 0x0051381101007387 */ /* 0x0007e80000100800 */
[----:B------:R4:W-:Y:S04]  /*1eee0*/  STL [R1+0x5134], R18 ;  /* 0x0051341201007387 */ /* 0x0009e80000100800 */
[----:B------:R1:W-:Y:S04]  /*1eef0*/  STL [R1+0x5130], R19 ;  /* 0x0051301301007387 */ /* 0x0003e80000100800 */
[----:B0-----:R-:W2:Y:S01]  /*1ef00*/  LDL.LU R16, [R1+0xe0] ;  /* 0x0000e00001107983 */ /* 0x001ea20000300800 */
[----:B---3--:R-:W-:-:S03]  /*1ef10*/  IMAD.MOV.U32 R17, RZ, RZ, R10 ;  /* 0x000000ffff117224 */ /* 0x008fc600078e000a */
[----:B------:R-:W3:Y:S01]  /*1ef20*/  LDL.LU R10, [R1+0x519c] ;  /* 0x00519c00010a7983 */ /* 0x000ee20000300800 */
[----:B----4-:R-:W-:-:S03]  /*1ef30*/  IMAD.MOV.U32 R18, RZ, RZ, R11 ;  /* 0x000000ffff127224 */ /* 0x010fc600078e000b */
[----:B------:R-:W3:Y:S04]  /*1ef40*/  LDL.LU R11, [R1+0x5198] ;  /* 0x00519800010b7983 */ /* 0x000ee80000300800 */
[----:B-1----:R-:W2:Y:S04]  /*1ef50*/  LDL.LU R19, [R1+0xec] ;  /* 0x0000ec0001137983 */ /* 0x002ea80000300800 */
[----:B------:R0:W-:Y:S04]  /*1ef60*/  STL.64 [R1+0x5120], R22 ;  /* 0x0051201601007387 */ /* 0x0001e80000100a00 */
[----:B------:R1:W-:Y:S01]  /*1ef70*/  STL.64 [R1+0x5118], R20 ;  /* 0x0051181401007387 */ /* 0x0003e20000100a00 */
[----:B0-----:R-:W-:Y:S01]  /*1ef80*/  IMAD.MOV.U32 R22, RZ, RZ, R29 ;  /* 0x000000ffff167224 */ /* 0x001fe200078e001d */
[----:B------:R-:W-:-:S02]  /*1ef90*/  MOV R23, R28 ;  /* 0x0000001c00177202 */ /* 0x000fc40000000f00 */
[----:B-1----:R-:W-:Y:S01]  /*1efa0*/  MOV R20, R0 ;  /* 0x0000000000147202 */ /* 0x002fe20000000f00 */
[----:B------:R-:W-:Y:S01]  /*1efb0*/  IMAD.MOV.U32 R21, RZ, RZ, R2 ;  /* 0x000000ffff157224 */ /* 0x000fe200078e0002 */
[----:B------:R-:W4:Y:S04]  /*1efc0*/  LDL.LU R0, [R1+0x5194] ;  /* 0x0051940001007983 */ /* 0x000f280000300800 */
[----:B------:R-:W2:Y:S02]  /*1efd0*/  LDL.LU R2, [R1+0x5190] ;  /* 0x0051900001027983 */ /* 0x000ea40000300800 */
[----:B---3--:R-:W-:Y:S02]  /*1efe0*/  HMMA.16816.F32.BF16 R20, R20, R10, R12 ;  /* 0x0000000a1414723c */ /* 0x008fe4000004180c */
[----:B------:R-:W2:Y:S04]  /*1eff0*/  LDL.LU.64 R14, [R1+0x5188] ;  /* 0x00518800010e7983 */ /* 0x000ea80000300a00 */
[----:B------:R-:W2:Y:S11]  /*1f000*/  LDL.LU.64 R12, [R1+0x5180] ;  /* 0x00518000010c7983 */ /* 0x000eb60000300a00 */
[----:B------:R-:W-:Y:S06]  /*1f010*/  @!UPT UIADD3 URZ, URZ, URZ, URZ ;  /* 0x0000003f3f3ff290 */ /* 0x000fec000fffe03f */
[----:B------:R2:W-:Y:S01]  /*1f020*/  STL.64 [R1+0x90], R20 ;  /* 0x0000901401007387 */ /* 0x0005e20000100a00 */
[----:B------:R-:W-:Y:S02]  /*1f030*/  IMAD.MOV.U32 R9, RZ, RZ, R22 ;  /* 0x000000ffff097224 */ /* 0x000fe400078e0016 */
[----:B------:R-:W-:-:S05]  /*1f040*/  IMAD.MOV.U32 R8, RZ, RZ, R23 ;  /* 0x000000ffff087224 */ /* 0x000fca00078e0017 */
[----:B------:R-:W-:Y:S04]  /*1f050*/  STL [R1+0x5084], R8 ;  /* 0x0050840801007387 */ /* 0x000fe80000100800 */
[----:B------:R-:W-:Y:S01]  /*1f060*/  STL [R1+0x5080], R9 ;  /* 0x0050800901007387 */ /* 0x000fe20000100800 */
[----:B--2---:R-:W-:Y:S03]  /*1f070*/  HMMA.16816.F32.BF16 R20, R12, R10, R16 ;  /* 0x0000000a0c14723c */ /* 0x004fe60000041810 */
[----:B------:R-:W0:Y:S11]  /*1f080*/  LDSM.16.MT88.4 R12, [R2+0x12000] ;  /* 0x01200000020c783b */ /* 0x000e360000004200 */
[----:B------:R-:W-:Y:S09]  /*1f090*/  @!UPT UIADD3 URZ, URZ, URZ, URZ ;  /* 0x0000003f3f3ff290 */ /* 0x000ff2000fffe03f */
[----:B------:R-:W-:Y:S04]  /*1f0a0*/  STL.64 [R1+0x1b0], R20 ;  /* 0x0001b01401007387 */ /* 0x000fe80000100a00 */
[----:B------:R-:W-:Y:S01]  /*1f0b0*/  STL.64 [R1+0x1b8], R22 ;  /* 0x0001b81601007387 */ /* 0x000fe20000100a00 */
[----:B0-----:R-:W-:-:S03]  /*1f0c0*/  MOV R16, R14 ;  /* 0x0000000e00107202 */ /* 0x001fc60000000f00 */
[----:B------:R-:W-:Y:S01]  /*1f0d0*/  STL.64 [R1+0x20], R12 ;  /* 0x0000200c01007387 */ /* 0x000fe20000100a00 */
[----:B------:R-:W-:-:S03]  /*1f0e0*/  IMAD.MOV.U32 R17, RZ, RZ, R15 ;  /* 0x000000ffff117224 */ /* 0x000fc600078e000f */
[----:B------:R-:W0:Y:S02]  /*1f0f0*/  LDSM.16.MT88.4 R12, [R2+0x12080] ;  /* 0x01208000020c783b */ /* 0x000e240000004200 */
[----:B0-----:R-:W-:Y:S01]  /*1f100*/  IMAD.MOV.U32 R20, RZ, RZ, R14 ;  /* 0x000000ffff147224 */ /* 0x001fe200078e000e */
[----:B------:R-:W-:Y:S01]  /*1f110*/  MOV R21, R13 ;  /* 0x0000000d00157202 */ /* 0x000fe20000000f00 */
[----:B------:R-:W-:Y:S02]  /*1f120*/  IMAD.MOV.U32 R3, RZ, RZ, R15 ;  /* 0x000000ffff037224 */ /* 0x000fe400078e000f */
[----:B------:R-:W-:Y:S01]  /*1f130*/  IMAD.MOV.U32 R22, RZ, RZ, R12 ;  /* 0x000000ffff167224 */ /* 0x000fe200078e000c */
[----:B------:R-:W2:Y:S04]  /*1f140*/  LDL.LU.64 R14, [R1+0x5178] ;  /* 0x00517800010e7983 */ /* 0x000ea80000300a00 */
[----:B------:R-:W2:Y:S02]  /*1f150*/  LDL.LU.64 R12, [R1+0x5170] ;  /* 0x00517000010c7983 */ /* 0x000ea40000300a00 */
[----:B--2---:R-:W-:Y:S02]  /*1f160*/  HMMA.16816.F32.BF16 R12, R12, R10, R24 ;  /* 0x0000000a0c0c723c */ /* 0x004fe40000041818 */
[----:B------:R-:W2:Y:S04]  /*1f170*/  LDL.LU.64 R26, [R1+0x5168] ;  /* 0x00516800011a7983 */ /* 0x000ea80000300a00 */
[----:B------:R-:W2:Y:S11]  /*1f180*/  LDL.LU.64 R24, [R1+0x5160] ;  /* 0x0051600001187983 */ /* 0x000eb60000300a00 */
[----:B------:R-:W-:Y:S06]  /*1f190*/  @!UPT UIADD3 URZ, URZ, URZ, URZ ;  /* 0x0000003f3f3ff290 */ /* 0x000fec000fffe03f */
[----:B------:R-:W-:Y:S01]  /*1f1a0*/  STL.64 [R1+0x70], R12 ;  /* 0x0000700c01007387 */ /* 0x000fe20000100a00 */
[----:B------:R-:W-:Y:S01]  /*1f1b0*/  MOV R8, R14 ;  /* 0x0000000e00087202 */ /* 0x000fe20000000f00 */
[----:B------:R-:W-:Y:S02]  /*1f1c0*/  IMAD.MOV.U32 R9, RZ, RZ, R15 ;  /* 0x000000ffff097224 */ /* 0x000fe400078e000f */
[----:B------:R-:W0:Y:S04]  /*1f1d0*/  LDSM.16.MT88.4 R12, [R2+0x12100] ;  /* 0x01210000020c783b */ /* 0x000e280000004200 */
[----:B------:R-:W-:Y:S04]  /*1f1e0*/  STL [R1+0x5090], R8 ;  /* 0x0050900801007387 */ /* 0x000fe80000100800 */
[----:B------:R-:W-:Y:S01]  /*1f1f0*/  STL [R1+0x508c], R9 ;  /* 0x00508c0901007387 */ /* 0x000fe20000100800 */
[----:B0-----:R-:W-:Y:S01]  /*1f200*/  IMAD.MOV.U32 R28, RZ, RZ, R14 ;  /* 0x000000ffff1c7224 */ /* 0x001fe200078e000e */
[----:B------:R-:W-:Y:S01]  /*1f210*/  MOV R19, R13 ;  /* 0x0000000d00137202 */ /* 0x000fe20000000f00 */
[----:B------:R-:W-:-:S02]  /*1f220*/  IMAD.MOV.U32 R29, RZ, RZ, R15 ;  /* 0x000000ffff1d7224 */ /* 0x000fc400078e000f */
[----:B------:R-:W-:Y:S01]  /*1f230*/  IMAD.MOV.U32 R18, RZ, RZ, R12 ;  /* 0x000000ffff127224 */ /* 0x000fe200078e000c */
[----:B------:R-:W2:Y:S04]  /*1f240*/  LDL.LU.64 R14, [R1+0x5158] ;  /* 0x00515800010e7983 */ /* 0x000ea80000300a00 */
        /* <DEDUP_REMOVED lines=19> */
[----:B------:R-:W2:Y:S04]  /*1f380*/  LDL.LU R20, [R1+0x170] ;  /* 0x0001700001147983 */ /* 0x000ea80000300800 */
[----:B------:R-:W2:Y:S04]  /*1f390*/  LDL.LU R21, [R1+0x174] ;  /* 0x0001740001157983 */ /* 0x000ea80000300800 */
[----:B------:R-:W2:Y:S04]  /*1f3a0*/  LDL.LU R22, [R1+0x178] ;  /* 0x0001780001167983 */ /* 0x000ea80000300800 */
[----:B------:R-:W2:Y:S04]  /*1f3b0*/  LDL.LU R23, [R1+0x17c] ;  /* 0x00017c0001177983 */ /* 0x000ea80000300800 */
[----:B------:R-:W-:Y:S04]  /*1f3c0*/  STL.64 [R1+0x50f8], R26 ;  /* 0x0050f81a01007387 */ /* 0x000fe80000100a00 */
[----:B------:R0:W-:Y:S04]  /*1f3d0*/  STL.64 [R1+0x50f0], R24 ;  /* 0x0050f01801007387 */ /* 0x0001e80000100a00 */
[----:B------:R-:W1:Y:S04]  /*1f3e0*/  LDSM.16.MT88.4 R12, [R2+0x12180] ;  /* 0x01218000020c783b */ /* 0x000e680000004200 */
[----:B0-----:R-:W3:Y:S04]  /*1f3f0*/  LDL.LU R24, [R1+0x1a0] ;  /* 0x0001a00001187983 */ /* 0x001ee80000300800 */
[----:B------:R-:W3:Y:S04]  /*1f400*/  LDL.LU R25, [R1+0x1a4] ;  /* 0x0001a40001197983 */ /* 0x000ee80000300800 */
[----:B------:R-:W3:Y:S04]  /*1f410*/  LDL.LU R26, [R1+0x1a8] ;  /* 0x0001a800011a7983 */ /* 0x000ee80000300800 */
[----:B------:R-:W3:Y:S01]  /*1f420*/  LDL.LU R27, [R1+0x1ac] ;  /* 0x0001ac00011b7983 */ /* 0x000ee20000300800 */
[----:B-1----:R-:W-:-:S03]  /*1f430*/  IMAD.MOV.U32 R3, RZ, RZ, R13 ;  /* 0x000000ffff037224 */ /* 0x002fc600078e000d */
[----:B------:R-:W-:Y:S01]  /*1f440*/  STL [R1], R12 ;  /* 0x0000000c01007387 */ /* 0x000fe20000100800 */
[----:B------:R-:W-:Y:S01]  /*1f450*/  IMAD.MOV.U32 R9, RZ, RZ, R14 ;  /* 0x000000ffff097224 */ /* 0x000fe200078e000e */
[----:B------:R-:W-:Y:S02]  /*1f460*/  MOV R8, R15 ;  /* 0x0000000f00087202 */ /* 0x000fe40000000f00 */
[----:B----4-:R-:W0:Y:S04]  /*1f470*/  LDSM.16.MT88.4 R12, [R0+0x12000] ;  /* 0x01200000000c783b */ /* 0x010e280000004200 */
[----:B------:R-:W-:Y:S04]  /*1f480*/  STL [R1+0x5088], R2 ;  /* 0x0050880201007387 */ /* 0x000fe80000100800 */
[----:B0-----:R-:W-:Y:S04]  /*1f490*/  STL.64 [R1+0x50d8], R14 ;  /* 0x0050d80e01007387 */ /* 0x001fe80000100a00 */
[----:B------:R0:W-:Y:S04]  /*1f4a0*/  STL.64 [R1+0x50d0], R12 ;  /* 0x0050d00c01007387 */ /* 0x0001e80000100a00 */
[----:B0-----:R-:W4:Y:S04]  /*1f4b0*/  LDL.LU R12, [R1+0xd0] ;  /* 0x0000d000010c7983 */ /* 0x001f280000300800 */
[----:B------:R-:W4:Y:S04]  /*1f4c0*/  LDL.LU R13, [R1+0xd4] ;  /* 0x0000d400010d7983 */ /* 0x000f280000300800 */
[----:B------:R-:W4:Y:S04]  /*1f4d0*/  LDL.LU R14, [R1+0xd8] ;  /* 0x0000d800010e7983 */ /* 0x000f280000300800 */
[----:B------:R-:W4:Y:S01]  /*1f4e0*/  LDL.LU R15, [R1+0xdc] ;  /* 0x0000dc00010f7983 */ /* 0x000f220000300800 */
[----:B---3--:R-:W-:Y:S03]  /*1f4f0*/  HMMA.16816.F32.BF16 R4, R4, R10, R24 ;  /* 0x0000000a0404723c */ /* 0x008fe60000041818 */
[----:B------:R-:W3:Y:S04]  /*1f500*/  LDL.LU R24, [R1+0x20] ;  /* 0x0000200001187983 */ /* 0x000ee80000300800 */
[----:B------:R-:W-:-:S02]  /*1f510*/  IMAD.MOV.U32 R26, RZ, RZ, R16 ;  /* 0x000000ffff1a7224 */ /* 0x000fc400078e0010 */
[----:B------:R-:W-:Y:S11]  /*1f520*/  IMAD.MOV.U32 R27, RZ, RZ, R17 ;  /* 0x000000ffff1b7224 */ /* 0x000ff600078e0011 */
[----:B------:R-:W-:Y:S03]  /*1f530*/  @!UPT UIADD3 URZ, URZ, URZ, URZ ;  /* 0x0000003f3f3ff290 */ /* 0x000fe6000fffe03f */
[----:B------:R0:W-:Y:S04]  /*1f540*/  STL.64 [R1+0x60], R4 ;  /* 0x0000600401007387 */ /* 0x0001e80000100a00 */
[----:B------:R1:W-:Y:S04]  /*1f550*/  STL.64 [R1+0x68], R6 ;  /* 0x0000680601007387 */ /* 0x0003e80000100a00 */
[----:B------:R-:W3:Y:S04]  /*1f560*/  LDL.LU R25, [R1+0x24] ;  /* 0x0000240001197983 */ /* 0x000ee80000300800 */
[----:B------:R-:W2:Y:S01]  /*1f570*/  LDL.LU R16, [R1+0x513c] ;  /* 0x00513c0001107983 */ /* 0x000ea20000300800 */
[----:B0-----:R-:W-:Y:S01]  /*1f580*/  MOV R4, R18 ;  /* 0x0000001200047202 */ /* 0x001fe20000000f00 */
[----:B------:R-:W-:-:S02]  /*1f590*/  IMAD.MOV.U32 R5, RZ, RZ, R19 ;  /* 0x000000ffff057224 */ /* 0x000fc400078e0013 */
[----:B------:R-:W2:Y:S01]  /*1f5a0*/  LDL.LU R17, [R1+0x5138] ;  /* 0x0051380001117983 */ /* 0x000ea20000300800 */
[----:B-1----:R-:W-:Y:S01]  /*1f5b0*/  IMAD.MOV.U32 R6, RZ, RZ, R28 ;  /* 0x000000ffff067224 */ /* 0x002fe200078e001c */
[----:B------:R-:W-:Y:S02]  /*1f5c0*/  MOV R7, R29 ;  /* 0x0000001d00077202 */ /* 0x000fe40000000f00 */
[----:B------:R-:W2:Y:S04]  /*1f5d0*/  LDL.LU R18, [R1+0x5134] ;  /* 0x0051340001127983 */ /* 0x000ea80000300800 */
[----:B------:R-:W2:Y:S04]  /*1f5e0*/  LDL.LU R19, [R1+0x5130] ;  /* 0x0051300001137983 */ /* 0x000ea80000300800 */
[----:B------:R-:W3:Y:S04]  /*1f5f0*/  LDL.LU R28, [R1+0x512c] ;  /* 0x00512c00011c7983 */ /* 0x000ee80000300800 */
[----:B------:R-:W3:Y:S04]  /*1f600*/  LDL.LU R29, [R1+0x5128] ;  /* 0x00512800011d7983 */ /* 0x000ee80000300800 */
[----:B------:R-:W-:Y:S04]  /*1f610*/  STL.64 [R1+0x50e8], R6 ;  /* 0x0050e80601007387 */ /* 0x000fe80000100a00 */
[----:B------:R0:W-:Y:S04]  /*1f620*/  STL.64 [R1+0x50e0], R4 ;  /* 0x0050e00401007387 */ /* 0x0001e80000100a00 */
[----:B0-----:R-:W3:Y:S04]  /*1f630*/  LDL.LU R4, [R1+0x130] ;  /* 0x0001300001047983 */ /* 0x001ee80000300800 */
[----:B------:R-:W3:Y:S04]  /*1f640*/  LDL.LU R5, [R1+0x134] ;  /* 0x0001340001057983 */ /* 0x000ee80000300800 */
[----:B------:R-:W3:Y:S04]  /*1f650*/  LDL.LU R6, [R1+0x138] ;  /* 0x0001380001067983 */ /* 0x000ee80000300800 */
[----:B------:R-:W3:Y:S01]  /*1f660*/  LDL.LU R7, [R1+0x13c] ;  /* 0x00013c0001077983 */ /* 0x000ee20000300800 */
[----:B--2---:R-:W-:Y:S03]  /*1f670*/  HMMA.16816.F32.BF16 R16, R16, R10, R20 ;  /* 0x0000000a1010723c */ /* 0x004fe60000041814 */
[----:B---3--:R-:W-:Y:S04]  /*1f680*/  STL.64 [R1+0x5108], R6 ;  /* 0x0051080601007387 */ /* 0x008fe80000100a00 */
[----:B------:R0:W-:Y:S04]  /*1f690*/  STL.64 [R1+0x5100], R4 ;  /* 0x0051000401007387 */ /* 0x0001e80000100a00 */
[----:B0-----:R-:W2:Y:S04]  /*1f6a0*/  LDL.LU R4, [R1+0x180] ;  /* 0x0001800001047983 */ /* 0x001ea80000300800 */
[----:B------:R-:W2:Y:S04]  /*1f6b0*/  LDL.LU R5, [R1+0x184] ;  /* 0x0001840001057983 */ /* 0x000ea80000300800 */
[----:B------:R-:W4:Y:S04]  /*1f6c0*/  LDL.LU.64 R22, [R1+0x5120] ;  /* 0x0051200001167983 */ /* 0x000f280000300a00 */
[----:B------:R-:W4:Y:S04]  /*1f6d0*/  LDL.LU.64 R20, [R1+0x5118] ;  /* 0x0051180001147983 */ /* 0x000f280000300a00 */
[----:B------:R-:W-:Y:S04]  /*1f6e0*/  STL.64 [R1+0x50], R16 ;  /* 0x0000501001007387 */ /* 0x000fe80000100a00 */
[----:B------:R-:W-:Y:S04]  /*1f6f0*/  STL.64 [R1+0x58], R18 ;  /* 0x0000581201007387 */ /* 0x000fe80000100a00 */
[----:B------:R-:W0:Y:S01]  /*1f700*/  LDSM.16.MT88.4 R16, [R0+0x12080] ;  /* 0x012080000010783b */ /* 0x000e220000004200 */
[----:B------:R-:W-:-:S02]  /*1f710*/  IMAD.MOV.U32 R6, RZ, RZ, R29 ;  /* 0x000000ffff067224 */ /* 0x000fc400078e001d */
[----:B------:R-:W-:Y:S01]  /*1f720*/  IMAD.MOV.U32 R7, RZ, RZ, R28 ;  /* 0x000000ffff077224 */ /* 0x000fe200078e001c */
[-C--:B----4-:R-:W-:Y:S01]  /*1f730*/  HMMA.16816.F32.BF16 R12, R20, R10.reuse, R12 ;  /* 0x0000000a140c723c */ /* 0x090fe2000004180c */
[----:B------:R-:W1:Y:S07]  /*1f740*/  LDSM.16.MT88.4 R20, [R0+0x12100] ;  /* 0x012100000014783b */ /* 0x000e6e0000004200 */
[----:B--2---:R-:W-:Y:S11]  /*1f750*/  HMMA.16816.F32.BF16 R24, R24, R10, R4 ;  /* 0x0000000a1818723c */ /* 0x004ff60000041804 */
[----:B------:R-:W-:Y:S04]  /*1f760*/  @!UPT UIADD3 URZ, URZ, URZ, URZ ;  /* 0x0000003f3f3ff290 */ /* 0x000fe8000fffe03f */
[----:B------:R2:W-:Y:S01]  /*1f770*/  STL.64 [R1+0xd0], R12 ;  /* 0x0000d00c01007387 */ /* 0x0005e20000100a00 */
[----:B------:R-:W-:Y:S01]  /*1f780*/  IMAD.MOV.U32 R28, RZ, RZ, R15 ;  /* 0x000000ffff1c7224 */ /* 0x000fe200078e000f */
[----:B------:R-:W-:Y:S02]  /*1f790*/  MOV R29, R14 ;  /* 0x0000000e001d7202 */ /* 0x000fe40000000f00 */
[----:B--2---:R-:W2:Y:S04]  /*1f7a0*/  LDL.LU R12, [R1+0xf0] ;  /* 0x0000f000010c7983 */ /* 0x004ea80000300800 */
[----:B------:R-:W2:Y:S04]  /*1f7b0*/  LDL.LU R13, [R1+0xf4] ;  /* 0x0000f400010d7983 */ /* 0x000ea80000300800 */
[----:B------:R-:W2:Y:S04]  /*1f7c0*/  LDL.LU R14, [R1+0xf8] ;  /* 0x0000f800010e7983 */ /* 0x000ea80000300800 */
[----:B------:R-:W2:Y:S04]  /*1f7d0*/  LDL.LU R15, [R1+0xfc] ;  /* 0x0000fc00010f7983 */ /* 0x000ea80000300800 */
[----:B------:R-:W-:Y:S04]  /*1f7e0*/  STL [R1+0x506c], R28 ;  /* 0x00506c1c01007387 */ /* 0x000fe80000100800 */
[----:B------:R-:W-:Y:S04]  /*1f7f0*/  STL [R1+0x5068], R29 ;  /* 0x0050681d01007387 */ /* 0x000fe80000100800 */
[----:B0-----:R-:W-:Y:S04]  /*1f800*/  STL [R1+0x50bc], R18 ;  /* 0x0050bc1201007387 */ /* 0x001fe80000100800 */
[----:B------:R-:W-:Y:S04]  /*1f810*/  STL [R1+0x50b8], R19 ;  /* 0x0050b81301007387 */ /* 0x000fe80000100800 */
[----:B-1----:R-:W-:Y:S04]  /*1f820*/  STL.64 [R1+0x50b0], R22 ;  /* 0x0050b01601007387 */ /* 0x002fe80000100a00 */
[----:B------:R0:W-:Y:S04]  /*1f830*/  STL.64 [R1+0x50a8], R20 ;  /* 0x0050a81401007387 */ /* 0x0001e80000100a00 */
[----:B0-----:R-:W2:Y:S01]  /*1f840*/  LDL.LU R20, [R1] ;  /* 0x0000000001147983 */ /* 0x001ea20000300800 */
[----:B------:R-:W-:-:S03]  /*1f850*/  IMAD.MOV.U32 R21, RZ, RZ, R3 ;  /* 0x000000ffff157224 */ /* 0x000fc600078e0003 */
[----:B------:R-:W3:Y:S04]  /*1f860*/  LDL.LU R3, [R1+0x5110] ;  /* 0x0051100001037983 */ /* 0x000ee80000300800 */
[----:B------:R-:W4:Y:S04]  /*1f870*/  LDL.LU.64 R6, [R1+0x5108] ;  /* 0x0051080001067983 */ /* 0x000f280000300a00 */
[----:B------:R-:W4:Y:S04]  /*1f880*/  LDL.LU.64 R4, [R1+0x5100] ;  /* 0x0051000001047983 */ /* 0x000f280000300a00 */
[----:B------:R-:W-:Y:S04]  /*1f890*/  STL.64 [R1+0xe0], R24 ;  /* 0x0000e01801007387 */ /* 0x000fe80000100a00 */
[----:B------:R0:W-:Y:S04]  /*1f8a0*/  STL.64 [R1+0xe8], R26 ;  /* 0x0000e81a01007387 */ /* 0x0001e80000100a00 */
[----:B0-----:R-:W4:Y:S04]  /*1f8b0*/  LDL.LU.64 R26, [R1+0x50f8] ;  /* 0x0050f800011a7983 */ /* 0x001f280000300a00 */
[----:B------:R-:W4:Y:S02]  /*1f8c0*/  LDL.LU.64 R24, [R1+0x50f0] ;  /* 0x0050f00001187983 */ /* 0x000f240000300a00 */
[----:B----4-:R-:W-:Y:S02]  /*1f8d0*/  HMMA.16816.F32.BF16 R24, R24, R10, R4 ;  /* 0x0000000a1818723c */ /* 0x010fe40000041804 */
[----:B------:R-:W4:Y:S04]  /*1f8e0*/  LDL.LU.64 R6, [R1+0x50e8] ;  /* 0x0050e80001067983 */ /* 0x000f280000300a00 */
[----:B------:R-:W4:Y:S11]  /*1f8f0*/  LDL.LU.64 R4, [R1+0x50e0] ;  /* 0x0050e00001047983 */ /* 0x000f360000300a00 */
[----:B------:R-:W-:Y:S06]  /*1f900*/  @!UPT UIADD3 URZ, URZ, URZ, URZ ;  /* 0x0000003f3f3ff290 */ /* 0x000fec000fffe03f */
[----:B------:R-:W-:Y:S04]  /*1f910*/  STL.64 [R1+0x160], R24 ;  /* 0x0001601801007387 */ /* 0x000fe80000100a00 */
[----:B------:R-:W-:Y:S04]  /*1f920*/  STL.64 [R1+0x168], R26 ;  /* 0x0001681a01007387 */ /* 0x000fe80000100a00 */
[----:B------:R-:W0:Y:S04]  /*1f930*/  LDSM.16.MT88.4 R24, [R0+0x12180] ;  /* 0x012180000018783b */ /* 0x000e280000004200 */
[----:B0-----:R0:W-:Y:S04]  /*1f940*/  STL [R1+0x50a4], R24 ;  /* 0x0050a41801007387 */ /* 0x0011e80000100800 */
[----:B------:R1:W-:Y:S04]  /*1f950*/  STL [R1+0x50a0], R25 ;  /* 0x0050a01901007387 */ /* 0x0003e80000100800 */
[----:B------:R1:W-:Y:S04]  /*1f960*/  STL [R1+0x509c], R26 ;  /* 0x00509c1a01007387 */ /* 0x0003e80000100800 */
[----:B------:R2:W-:Y:S04]  /*1f970*/  STL [R1+0x5098], R27 ;  /* 0x0050981b01007387 */ /* 0x0005e80000100800 */
[----:B0-----:R-:W4:Y:S04]  /*1f980*/  LDL.LU R24, [R1+0x100] ;  /* 0x0001000001187983 */ /* 0x001f280000300800 */
[----:B-1----:R-:W4:Y:S04]  /*1f990*/  LDL.LU R25, [R1+0x104] ;  /* 0x0001040001197983 */ /* 0x002f280000300800 */
[----:B------:R-:W4:Y:S04]  /*1f9a0*/  LDL.LU R26, [R1+0x108] ;  /* 0x00010800011a7983 */ /* 0x000f280000300800 */
[----:B--2---:R-:W4:Y:S04]  /*1f9b0*/  LDL.LU R27, [R1+0x10c] ;  /* 0x00010c00011b7983 */ /* 0x004f280000300800 */
[----:B------:R-:W-:Y:S01]  /*1f9c0*/  STL [R1+0x5094], R0 ;  /* 0x0050940001007387 */ /* 0x000fe20000100800 */
[----:B------:R-:W-:-:S03]  /*1f9d0*/  IMAD.MOV.U32 R23, RZ, RZ, R8 ;  /* 0x000000ffff177224 */ /* 0x000fc600078e0008 */
[----:B------:R-:W0:Y:S01]  /*1f9e0*/  S2R R8, SR_TID.X ;  /* 0x0000000000087919 */ /* 0x000e220000002100 */
[----:B------:R-:W-:-:S03]  /*1f9f0*/  MOV R22, R9 ;  /* 0x0000000900167202 */ /* 0x000fc60000000f00 */
[----:B------:R-:W1:Y:S01]  /*1fa00*/  S2R R9, SR_TID.X ;  /* 0x0000000000097919 */ /* 0x000e620000002100 */
[----:B0-----:R-:W-:Y:S02]  /*1fa10*/  LOP3.LUT R2, R8, 0x7, RZ, 0xc0, !PT ;  /* 0x0000000708027812 */ /* 0x001fe400078ec0ff */
[C---:B-1----:R-:W-:Y:S01]  /*1fa20*/  LOP3.LUT R8, R9.reuse, 0x1e0, RZ, 0xc0, !PT ;  /* 0x000001e009087812 */ /* 0x042fe200078ec0ff */
[-C--:B------:R-:W-:Y:S08]  /*1fa30*/  HMMA.16816.F32.BF16 R20, R20, R10.reuse, R12 ;  /* 0x0000000a1414723c */ /* 0x080ff0000004180c */
[----:B----4-:R-:W-:Y:S11]  /*1fa40*/  HMMA.16816.F32.BF16 R4, R4, R10, R24 ;  /* 0x0000000a0404723c */ /* 0x010ff60000041818 */
[----:B------:R-:W-:Y:S11]  /*1fa50*/  @!UPT UIADD3 URZ, URZ, URZ, URZ ;  /* 0x0000003f3f3ff290 */ /* 0x000ff6000fffe03f */
[----:B------:R-:W-:Y:S01]  /*1fa60*/  @!UPT UIADD3 URZ, URZ, URZ, URZ ;  /* 0x0000003f3f3ff290 */ /* 0x000fe2000fffe03f */
[----:B------:R-:W-:Y:S04]  /*1fa70*/  STL.64 [R1+0x120], R4 ;  /* 0x0001200401007387 */ /* 0x000fe80000100a00 */
[----:B------:R-:W-:Y:S04]  /*1fa80*/  STL.64 [R1+0x128], R6 ;  /* 0x0001280601007387 */ /* 0x000fe80000100a00 */
[----:B---3--:R-:W0:Y:S02]  /*1fa90*/  LDSM.16.MT88.4 R4, [R3+0x14000] ;  /* 0x014000000304783b */ /* 0x008e240000004200 */
[----:B0-----:R-:W-:Y:S01]  /*1faa0*/  IMAD.MOV.U32 R27, RZ, RZ, R7 ;  /* 0x000000ffff1b7224 */ /* 0x001fe200078e0007 */
[----:B------:R-:W-:Y:S01]  /*1fab0*/  SHF.L.U32 R7, R2, 0x4, RZ ;  /* 0x0000000402077819 */ /* 0x000fe200000006ff */
[----:B------:R-:W-:-:S04]  /*1fac0*/  IMAD.SHL.U32 R2, R9, 0x2, RZ ;  /* 0x0000000209027824 */ /* 0x000fc800078e00ff */
[----:B------:R-:W-:Y:S01]  /*1fad0*/  IMAD R8, R8, 0x100, R7 ;  /* 0x0000010008087824 */ /* 0x000fe200078e0207 */
[----:B------:R-:W-:-:S04]  /*1fae0*/  LOP3.LUT R9, R9, 0x7, RZ, 0xc0, !PT ;  /* 0x0000000709097812 */ /* 0x000fc800078ec0ff */
[----:B------:R-:W-:-:S04]  /*1faf0*/  LOP3.LUT R8, R8, 0x30, R2, 0x78, !PT ;  /* 0x0000003008087812 */ /* 0x000fc800078e7802 */
[----:B------:R-:W-:-:S04]  /*1fb00*/  LEA R8, R9, R8, 0xa ;  /* 0x0000000809087211 */ /* 0x000fc800078e50ff */
[----:B------:R-:W-:Y:S01]  /*1fb10*/  LOP3.LUT R8, R8, 0x40, RZ, 0x3c, !PT ;  /* 0x0000004008087812 */ /* 0x000fe200078e3cff */
[----:B------:R-:W-:Y:S01]  /*1fb20*/  IMAD.MOV.U32 R24, RZ, RZ, R4 ;  /* 0x000000ffff187224 */ /* 0x000fe200078e0004 */
[----:B------:R-:W-:Y:S01]  /*1fb30*/  MOV R25, R5 ;  /* 0x0000000500197202 */ /* 0x000fe20000000f00 */
[----:B------:R-:W-:Y:S02]  /*1fb40*/  IMAD.MOV.U32 R26, RZ, RZ, R6 ;  /* 0x000000ffff1a7224 */ /* 0x000fe400078e0006 */
[----:B------:R-:W0:Y:S04]  /*1fb50*/  LDSM.16.M88.4 R4, [R8+0x40100] ;  /* 0x040100000804783b */ /* 0x000e280000000200 */
[----:B------:R-:W-:Y:S04]  /*1fb60*/  STL.64 [R1+0x50c8], R26 ;  /* 0x0050c81a01007387 */ /* 0x000fe80000100a00 */
[----:B------:R1:W-:Y:S04]  /*1fb70*/  STL.64 [R1+0x50c0], R24 ;  /* 0x0050c01801007387 */ /* 0x0003e80000100a00 */
[----:B-1----:R-:W2:Y:S04]  /*1fb80*/  LDL.LU R24, [R1+0xc0] ;  /* 0x0000c00001187983 */ /* 0x002ea80000300800 */
[----:B------:R-:W2:Y:S04]  /*1fb90*/  LDL.LU R25, [R1+0xc4] ;  /* 0x0000c40001197983 */ /* 0x000ea80000300800 */
[----:B------:R-:W2:Y:S04]  /*1fba0*/  LDL.LU R26, [R1+0xc8] ;  /* 0x0000c800011a7983 */ /* 0x000ea80000300800 */
[----:B------:R-:W2:Y:S04]  /*1fbb0*/  LDL.LU R27, [R1+0xcc] ;  /* 0x0000cc00011b7983 */ /* 0x000ea80000300800 */
[----:B0-----:R-:W-:Y:S04]  /*1fbc0*/  STL [R1+0x4f74], R6 ;  /* 0x004f740601007387 */ /* 0x001fe80000100800 */
[----:B------:R-:W-:Y:S04]  /*1fbd0*/  STL [R1+0x4f70], R7 ;  /* 0x004f700701007387 */ /* 0x000fe80000100800 */
[----:B------:R-:W2:Y:S04]  /*1fbe0*/  LDL.LU.64 R14, [R1+0x50d8] ;  /* 0x0050d800010e7983 */ /* 0x000ea80000300a00 */
[----:B------:R-:W2:Y:S04]  /*1fbf0*/  LDL.LU.64 R12, [R1+0x50d0] ;  /* 0x0050d000010c7983 */ /* 0x000ea80000300a00 */
[----:B------:R0:W-:Y:S04]  /*1fc00*/  STL.64 [R1+0x150], R20 ;  /* 0x0001501401007387 */ /* 0x0001e80000100a00 */
[----:B------:R1:W-:Y:S04]  /*1fc10*/  STL.64 [R1+0x158], R22 ;  /* 0x0001581601007387 */ /* 0x0003e80000100a00 */
[----:B0-----:R-:W3:Y:S04]  /*1fc20*/  LDL.LU R20, [R1+0x190] ;  /* 0x0001900001147983 */ /* 0x001ee80000300800 */
[----:B------:R-:W3:Y:S04]  /*1fc30*/  LDL.LU R21, [R1+0x194] ;  /* 0x0001940001157983 */ /* 0x000ee80000300800 */
[----:B-1----:R-:W3:Y:S04]  /*1fc40*/  LDL.LU R22, [R1+0x198] ;  /* 0x0001980001167983 */ /* 0x002ee80000300800 */
[----:B------:R-:W3:Y:S04]  /*1fc50*/  LDL.LU R23, [R1+0x19c] ;  /* 0x00019c0001177983 */ /* 0x000ee80000300800 */
[----:B------:R-:W0:Y:S02]  /*1fc60*/  S2R R8, SR_TID.X ;  /* 0x0000000000087919 */ /* 0x000e240000002100 */
[----:B0-----:R-:W-:-:S02]  /*1fc70*/  LOP3.LUT R19, R8, 0x10, RZ, 0xc0, !PT ;  /* 0x0000001008137812 */ /* 0x001fc400078ec0ff */
[----:B------:R-:W-:-:S03]  /*1fc80*/  SHF.L.U32 R18, R8, 0x1, RZ ;  /* 0x0000000108127819 */ /* 0x000fc600000006ff */
[----:B------:R-:W-:Y:S01]  /*1fc90*/  IMAD.SHL.U32 R19, R19, 0x100, RZ ;  /* 0x0000010013137824 */ /* 0x000fe200078e00ff */
[----:B--2---:R-:W-:Y:S01]  /*1fca0*/  HMMA.16816.F32.BF16 R12, R12, R10, R24 ;  /* 0x0000000a0c0c723c */ /* 0x004fe20000041818 */
[----:B------:R-:W0:Y:S11]  /*1fcb0*/  LDSM.16.MT88.4 R24, [R3+0x14080] ;  /* 0x014080000318783b */ /* 0x000e360000004200 */
[----:B------:R-:W-:Y:S11]  /*1fcc0*/  @!UPT UIADD3 URZ, URZ, URZ, URZ ;  /* 0x0000003f3f3ff290 */ /* 0x000ff6000fffe03f */
[----:B------:R1:W-:Y:S01]  /*1fcd0*/  STL.64 [R1+0xc0], R12 ;  /* 0x0000c00c01007387 */ /* 0x0003e20000100a00 */
[----:B------:R-:W-:Y:S02]  /*1fce0*/  IMAD.MOV.U32 R7, RZ, RZ, R14 ;  /* 0x000000ffff077224 */ /* 0x000fe400078e000e */
[----:B------:R-:W-:Y:S01]  /*1fcf0*/  IMAD.MOV.U32 R6, RZ, RZ, R15 ;  /* 0x000000ffff067224 */ /* 0x000fe200078e000f */
[----:B0-----:R-:W-:Y:S01]  /*1fd00*/  MOV R15, R24 ;  /* 0x00000018000f7202 */ /* 0x001fe20000000f00 */
[----:B------:R-:W-:Y:S01]  /*1fd10*/  IMAD.MOV.U32 R14, RZ, RZ, R25 ;  /* 0x000000ffff0e7224 */ /* 0x000fe200078e0019 */
[----:B-1----:R-:W-:Y:S01]  /*1fd20*/  MOV R12, R27 ;  /* 0x0000001b000c7202 */ /* 0x002fe20000000f00 */
[----:B------:R-:W-:Y:S02]  /*1fd30*/  IMAD.MOV.U32 R13, RZ, RZ, R26 ;  /* 0x000000ffff0d7224 */ /* 0x000fe400078e001a */
[----:B------:R-:W0:Y:S04]  /*1fd40*/  LDSM.16.MT88.4 R24, [R3+0x14100] ;  /* 0x014100000318783b */ /* 0x000e280000004200 */
[----:B------:R-:W-:Y:S04]  /*1fd50*/  STL [R1+0x4fec], R6 ;  /* 0x004fec0601007387 */ /* 0x000fe80000100800 */
[----:B------:R1:W-:Y:S01]  /*1fd60*/  STL [R1+0x4fe8], R7 ;  /* 0x004fe80701007387 */ /* 0x0003e20000100800 */
[----:B0-----:R-:W-:Y:S01]  /*1fd70*/  IMAD.MOV.U32 R28, RZ, RZ, R24 ;  /* 0x000000ffff1c7224 */ /* 0x001fe200078e0018 */
[----:B-1----:R-:W-:Y:S01]  /*1fd80*/  MOV R7, R26 ;  /* 0x0000001a00077202 */ /* 0x002fe20000000f00 */
[----:B------:R-:W-:-:S02]  /*1fd90*/  IMAD.MOV.U32 R29, RZ, RZ, R25 ;  /* 0x000000ffff1d7224 */ /* 0x000fc400078e0019 */
[----:B------:R-:W-:Y:S02]  /*1fda0*/  IMAD.MOV.U32 R6, RZ, RZ, R27 ;  /* 0x000000ffff067224 */ /* 0x000fe400078e001b */
[----:B------:R-:W0:Y:S04]  /*1fdb0*/  LDSM.16.MT88.4 R24, [R3+0x14180] ;  /* 0x014180000318783b */ /* 0x000e280000004200 */
[----:B------:R-:W-:Y:S04]  /*1fdc0*/  STL.64 [R1+0x5078], R6 ;  /* 0x0050780601007387 */ /* 0x000fe80000100a00 */
[----:B------:R1:W-:Y:S04]  /*1fdd0*/  STL.64 [R1+0x5070], R4 ;  /* 0x0050700401007387 */ /* 0x0003e80000100a00 */
[----:B-1----:R-:W2:Y:S04]  /*1fde0*/  LDL.LU R4, [R1+0xb0] ;  /* 0x0000b00001047983 */ /* 0x002ea80000300800 */
[----:B------:R-:W2:Y:S04]  /*1fdf0*/  LDL.LU R5, [R1+0xb4] ;  /* 0x0000b40001057983 */ /* 0x000ea80000300800 */
[----:B------:R-:W2:Y:S04]  /*1fe00*/  LDL.LU R6, [R1+0xb8] ;  /* 0x0000b80001067983 */ /* 0x000ea80000300800 */
[----:B------:R-:W2:Y:S01]  /*1fe10*/  LDL.LU R7, [R1+0xbc] ;  /* 0x0000bc0001077983 */ /* 0x000ea20000300800 */
[----:B0-----:R-:W-:Y:S01]  /*1fe20*/  MOV R9, R26 ;  /* 0x0000001a00097202 */ /* 0x001fe20000000f00 */
[----:B------:R-:W-:-:S02]  /*1fe30*/  IMAD.MOV.U32 R2, RZ, RZ, R27 ;  /* 0x000000ffff027224 */ /* 0x000fc400078e001b */
[----:B------:R-:W-:Y:S01]  /*1fe40*/  IMAD.MOV.U32 R0, RZ, RZ, R24 ;  /* 0x000000ffff007224 */ /* 0x000fe200078e0018 */
[----:B------:R-:W4:Y:S01]  /*1fe50*/  LDL.LU.64 R26, [R1+0x50c8] ;  /* 0x0050c800011a7983 */ /* 0x000f220000300a00 */
[----:B------:R-:W-:-:S03]  /*1fe60*/  IMAD.MOV.U32 R8, RZ, RZ, R25 ;  /* 0x000000ffff087224 */ /* 0x000fc600078e0019 */
[----:B------:R-:W2:Y:S04]  /*1fe70*/  LDL.LU.64 R24, [R1+0x50c0] ;  /* 0x0050c00001187983 */ /* 0x000ea80000300a00 */
[----:B------:R0:W-:Y:S04]  /*1fe80*/  STL [R1+0x4ff0], R3 ;  /* 0x004ff00301007387 */ /* 0x0001e80000100800 */
[----:B0-----:R-:W0:Y:S02]  /*1fe90*/  S2R R3, SR_TID.X ;  /* 0x0000000000037919 */ /* 0x001e240000002100 */
[----:B0-----:R-:W-:-:S05]  /*1fea0*/  LOP3.LUT R3, R3, 0x7, RZ, 0xc0, !PT ;  /* 0x0000000703037812 */ /* 0x001fca00078ec0ff */
[----:B------:R-:W-:-:S05]  /*1feb0*/  IMAD R3, R3, 0x210, RZ ;  /* 0x0000021003037824 */ /* 0x000fca00078e02ff */
[----:B------:R-:W-:Y:S02]  /*1fec0*/  LOP3.LUT R3, R3, 0x10, R18, 0x78, !PT ;  /* 0x0000001003037812 */ /* 0x000fe400078e7812 */
[----:B------:R-:W3:Y:S02]  /*1fed0*/  LDL.LU R18, [R1+0x50bc] ;  /* 0x0050bc0001127983 */ /* 0x000ee40000300800 */
[----:B------:R-:W-:Y:S02]  /*1fee0*/  LOP3.LUT R3, R3, R19, RZ, 0xfc, !PT ;  /* 0x0000001303037212 */ /* 0x000fe400078efcff */
[----:B------:R-:W3:Y:S02]  /*1fef0*/  LDL.LU R19, [R1+0x50b8] ;  /* 0x0050b80001137983 */ /* 0x000ee40000300800 */
[-C--:B---3--:R-:W-:Y:S02]  /*1ff00*/  HMMA.16816.F32.BF16 R16, R16, R10.reuse, R20 ;  /* 0x0000000a1010723c */ /* 0x088fe40000041814 */
[----:B------:R-:W2:Y:S04]  /*1ff10*/  LDL.LU.64 R22, [R1+0x50b0] ;  /* 0x0050b00001167983 */ /* 0x000ea80000300a00 */
[----:B------:R-:W2:Y:S11]  /*1ff20*/  LDL.LU.64 R20, [R1+0x50a8] ;  /* 0x0050a80001147983 */ /* 0x000eb60000300a00 */
[----:B------:R-:W-:Y:S06]  /*1ff30*/  @!UPT UIADD3 URZ, URZ, URZ, URZ ;  /* 0x0000003f3f3ff290 */ /* 0x000fec000fffe03f */
[----:B------:R-:W-:Y:S04]  /*1ff40*/  STL.64 [R1+0x180], R16 ;  /* 0x0001801001007387 */ /* 0x000fe80000100a00 */
[----:B------:R2:W-:Y:S01]  /*1ff50*/  STL.64 [R1+0x188], R18 ;  /* 0x0001881201007387 */ /* 0x0005e20000100a00 */
[----:B------:R-:W-:Y:S01]  /*1ff60*/  LOP3.LUT R3, R3, 0x20, RZ, 0x3c, !PT ;  /* 0x0000002003037812 */ /* 0x000fe200078e3cff */
[----:B--2---:R-:W-:Y:S02]  /*1ff70*/  HMMA.16816.F32.BF16 R16, R20, R10, R4 ;  /* 0x0000000a1410723c */ /* 0x004fe40000041804 */
[----:B------:R-:W2:Y:S11]  /*1ff80*/  LDL.LU R4, [R1+0xa0] ;  /* 0x0000a00001047983 */ /* 0x000eb60000300800 */
[----:B------:R-:W-:Y:S10]  /*1ff90*/  @!UPT UIADD3 URZ, URZ, URZ, URZ ;  /* 0x0000003f3f3ff290 */ /* 0x000ff4000fffe03f */
[----:B------:R-:W-:Y:S04]  /*1ffa0*/  STL.64 [R1+0x170], R16 ;  /* 0x0001701001007387 */ /* 0x000fe80000100a00 */
[----:B------:R-:W-:Y:S04]  /*1ffb0*/  STL.64 [R1+0x178], R18 ;  /* 0x0001781201007387 */ /* 0x000fe80000100a00 */
[----:B------:R-:W0:Y:S01]  /*1ffc0*/  LDSM.16.MT88.4 R16, [R3+0x14000] ;  /* 0x014000000310783b */ /* 0x000e220000004200 */
[----:B------:R-:W-:-:S03]  /*1ffd0*/  IMAD.MOV.U32 R20, RZ, RZ, R24 ;  /* 0x000000ffff147224 */ /* 0x000fc600078e0018 */
[----:B------:R-:W2:Y:S01]  /*1ffe0*/  LDL.LU R5, [R1+0xa4] ;  /* 0x0000a40001057983 */ /* 0x000ea20000300800 */
[----:B------:R-:W-:-:S03]  /*1fff0*/  MOV R21, R25 ;  /* 0x0000001900157202 */ /* 0x000fc60000000f00 */
[----:B------:R-:W2:Y:S01]  /*20000*/  LDL.LU R6, [R1+0xa8] ;  /* 0x0000a80001067983 */ /* 0x000ea20000300800 */
[----:B----4-:R-:W-:-:S03]  /*20010*/  IMAD.MOV.U32 R22, RZ, RZ, R26 ;  /* 0x000000ffff167224 */ /* 0x010fc600078e001a */
[----:B------:R-:W2:Y:S01]  /*20020*/  LDL.LU R7, [R1+0xac] ;  /* 0x0000ac0001077983 */ /* 0x000ea20000300800 */
[----:B------:R-:W-:-:S03]  /*20030*/  IMAD.MOV.U32 R23, RZ, RZ, R27 ;  /* 0x000000ffff177224 */ /* 0x000fc600078e001b */
[----:B------:R-:W2:Y:S04]  /*20040*/  LDL.LU R24, [R1+0x50a4] ;  /* 0x0050a40001187983 */ /* 0x000ea80000300800 */
[----:B------:R-:W2:Y:S04]  /*20050*/  LDL.LU R25, [R1+0x50a0] ;  /* 0x0050a00001197983 */ /* 0x000ea80000300800 */
[----:B------:R-:W2:Y:S04]  /*20060*/  LDL.LU R26, [R1+0x509c] ;  /* 0x00509c00011a7983 */ /* 0x000ea80000300800 */
[----:B------:R-:W2:Y:S04]  /*20070*/  LDL.LU R27, [R1+0x5098] ;  /* 0x00509800011b7983 */ /* 0x000ea80000300800 */
[----:B0-----:R0:W-:Y:S04]  /*20080*/  STL.64 [R1+0x5030], R18 ;  /* 0x0050301201007387 */ /* 0x0011e80000100a00 */
[----:B------:R1:W-:Y:S01]  /*20090*/  STL.64 [R1+0x5028], R16 ;  /* 0x0050281001007387 */ /* 0x0003e20000100a00 */
[----:B0-----:R-:W-:Y:S01]  /*200a0*/  IMAD.MOV.U32 R18, RZ, RZ, R9 ;  /* 0x000000ffff127224 */ /* 0x001fe200078e0009 */
[----:B------:R-:W-:-:S02]  /*200b0*/  MOV R19, R2 ;  /* 0x0000000200137202 */ /* 0x000fc40000000f00 */
[----:B-1----:R-:W-:Y:S01]  /*200c0*/  MOV R16, R0 ;  /* 0x0000000000107202 */ /* 0x002fe20000000f00 */
[----:B------:R-:W-:Y:S01]  /*200d0*/  IMAD.MOV.U32 R17, RZ, RZ, R8 ;  /* 0x000000ffff117224 */ /* 0x000fe200078e0008 */
[----:B------:R-:W3:Y:S04]  /*200e0*/  LDL.LU R0, [R1+0x5094] ;  /* 0x0050940001007983 */ /* 0x000ee80000300800 */
[----:B------:R-:W4:Y:S04]  /*200f0*/  LDL.LU R8, [R1+0x5090] ;  /* 0x0050900001087983 */ /* 0x000f280000300800 */
[----:B------:R-:W3:Y:S04]  /*20100*/  LDL.LU R9, [R1+0x508c] ;  /* 0x00508c0001097983 */ /* 0x000ee80000300800 */
[----:B------:R-:W3:Y:S04]  /*20110*/  LDL.LU R2, [R1+0x5088] ;  /* 0x0050880001027983 */ /* 0x000ee80000300800 */
[----:B------:R-:W-:Y:S04]  /*20120*/  STL.64 [R1+0x5040], R18 ;  /* 0x0050401201007387 */ /* 0x000fe80000100a00 */
[----:B------:R0:W-:Y:S04]  /*20130*/  STL.64 [R1+0x5038], R16 ;  /* 0x0050381001007387 */ /* 0x0001e80000100a00 */
[----:B0-----:R-:W3:Y:S04]  /*20140*/  LDL.LU R16, [R1+0x70] ;  /* 0x0000700001107983 */ /* 0x001ee80000300800 */
[----:B------:R-:W3:Y:S01]  /*20150*/  LDL.LU R17, [R1+0x74] ;  /* 0x0000740001117983 */ /* 0x000ee20000300800 */
[----:B--2---:R-:W-:Y:S01]  /*20160*/  HMMA.16816.F32.BF16 R24, R24, R10, R4 ;  /* 0x0000000a1818723c */ /* 0x004fe20000041804 */
[----:B----4-:R-:W-:-:S02]  /*20170*/  IMAD.MOV.U32 R18, RZ, RZ, R8 ;  /* 0x000000ffff127224 */ /* 0x010fc400078e0008 */
[----:B------:R-:W2:Y:S01]  /*20180*/  LDL.LU R8, [R1+0x5084] ;  /* 0x0050840001087983 */ /* 0x000ea20000300800 */
[----:B---3--:R-:W-:-:S03]  /*20190*/  IMAD.MOV.U32 R19, RZ, RZ, R9 ;  /* 0x000000ffff137224 */ /* 0x008fc600078e0009 */
[----:B------:R-:W3:Y:S04]  /*201a0*/  LDL.LU R9, [R1+0x5080] ;  /* 0x0050800001097983 */ /* 0x000ee80000300800 */
[----:B------:R0:W-:Y:S02]  /*201b0*/  STL.64 [R1+0x5050], R18 ;  /* 0x0050501201007387 */ /* 0x0001e40000100a00 */
[----:B0-----:R-:W-:Y:S01]  /*201c0*/  IMAD.MOV.U32 R18, RZ, RZ, R13 ;  /* 0x000000ffff127224 */ /* 0x001fe200078e000d */
[----:B------:R-:W-:Y:S01]  /*201d0*/  MOV R19, R12 ;  /* 0x0000000c00137202 */ /* 0x000fe20000000f00 */
[----:B------:R0:W-:Y:S02]  /*201e0*/  STL.64 [R1+0x5048], R16 ;  /* 0x0050481001007387 */ /* 0x0001e40000100a00 */
[----:B0-----:R-:W-:Y:S01]  /*201f0*/  MOV R16, R15 ;  /* 0x0000000f00107202 */ /* 0x001fe20000000f00 */
[----:B------:R-:W-:-:S02]  /*20200*/  IMAD.MOV.U32 R17, RZ, RZ, R14 ;  /* 0x000000ffff117224 */ /* 0x000fc400078e000e */
[----:B------:R-:W0:Y:S04]  /*20210*/  LDSM.16.MT88.4 R12, [R3+0x14080] ;  /* 0x01408000030c783b */ /* 0x000e280000004200 */
[----:B0-----:R-:W-:Y:S04]  /*20220*/  STL.64 [R1+0x5060], R14 ;  /* 0x0050600e01007387 */ /* 0x001fe80000100a00 */
[----:B------:R0:W-:Y:S04]  /*20230*/  STL.64 [R1+0x5058], R12 ;  /* 0x0050580c01007387 */ /* 0x0001e80000100a00 */
[----:B0-----:R-:W4:Y:S04]  /*20240*/  LDL.LU R12, [R1+0x1b0] ;  /* 0x0001b000010c7983 */ /* 0x001f280000300800 */
[----:B------:R-:W4:Y:S04]  /*20250*/  LDL.LU R13, [R1+0x1b4] ;  /* 0x0001b400010d7983 */ /* 0x000f280000300800 */
[----:B------:R-:W4:Y:S04]  /*20260*/  LDL.LU R14, [R1+0x1b8] ;  /* 0x0001b800010e7983 */ /* 0x000f280000300800 */
[----:B------:R-:W4:Y:S04]  /*20270*/  LDL.LU R15, [R1+0x1bc] ;  /* 0x0001bc00010f7983 */ /* 0x000f280000300800 */
[----:B------:R-:W4:Y:S04]  /*20280*/  LDL.LU.64 R6, [R1+0x5078] ;  /* 0x0050780001067983 */ /* 0x000f280000300a00 */
[----:B------:R-:W4:Y:S04]  /*20290*/  LDL.LU.64 R4, [R1+0x5070] ;  /* 0x0050700001047983 */ /* 0x000f280000300a00 */
[----:B------:R0:W-:Y:S04]  /*202a0*/  STL.64 [R1+0x110], R24 ;  /* 0x0001101801007387 */ /* 0x0001e80000100a00 */
[----:B------:R2:W-:Y:S04]  /*202b0*/  STL.64 [R1+0x118], R26 ;  /* 0x0001181a01007387 */ /* 0x0005e80000100a00 */
[----:B0-----:R-:W4:Y:S04]  /*202c0*/  LDL.LU R24, [R1+0x90] ;  /* 0x0000900001187983 */ /* 0x001f280000300800 */
[----:B------:R-:W4:Y:S01]  /*202d0*/  LDL.LU R25, [R1+0x94] ;  /* 0x0000940001197983 */ /* 0x000f220000300800 */
[----:B--2---:R-:W-:-:S02]  /*202e0*/  IMAD.MOV.U32 R27, RZ, RZ, R8 ;  /* 0x000000ffff1b7224 */ /* 0x004fc400078e0008 */
[----:B---3--:R-:W-:Y:S02]  /*202f0*/  IMAD.MOV.U32 R26, RZ, RZ, R9 ;  /* 0x000000ffff1a7224 */ /* 0x008fe400078e0009 */
[----:B------:R-:W0:Y:S04]  /*20300*/  LDSM.16.MT88.4 R8, [R3+0x14100] ;  /* 0x014100000308783b */ /* 0x000e280000004200 */
[----:B0-----:R-:W-:Y:S04]  /*20310*/  STL.64 [R1+0x5020], R10 ;  /* 0x0050200a01007387 */ /* 0x001fe80000100a00 */
[----:B------:R0:W-:Y:S04]  /*20320*/  STL.64 [R1+0x5018], R8 ;  /* 0x0050180801007387 */ /* 0x0001e80000100a00 */
[----:B0-----:R-:W2:Y:S04]  /*20330*/  LDL.LU R8, [R1+0x60] ;  /* 0x0000600001087983 */ /* 0x001ea80000300800 */
[----:B------:R-:W2:Y:S04]  /*20340*/  LDL.LU R9, [R1+0x64] ;  /* 0x0000640001097983 */ /* 0x000ea80000300800 */
[----:B------:R-:W2:Y:S04]  /*20350*/  LDL.LU R10, [R1+0x68] ;  /* 0x00006800010a7983 */ /* 0x000ea80000300800 */
[----:B------:R-:W2:Y:S01]  /*20360*/  LDL.LU R11, [R1+0x6c] ;  /* 0x00006c00010b7983 */ /* 0x000ea20000300800 */
[-C--:B----4-:R-:W-:Y:S03]  /*20370*/  HMMA.16816.F32.BF16 R24, R20, R4.reuse, R24 ;  /* 0x000000041418723c */ /* 0x090fe60000041818 */
[----:B------:R-:W0:Y:S05]  /*20380*/  LDSM.16.MT88.4 R20, [R3+0x14180] ;  /* 0x014180000314783b */ /* 0x000e2a0000004200 */
[----:B------:R-:W-:Y:S01]  /*20390*/  HMMA.16816.F32.BF16 R16, R16, R4, R12 ;  /* 0x000000041010723c */ /* 0x000fe2000004180c */
[----:B0-----:R0:W-:Y:S11]  /*203a0*/  STL [R1+0x5004], R20 ;  /* 0x0050041401007387 */ /* 0x0011f60000100800 */
[----:B------:R-:W-:Y:S03]  /*203b0*/  @!UPT UIADD3 URZ, URZ, URZ, URZ ;  /* 0x0000003f3f3ff290 */ /* 0x000fe6000fffe03f */
[----:B------:R-:W-:Y:S04]  /*203c0*/  STL.64 [R1+0x140], R24 ;  /* 0x0001401801007387 */ /* 0x000fe80000100a00 */
[----:B------:R-:W-:Y:S04]  /*203d0*/  STL.64 [R1+0x148], R26 ;  /* 0x0001481a01007387 */ /* 0x000fe80000100a00 */
[----:B------:R-:W1:Y:S04]  /*203e0*/  LDSM.16.MT88.4 R24, [R2+0x14000] ;  /* 0x014000000218783b */ /* 0x000e680000004200 */
[----:B------:R3:W-:Y:S04]  /*203f0*/  STL [R1+0x5000], R21 ;  /* 0x0050001501007387 */ /* 0x0007e80000100800 */
[----:B------:R4:W-:Y:S04]  /*20400*/  STL [R1+0x4ffc], R22 ;  /* 0x004ffc1601007387 */ /* 0x0009e80000100800 */
[----:B------:R4:W-:Y:S04]  /*20410*/  STL [R1+0x4ff8], R23 ;  /* 0x004ff81701007387 */ /* 0x0009e80000100800 */
[----:B0-----:R-:W2:Y:S04]  /*20420*/  LDL.LU R20, [R1+0x40] ;  /* 0x0000400001147983 */ /* 0x001ea80000300800 */
[----:B---3--:R-:W2:Y:S04]  /*20430*/  LDL.LU R21, [R1+0x44] ;  /* 0x0000440001157983 */ /* 0x008ea80000300800 */
[----:B----4-:R-:W2:Y:S04]  /*20440*/  LDL.LU R22, [R1+0x48] ;  /* 0x0000480001167983 */ /* 0x010ea80000300800 */
[----:B------:R-:W2:Y:S04]  /*20450*/  LDL.LU R23, [R1+0x4c] ;  /* 0x00004c0001177983 */ /* 0x000ea80000300800 */
[----:B-1----:R0:W-:Y:S04]  /*20460*/  STL [R1+0x5010], R24 ;  /* 0x0050101801007387 */ /* 0x0021e80000100800 */
[----:B------:R1:W-:Y:S04]  /*20470*/  STL [R1+0x500c], R25 ;  /* 0x00500c1901007387 */ /* 0x0003e80000100800 */
[----:B------:R-:W-:Y:S01]  /*20480*/  STL [R1+0x5008], R26 ;  /* 0x0050081a01007387 */ /* 0x000fe20000100800 */
[----:B0-----:R-:W-:-:S03]  /*20490*/  MOV R24, R28 ;  /* 0x0000001c00187202 */ /* 0x001fc60000000f00 */
[----:B------:R-:W-:Y:S01]  /*204a0*/  STL [R1+0x4ff4], R27 ;  /* 0x004ff41b01007387 */ /* 0x000fe20000100800 */
[----:B-1----:R-:W-:-:S03]  /*204b0*/  IMAD.MOV.U32 R25, RZ, RZ, R29 ;  /* 0x000000ffff197224 */ /* 0x002fc600078e001d */
[----:B------:R-:W3:Y:S04]  /*204c0*/  LDL.LU R28, [R1+0x506c] ;  /* 0x00506c00011c7983 */ /* 0x000ee80000300800 */
[----:B------:R-:W4:Y:S04]  /*204d0*/  LDL.LU R29, [R1+0x5068] ;  /* 0x00506800011d7983 */ /* 0x000f280000300800 */
[----:B------:R-:W2:Y:S04]  /*204e0*/  LDL.LU.64 R14, [R1+0x5060] ;  /* 0x00506000010e7983 */ /* 0x000ea80000300a00 */
[----:B------:R-:W2:Y:S04]  /*204f0*/  LDL.LU.64 R12, [R1+0x5058] ;  /* 0x00505800010c7983 */ /* 0x000ea80000300a00 */
[----:B------:R-:W-:Y:S04]  /*20500*/  STL.64 [R1+0x130], R16 ;  /* 0x0001301001007387 */ /* 0x000fe80000100a00 */
[----:B------:R0:W-:Y:S04]  /*20510*/  STL.64 [R1+0x138], R18 ;  /* 0x0001381201007387 */ /* 0x0001e80000100a00 */
[----:B0-----:R-:W2:Y:S04]  /*20520*/  LDL.LU.64 R18, [R1+0x5050] ;  /* 0x0050500001127983 */ /* 0x001ea80000300a00 */
[----:B------:R-:W2:Y:S01]  /*20530*/  LDL.LU.64 R16, [R1+0x5048] ;  /* 0x0050480001107983 */ /* 0x000ea20000300a00 */
[----:B------:R-:W-:Y:S01]  /*20540*/  IMAD.MOV.U32 R26, RZ, RZ, R7 ;  /* 0x000000ffff1a7224 */ /* 0x000fe200078e0007 */
[----:B------:R-:W-:-:S07]  /*20550*/  MOV R27, R6 ;  /* 0x00000006001b7202 */ /* 0x000fce0000000f00 */
[-C--:B--2---:R-:W-:Y:S01]  /*20560*/  HMMA.16816.F32.BF16 R24, R24, R4.reuse, R16 ;  /* 0x000000041818723c */ /* 0x084fe20000041810 */
[----:B------:R-:W2:Y:S04]  /*20570*/  LDL.LU.64 R18, [R1+0x5040] ;  /* 0x0050400001127983 */ /* 0x000ea80000300a00 */
[----:B------:R-:W2:Y:S11]  /*20580*/  LDL.LU.64 R16, [R1+0x5038] ;  /* 0x0050380001107983 */ /* 0x000eb60000300a00 */
[----:B------:R-:W-:Y:S07]  /*20590*/  @!UPT UIADD3 URZ, URZ, URZ, URZ ;  /* 0x0000003f3f3ff290 */ /* 0x000fee000fffe03f */
[----:B------:R-:W-:Y:S04]  /*205a0*/  STL.64 [R1+0x30], R24 ;  /* 0x0000301801007387 */ /* 0x000fe80000100a00 */
[----:B------:R-:W-:Y:S01]  /*205b0*/  STL.64 [R1+0x38], R26 ;  /* 0x0000381a01007387 */ /* 0x000fe20000100a00 */
[----:B--2---:R-:W-:Y:S03]  /*205c0*/  HMMA.16816.F32.BF16 R20, R16, R4, R20 ;  /* 0x000000041014723c */ /* 0x004fe60000041814 */
        /* <DEDUP_REMOVED lines=9> */
[----:B------:R1:W-:Y:S04]  /*20660*/  STL [R1+0x5014], R27 ;  /* 0x0050141b01007387 */ /* 0x0003e80000100800 */
[----:B------:R-:W2:Y:S04]  /*20670*/  LDL.LU R24, [R1+0x80] ;  /* 0x0000800001187983 */ /* 0x000ea80000300800 */
[----:B------:R-:W2:Y:S04]  /*20680*/  LDL.LU R25, [R1+0x84] ;  /* 0x0000840001197983 */ /* 0x000ea80000300800 */
[----:B------:R-:W2:Y:S04]  /*20690*/  LDL.LU R26, [R1+0x88] ;  /* 0x00008800011a7983 */ /* 0x000ea80000300800 */
[----:B-1----:R-:W2:Y:S01]  /*206a0*/  LDL.LU R27, [R1+0x8c] ;  /* 0x00008c00011b7983 */ /* 0x002ea20000300800 */
[----:B0-----:R-:W-:Y:S01]  /*206b0*/  IMAD.MOV.U32 R22, RZ, RZ, R18 ;  /* 0x000000ffff167224 */ /* 0x001fe200078e0012 */
[----:B------:R-:W-:Y:S01]  /*206c0*/  MOV R21, R17 ;  /* 0x0000001100157202 */ /* 0x000fe20000000f00 */
[----:B------:R-:W-:-:S02]  /*206d0*/  IMAD.MOV.U32 R23, RZ, RZ, R19 ;  /* 0x000000ffff177224 */ /* 0x000fc400078e0013 */
[----:B------:R-:W-:Y:S01]  /*206e0*/  IMAD.MOV.U32 R20, RZ, RZ, R16 ;  /* 0x000000ffff147224 */ /* 0x000fe200078e0010 */
[----:B------:R-:W2:Y:S04]  /*206f0*/  LDL.LU.64 R18, [R1+0x5030] ;  /* 0x0050300001127983 */ /* 0x000ea80000300a00 */
[----:B------:R-:W2:Y:S01]  /*20700*/  LDL.LU.64 R16, [R1+0x5028] ;  /* 0x0050280001107983 */ /* 0x000ea20000300a00 */
[-C--:B------:R-:W-:Y:S08]  /*20710*/  HMMA.16816.F32.BF16 R8, R12, R4.reuse, R8 ;  /* 0x000000040c08723c */ /* 0x080ff00000041808 */
[----:B--2---:R-:W-:Y:S01]  /*20720*/  HMMA.16816.F32.BF16 R24, R16, R4, R24 ;  /* 0x000000041018723c */ /* 0x004fe20000041818 */
[----:B------:R-:W2:Y:S11]  /*20730*/  LDL.LU R16, [R1+0x50] ;  /* 0x0000500001107983 */ /* 0x000eb60000300800 */
[----:B------:R-:W-:Y:S11]  /*20740*/  @!UPT UIADD3 URZ, URZ, URZ, URZ ;  /* 0x0000003f3f3ff290 */ /* 0x000ff6000fffe03f */
[----:B------:R-:W-:Y:S04]  /*20750*/  STL.64 [R1+0xb0], R24 ;  /* 0x0000b01801007387 */ /* 0x000fe80000100a00 */
[----:B------:R-:W-:Y:S04]  /*20760*/  STL.64 [R1+0xb8], R26 ;  /* 0x0000b81a01007387 */ /* 0x000fe80000100a00 */
[----:B------:R-:W2:Y:S04]  /*20770*/  LDL.LU R17, [R1+0x54] ;  /* 0x0000540001117983 */ /* 0x000ea80000300800 */
[----:B------:R-:W2:Y:S04]  /*20780*/  LDL.LU R18, [R1+0x58] ;  /* 0x0000580001127983 */ /* 0x000ea80000300800 */
[----:B------:R-:W2:Y:S04]  /*20790*/  LDL.LU R19, [R1+0x5c] ;  /* 0x00005c0001137983 */ /* 0x000ea80000300800 */
[----:B------:R-:W2:Y:S04]  /*207a0*/  LDL.LU R12, [R1+0xd0] ;  /* 0x0000d000010c7983 */ /* 0x000ea80000300800 */
[----:B------:R-:W-:Y:S04]  /*207b0*/  STL.64 [R1+0xf0], R8 ;  /* 0x0000f00801007387 */ /* 0x000fe80000100a00 */
[----:B------:R-:W-:Y:S04]  /*207c0*/  STL.64 [R1+0xf8], R10 ;  /* 0x0000f80a01007387 */ /* 0x000fe80000100a00 */
[----:B------:R-:W0:Y:S04]  /*207d0*/  LDSM.16.MT88.4 R8, [R2+0x14180] ;  /* 0x014180000208783b */ /* 0x000e280000004200 */
[----:B------:R-:W2:Y:S01]  /*207e0*/  LDL.LU R13, [R1+0xd4] ;  /* 0x0000d400010d7983 */ /* 0x000ea20000300800 */
[----:B0-----:R-:W-:Y:S01]  /*207f0*/  IMAD.MOV.U32 R25, RZ, RZ, R10 ;  /* 0x000000ffff197224 */ /* 0x001fe200078e000a */
[----:B------:R-:W-:Y:S01]  /*20800*/  MOV R24, R9 ;  /* 0x0000000900187202 */ /* 0x000fe20000000f00 */
[----:B------:R-:W-:-:S02]  /*20810*/  IMAD.MOV.U32 R26, RZ, RZ, R11 ;  /* 0x000000ffff1a7224 */ /* 0x000fc400078e000b */
[----:B------:R-:W-:Y:S01]  /*20820*/  IMAD.MOV.U32 R27, RZ, RZ, R8 ;  /* 0x000000ffff1b7224 */ /* 0x000fe200078e0008 */
[----:B------:R-:W2:Y:S04]  /*20830*/  LDL.LU.64 R10, [R1+0x5020] ;  /* 0x00502000010a7983 */ /* 0x000ea80000300a00 */
[----:B------:R-:W2:Y:S01]  /*20840*/  LDL.LU.64 R8, [R1+0x5018] ;  /* 0x0050180001087983 */ /* 0x000ea20000300a00 */
[----:B----4-:R-:W-:Y:S01]  /*20850*/  MOV R14, R29 ;  /* 0x0000001d000e7202 */ /* 0x010fe20000000f00 */
[----:B---3--:R-:W-:Y:S02]  /*20860*/  IMAD.MOV.U32 R15, RZ, RZ, R28 ;  /* 0x000000ffff0f7224 */ /* 0x008fe400078e001c */
[----:B------:R-:W-:Y:S01]  /*20870*/  STL [R1+0x4f78], R2 ;  /* 0x004f780201007387 */ /* 0x000fe20000100800 */
[----:B--2---:R-:W-:Y:S11]  /*20880*/  HMMA.16816.F32.BF16 R8, R8, R4, R16 ;  /* 0x000000040808723c */ /* 0x004ff60000041810 */
[----:B------:R-:W-:Y:S11]  /*20890*/  @!UPT UIADD3 URZ, URZ, URZ, URZ ;  /* 0x0000003f3f3ff290 */ /* 0x000ff6000fffe03f */
[----:B------:R-:W-:Y:S01]  /*208a0*/  @!UPT UIADD3 URZ, URZ, URZ, URZ ;  /* 0x0000003f3f3ff290 */ /* 0x000fe2000fffe03f */
[----:B------:R-:W-:Y:S01]  /*208b0*/  STL.64 [R1+0x40], R8 ;  /* 0x0000400801007387 */ /* 0x000fe20000100a00 */
[----:B------:R-:W-:Y:S01]  /*208c0*/  MOV R29, R10 ;  /* 0x0000000a001d7202 */ /* 0x000fe20000000f00 */
[----:B------:R-:W-:Y:S02]  /*208d0*/  IMAD.MOV.U32 R28, RZ, RZ, R11 ;  /* 0x000000ffff1c7224 */ /* 0x000fe400078e000b */
[----:B------:R-:W0:Y:S04]  /*208e0*/  LDSM.16.MT88.4 R8, [R0+0x14000] ;  /* 0x014000000008783b */ /* 0x000e280000004200 */
[----:B------:R-:W2:Y:S04]  /*208f0*/  LDL.LU R16, [R1+0xe0] ;  /* 0x0000e00001107983 */ /* 0x000ea80000300800 */
[----:B------:R-:W2:Y:S04]  /*20900*/  LDL.LU R17, [R1+0xe4] ;  /* 0x0000e40001117983 */ /* 0x000ea80000300800 */
[----:B------:R-:W2:Y:S04]  /*20910*/  LDL.LU R18, [R1+0xe8] ;  /* 0x0000e80001127983 */ /* 0x000ea80000300800 */
[----:B------:R-:W2:Y:S04]  /*20920*/  LDL.LU R19, [R1+0xec] ;  /* 0x0000ec0001137983 */ /* 0x000ea80000300800 */
[----:B------:R-:W-:Y:S04]  /*20930*/  STL [R1+0x4fa0], R28 ;  /* 0x004fa01c01007387 */ /* 0x000fe80000100800 */
[----:B------:R-:W-:Y:S04]  /*20940*/  STL [R1+0x4f7c], R29 ;  /* 0x004f7c1d01007387 */ /* 0x000fe80000100800 */
[----:B0-----:R0:W-:Y:S04]  /*20950*/  STL.64 [R1+0x4fb0], R10 ;  /* 0x004fb00a01007387 */ /* 0x0011e80000100a00 */
[----:B------:R1:W-:Y:S01]  /*20960*/  STL.64 [R1+0x4fa8], R8 ;  /* 0x004fa80801007387 */ /* 0x0003e20000100a00 */
[----:B0-----:R-:W-:-:S02]  /*20970*/  IMAD.MOV.U32 R10, RZ, RZ, R25 ;  /* 0x000000ffff0a7224 */ /* 0x001fc400078e0019 */
[----:B------:R-:W-:Y:S02]  /*20980*/  IMAD.MOV.U32 R11, RZ, RZ, R26 ;  /* 0x000000ffff0b7224 */ /* 0x000fe400078e001a */
[----:B-1----:R-:W-:Y:S01]  /*20990*/  IMAD.MOV.U32 R8, RZ, RZ, R27 ;  /* 0x000000ffff087224 */ /* 0x002fe200078e001b */
[----:B------:R-:W-:Y:S01]  /*209a0*/  MOV R9, R24 ;  /* 0x0000001800097202 */ /* 0x000fe20000000f00 */
[----:B------:R-:W3:Y:S04]  /*209b0*/  LDL.LU R27, [R1+0x5014] ;  /* 0x00501400011b7983 */ /* 0x000ee80000300800 */
[----:B------:R-:W2:Y:S04]  /*209c0*/  LDL.LU R24, [R1+0x5010] ;  /* 0x0050100001187983 */ /* 0x000ea80000300800 */
[----:B------:R-:W2:Y:S04]  /*209d0*/  LDL.LU R25, [R1+0x500c] ;  /* 0x00500c0001197983 */ /* 0x000ea80000300800 */
[----:B------:R-:W2:Y:S04]  /*209e0*/  LDL.LU R26, [R1+0x5008] ;  /* 0x00500800011a7983 */ /* 0x000ea80000300800 */
[----:B------:R0:W-:Y:S04]  /*209f0*/  STL.64 [R1+0x4fc0], R10 ;  /* 0x004fc00a01007387 */ /* 0x0001e80000100a00 */
[----:B------:R1:W-:Y:S01]  /*20a00*/  STL.64 [R1+0x4fb8], R8 ;  /* 0x004fb80801007387 */ /* 0x0003e20000100a00 */
[----:B0-----:R-:W-:Y:S01]  /*20a10*/  IMAD.MOV.U32 R10, RZ, RZ, R22 ;  /* 0x000000ffff0a7224 */ /* 0x001fe200078e0016 */
[----:B------:R-:W-:-:S02]  /*20a20*/  MOV R11, R23 ;  /* 0x00000017000b7202 */ /* 0x000fc40000000f00 */
[----:B-1----:R-:W-:Y:S01]  /*20a30*/  MOV R8, R20 ;  /* 0x0000001400087202 */ /* 0x002fe20000000f00 */
[----:B------:R-:W-:Y:S01]  /*20a40*/  IMAD.MOV.U32 R9, RZ, RZ, R21 ;  /* 0x000000ffff097224 */ /* 0x000fe200078e0015 */
[----:B------:R-:W4:Y:S04]  /*20a50*/  LDL.LU R20, [R1+0x5004] ;  /* 0x0050040001147983 */ /* 0x000f280000300800 */
[----:B------:R-:W4:Y:S04]  /*20a60*/  LDL.LU R21, [R1+0x5000] ;  /* 0x0050000001157983 */ /* 0x000f280000300800 */
[----:B------:R-:W4:Y:S04]  /*20a70*/  LDL.LU R22, [R1+0x4ffc] ;  /* 0x004ffc0001167983 */ /* 0x000f280000300800 */
[----:B------:R-:W4:Y:S04]  /*20a80*/  LDL.LU R23, [R1+0x4ff8] ;  /* 0x004ff80001177983 */ /* 0x000f280000300800 */
[----:B------:R0:W-:Y:S04]  /*20a90*/  STL.64 [R1+0x4fd0], R10 ;  /* 0x004fd00a01007387 */ /* 0x0001e80000100a00 */
[----:B------:R1:W-:Y:S01]  /*20aa0*/  STL.64 [R1+0x4fc8], R8 ;  /* 0x004fc80801007387 */ /* 0x0003e20000100a00 */
[----:B0-----:R-:W-:Y:S01]  /*20ab0*/  MOV R10, R6 ;  /* 0x00000006000a7202 */ /* 0x001fe20000000f00 */
[----:B------:R-:W-:-:S02]  /*20ac0*/  IMAD.MOV.U32 R11, RZ, RZ, R7 ;  /* 0x000000ffff0b7224 */ /* 0x000fc400078e0007 */
[----:B-1----:R-:W-:Y:S02]  /*20ad0*/  IMAD.MOV.U32 R9, RZ, RZ, R3 ;  /* 0x000000ffff097224 */ /* 0x002fe400078e0003 */
[----:B---3--:R-:W-:Y:S02]  /*20ae0*/  IMAD.MOV.U32 R8, RZ, RZ, R27 ;  /* 0x000000ffff087224 */ /* 0x008fe400078e001b */
[----:B------:R-:W2:Y:S04]  /*20af0*/  LDL.LU R27, [R1+0x4ff4] ;  /* 0x004ff400011b7983 */ /* 0x000ea80000300800 */
[----:B------:R-:W3:Y:S04]  /*20b00*/  LDL.LU R3, [R1+0x4ff0] ;  /* 0x004ff00001037983 */ /* 0x000ee80000300800 */
[----:B------:R-:W2:Y:S04]  /*20b10*/  LDL.LU R6, [R1+0x4fec] ;  /* 0x004fec0001067983 */ /* 0x000ea80000300800 */
[----:B------:R-:W2:Y:S01]  /*20b20*/  LDL.LU R7, [R1+0x4fe8] ;  /* 0x004fe80001077983 */ /* 0x000ea20000300800 */
[-C--:B----4-:R-:W-:Y:S03]  /*20b30*/  HMMA.16816.F32.BF16 R12, R20, R4.reuse, R12 ;  /* 0x00000004140c723c */ /* 0x090fe6000004180c */
[----:B------:R-:W4:Y:S11]  /*20b40*/  LDL.LU R20, [R1+0x120] ;  /* 0x0001200001147983 */ /* 0x000f360000300800 */
[----:B------:R-:W-:Y:S09]  /*20b50*/  @!UPT UIADD3 URZ, URZ, URZ, URZ ;  /* 0x0000003f3f3ff290 */ /* 0x000ff2000fffe03f */
[----:B------:R-:W-:Y:S04]  /*20b60*/  STL.64 [R1+0x80], R12 ;  /* 0x0000800c01007387 */ /* 0x000fe80000100a00 */
[----:B------:R-:W-:Y:S04]  /*20b70*/  STL.64 [R1+0x88], R14 ;  /* 0x0000880e01007387 */ /* 0x000fe80000100a00 */
[----:B------:R-:W4:Y:S04]  /*20b80*/  LDL.LU R21, [R1+0x124] ;  /* 0x0001240001157983 */ /* 0x000f280000300800 */
[----:B------:R-:W2:Y:S04]  /*20b90*/  LDL.LU R22, [R1+0x128] ;  /* 0x0001280001167983 */ /* 0x000ea80000300800 */
[----:B------:R-:W2:Y:S04]  /*20ba0*/  LDL.LU R23, [R1+0x12c] ;  /* 0x00012c0001177983 */ /* 0x000ea80000300800 */
[----:B------:R-:W-:Y:S04]  /*20bb0*/  LDSM.16.MT88.4 R12, [R0+0x14080] ;  /* 0x01408000000c783b */ /* 0x000fe80000004200 */
[----:B--2---:R-:W-:Y:S04]  /*20bc0*/  STL.64 [R1+0x4fe0], R22 ;  /* 0x004fe01601007387 */ /* 0x004fe80000100a00 */
[----:B----4-:R0:W-:Y:S04]  /*20bd0*/  STL.64 [R1+0x4fd8], R20 ;  /* 0x004fd81401007387 */ /* 0x0101e80000100a00 */
[----:B0-----:R-:W2:Y:S04]  /*20be0*/  LDL.LU R20, [R1+0x160] ;  /* 0x0001600001147983 */ /* 0x001ea80000300800 */
[----:B------:R-:W2:Y:S04]  /*20bf0*/  LDL.LU R21, [R1+0x164] ;  /* 0x0001640001157983 */ /* 0x000ea80000300800 */
[----:B------:R-:W2:Y:S04]  /*20c00*/  LDL.LU R22, [R1+0x168] ;  /* 0x0001680001167983 */ /* 0x000ea80000300800 */
[----:B------:R-:W2:Y:S01]  /*20c10*/  LDL.LU R23, [R1+0x16c] ;  /* 0x00016c0001177983 */ /* 0x000ea20000300800 */
[-C--:B------:R-:W-:Y:S03]  /*20c20*/  HMMA.16816.F32.BF16 R24, R24, R4.reuse, R16 ;  /* 0x000000041818723c */ /* 0x080fe60000041810 */
[----:B------:R-:W0:Y:S11]  /*20c30*/  LDSM.16.MT88.4 R16, [R0+0x14100] ;  /* 0x014100000010783b */ /* 0x000e360000004200 */
[----:B------:R-:W-:Y:S09]  /*20c40*/  @!UPT UIADD3 URZ, URZ, URZ, URZ ;  /* 0x0000003f3f3ff290 */ /* 0x000ff2000fffe03f */
[----:B------:R-:W-:Y:S04]  /*20c50*/  STL.64 [R1+0x60], R24 ;  /* 0x0000601801007387 */ /* 0x000fe80000100a00 */
[----:B------:R-:W-:Y:S04]  /*20c60*/  STL.64 [R1+0x68], R26 ;  /* 0x0000681a01007387 */ /* 0x000fe80000100a00 */
[----:B------:R-:W1:Y:S04]  /*20c70*/  LDSM.16.MT88.4 R24, [R0+0x14180] ;  /* 0x014180000018783b */ /* 0x000e680000004200 */
[----:B0-----:R-:W-:Y:S04]  /*20c80*/  STL.64 [R1+0x4f98], R18 ;  /* 0x004f981201007387 */ /* 0x001fe80000100a00 */
[----:B------:R0:W-:Y:S04]  /*20c90*/  STL.64 [R1+0x4f90], R16 ;  /* 0x004f901001007387 */ /* 0x0001e80000100a00 */
[----:B0-----:R-:W4:Y:S04]  /*20ca0*/  LDL.LU R16, [R1+0x150] ;  /* 0x0001500001107983 */ /* 0x001f280000300800 */
[----:B------:R-:W4:Y:S04]  /*20cb0*/  LDL.LU R17, [R1+0x154] ;  /* 0x0001540001117983 */ /* 0x000f280000300800 */
[----:B------:R-:W4:Y:S04]  /*20cc0*/  LDL.LU R18, [R1+0x158] ;  /* 0x0001580001127983 */ /* 0x000f280000300800 */
[----:B------:R-:W4:Y:S04]  /*20cd0*/  LDL.LU R19, [R1+0x15c] ;  /* 0x00015c0001137983 */ /* 0x000f280000300800 */
[----:B-1----:R-:W-:Y:S04]  /*20ce0*/  STL.64 [R1+0x4f88], R26 ;  /* 0x004f881a01007387 */ /* 0x002fe80000100a00 */
[----:B------:R0:W-:Y:S04]  /*20cf0*/  STL.64 [R1+0x4f80], R24 ;  /* 0x004f801801007387 */ /* 0x0001e80000100a00 */
[----:B0-----:R-:W3:Y:S04]  /*20d00*/  LDL.LU R24, [R1+0xc0] ;  /* 0x0000c00001187983 */ /* 0x001ee80000300800 */
[----:B------:R-:W3:Y:S01]  /*20d10*/  LDL.LU R25, [R1+0xc4] ;  /* 0x0000c40001197983 */ /* 0x000ee20000300800 */
[-C--:B--2---:R-:W-:Y:S03]  /*20d20*/  HMMA.16816.F32.BF16 R8, R8, R4.reuse, R20 ;  /* 0x000000040808723c */ /* 0x084fe60000041814 */
[----:B------:R-:W2:Y:S04]  /*20d30*/  LDL.LU.64 R22, [R1+0x4fe0] ;  /* 0x004fe00001167983 */ /* 0x000ea80000300a00 */
[----:B------:R-:W2:Y:S11]  /*20d40*/  LDL.LU.64 R20, [R1+0x4fd8] ;  /* 0x004fd80001147983 */ /* 0x000eb60000300a00 */
[----:B------:R-:W-:Y:S05]  /*20d50*/  @!UPT UIADD3 URZ, URZ, URZ, URZ ;  /* 0x0000003f3f3ff290 */ /* 0x000fea000fffe03f */
[----:B------:R-:W-:Y:S04]  /*20d60*/  STL.64 [R1+0x50], R8 ;  /* 0x0000500801007387 */ /* 0x000fe80000100a00 */
[----:B------:R0:W-:Y:S04]  /*20d70*/  STL.64 [R1+0x58], R10 ;  /* 0x0000580a01007387 */ /* 0x0001e80000100a00 */
[----:B0-----:R-:W2:Y:S04]  /*20d80*/  LDL.LU.64 R10, [R1+0x4fd0] ;  /* 0x004fd000010a7983 */ /* 0x001ea80000300a00 */
[----:B------:R-:W2:Y:S01]  /*20d90*/  LDL.LU.64 R8, [R1+0x4fc8] ;  /* 0x004fc80001087983 */ /* 0x000ea20000300a00 */
[----:B------:R-:W-:Y:S01]  /*20da0*/  IMAD.MOV.U32 R26, RZ, RZ, R7 ;  /* 0x000000ffff1a7224 */ /* 0x000fe200078e0007 */
[----:B------:R-:W-:Y:S01]  /*20db0*/  MOV R27, R6 ;  /* 0x00000006001b7202 */ /* 0x000fe20000000f00 */
[----:B--2---:R-:W-:Y:S01]  /*20dc0*/  HMMA.16816.F32.BF16 R20, R8, R4, R20 ;  /* 0x000000040814723c */ /* 0x004fe20000041814 */
[----:B---3--:R-:W0:Y:S11]  /*20dd0*/  LDSM.16.MT88.4 R8, [R3+0x16000] ;  /* 0x016000000308783b */ /* 0x008e360000004200 */
[----:B------:R-:W-:Y:S11]  /*20de0*/  @!UPT UIADD3 URZ, URZ, URZ, URZ ;  /* 0x0000003f3f3ff290 */ /* 0x000ff6000fffe03f */
[----:B------:R1:W-:Y:S04]  /*20df0*/  STL.64 [R1+0x90], R20 ;  /* 0x0000901401007387 */ /* 0x0003e80000100a00 */
[----:B------:R2:W-:Y:S01]  /*20e00*/  STL.64 [R1+0x98], R22 ;  /* 0x0000981601007387 */ /* 0x0005e20000100a00 */
[----:B0-----:R-:W-:Y:S01]  /*20e10*/  IMAD.MOV.U32 R28, RZ, RZ, R8 ;  /* 0x000000ffff1c7224 */ /* 0x001fe200078e0008 */
[----:B-1----:R-:W-:Y:S01]  /*20e20*/  MOV R21, R10 ;  /* 0x0000000a00157202 */ /* 0x002fe20000000f00 */
[----:B--2---:R-:W-:Y:S02]  /*20e30*/  IMAD.MOV.U32 R22, RZ, RZ, R9 ;  /* 0x000000ffff167224 */ /* 0x004fe400078e0009 */
[----:B------:R-:W-:Y:S02]  /*20e40*/  IMAD.MOV.U32 R20, RZ, RZ, R11 ;  /* 0x000000ffff147224 */ /* 0x000fe400078e000b */
        /* <DEDUP_REMOVED lines=10> */
[----:B------:R0:W-:Y:S04]  /*20ef0*/  STL.64 [R1+0x70], R16 ;  /* 0x0000701001007387 */ /* 0x0001e80000100a00 */
[----:B------:R1:W-:Y:S01]  /*20f00*/  STL.64 [R1+0x78], R18 ;  /* 0x0000781201007387 */ /* 0x0003e20000100a00 */
[----:B0-----:R-:W-:Y:S01]  /*20f10*/  IMAD.MOV.U32 R17, RZ, RZ, R10 ;  /* 0x000000ffff117224 */ /* 0x001fe200078e000a */
[----:B------:R-:W-:Y:S01]  /*20f20*/  MOV R16, R11 ;  /* 0x0000000b00107202 */ /* 0x000fe20000000f00 */
[----:B-1----:R-:W-:Y:S01]  /*20f30*/  IMAD.MOV.U32 R18, RZ, RZ, R9 ;  /* 0x000000ffff127224 */ /* 0x002fe200078e0009 */
[----:B------:R-:W-:Y:S01]  /*20f40*/  MOV R19, R8 ;  /* 0x0000000800137202 */ /* 0x000fe20000000f00 */
[----:B------:R-:W2:Y:S04]  /*20f50*/  LDL.LU.64 R10, [R1+0x4fb0] ;  /* 0x004fb000010a7983 */ /* 0x000ea80000300a00 */
[----:B------:R-:W2:Y:S04]  /*20f60*/  LDL.LU.64 R8, [R1+0x4fa8] ;  /* 0x004fa80001087983 */ /* 0x000ea80000300a00 */
[----:B------:R-:W0:Y:S02]  /*20f70*/  S2R R23, SR_TID.X ;  /* 0x0000000000177919 */ /* 0x000e240000002100 */
[----:B0-----:R-:W-:-:S05]  /*20f80*/  LOP3.LUT R23, R23, 0x7, RZ, 0xc0, !PT ;  /* 0x0000000717177812 */ /* 0x001fca00078ec0ff */
[----:B------:R-:W-:Y:S01]  /*20f90*/  IMAD R23, R23, 0x210, RZ ;  /* 0x0000021017177824 */ /* 0x000fe200078e02ff */
[----:B--2---:R-:W-:Y:S01]  /*20fa0*/  HMMA.16816.F32.BF16 R24, R8, R4, R24 ;  /* 0x000000040818723c */ /* 0x004fe20000041818 */
[----:B------:R-:W0:Y:S04]  /*20fb0*/  LDSM.16.MT88.4 R8, [R3+0x16180] ;  /* 0x016180000308783b */ /* 0x000e280000004200 */
[----:B0-----:R-:W-:Y:S11]  /*20fc0*/  STL.64 [R1+0x4f38], R10 ;  /* 0x004f380a01007387 */ /* 0x001ff60000100a00 */
[----:B------:R-:W-:Y:S07]  /*20fd0*/  @!UPT UIADD3 URZ, URZ, URZ, URZ ;  /* 0x0000003f3f3ff290 */ /* 0x000fee000fffe03f */
[----:B------:R-:W-:Y:S04]  /*20fe0*/  STL.64 [R1+0xa0], R24 ;  /* 0x0000a01801007387 */ /* 0x000fe80000100a00 */
[----:B------:R0:W-:Y:S04]  /*20ff0*/  STL.64 [R1+0xa8], R26 ;  /* 0x0000a81a01007387 */ /* 0x0001e80000100a00 */
[----:B0-----:R-:W0:Y:S01]  /*21000*/  S2R R27, SR_TID.X ;  /* 0x00000000001b7919 */ /* 0x001e220000002100 */
[----:B------:R-:W-:Y:S01]  /*21010*/  MOV R10, R17 ;  /* 0x00000011000a7202 */ /* 0x000fe20000000f00 */
[----:B------:R-:W-:-:S02]  /*21020*/  IMAD.MOV.U32 R11, RZ, RZ, R16 ;  /* 0x000000ffff0b7224 */ /* 0x000fc400078e0010 */
[----:B------:R1:W-:Y:S04]  /*21030*/  STL.64 [R1+0x4f30], R8 ;  /* 0x004f300801007387 */ /* 0x0003e80000100a00 */
[----:B------:R-:W2:Y:S04]  /*21040*/  LDL.LU R16, [R1+0x180] ;  /* 0x0001800001107983 */ /* 0x000ea80000300800 */
[----:B------:R-:W2:Y:S01]  /*21050*/  LDL.LU R17, [R1+0x184] ;  /* 0x0001840001117983 */ /* 0x000ea20000300800 */
[----:B-1----:R-:W-:Y:S02]  /*21060*/  IMAD.MOV.U32 R8, RZ, RZ, R19 ;  /* 0x000000ffff087224 */ /* 0x002fe400078e0013 */
[----:B------:R-:W-:-:S02]  /*21070*/  IMAD.MOV.U32 R9, RZ, RZ, R18 ;  /* 0x000000ffff097224 */ /* 0x000fc400078e0012 */
[----:B------:R-:W2:Y:S01]  /*21080*/  LDL.LU R18, [R1+0x188] ;  /* 0x0001880001127983 */ /* 0x000ea20000300800 */
[----:B0-----:R-:W-:-:S03]  /*21090*/  IMAD.SHL.U32 R27, R27, 0x2, RZ ;  /* 0x000000021b1b7824 */ /* 0x001fc600078e00ff */
[----:B------:R-:W2:Y:S04]  /*210a0*/  LDL.LU R19, [R1+0x18c] ;  /* 0x00018c0001137983 */ /* 0x000ea80000300800 */
[----:B------:R0:W-:Y:S04]  /*210b0*/  STL.64 [R1+0x4f58], R10 ;  /* 0x004f580a01007387 */ /* 0x0001e80000100a00 */
[----:B------:R-:W-:Y:S04]  /*210c0*/  STL.64 [R1+0x4f50], R8 ;  /* 0x004f500801007387 */ /* 0x000fe80000100a00 */
[----:B------:R1:W-:Y:S01]  /*210d0*/  STL [R1+0x4ef8], R3 ;  /* 0x004ef80301007387 */ /* 0x0003e20000100800 */
[----:B0-----:R-:W-:Y:S01]  /*210e0*/  MOV R10, R21 ;  /* 0x00000015000a7202 */ /* 0x001fe20000000f00 */
[----:B------:R-:W-:-:S02]  /*210f0*/  IMAD.MOV.U32 R11, RZ, RZ, R20 ;  /* 0x000000ffff0b7224 */ /* 0x000fc400078e0014 */
[----:B------:R-:W3:Y:S01]  /*21100*/  LDL.LU R24, [R1+0x170] ;  /* 0x0001700001187983 */ /* 0x000ee20000300800 */
[----:B-1----:R-:W-:Y:S01]  /*21110*/  LOP3.LUT R3, R23, 0x10, R27, 0x78, !PT ;  /* 0x0000001017037812 */ /* 0x002fe200078e781b */
[----:B------:R-:W-:Y:S02]  /*21120*/  IMAD.MOV.U32 R9, RZ, RZ, R22 ;  /* 0x000000ffff097224 */ /* 0x000fe400078e0016 */
[----:B------:R-:W0:Y:S01]  /*21130*/  S2R R23, SR_TID.X ;  /* 0x0000000000177919 */ /* 0x000e220000002100 */
[----:B------:R-:W-:-:S03]  /*21140*/  MOV R8, R28 ;  /* 0x0000001c00087202 */ /* 0x000fc60000000f00 */
[----:B------:R-:W3:Y:S04]  /*21150*/  LDL.LU R25, [R1+0x174] ;  /* 0x0001740001197983 */ /* 0x000ee80000300800 */
[----:B------:R-:W3:Y:S04]  /*21160*/  LDL.LU R26, [R1+0x178] ;  /* 0x00017800011a7983 */ /* 0x000ee80000300800 */
[----:B------:R-:W3:Y:S04]  /*21170*/  LDL.LU R27, [R1+0x17c] ;  /* 0x00017c00011b7983 */ /* 0x000ee80000300800 */
[----:B------:R-:W4:Y:S01]  /*21180*/  LDL.LU R28, [R1+0x4fa0] ;  /* 0x004fa000011c7983 */ /* 0x000f220000300800 */
[----:B0-----:R-:W-:-:S05]  /*21190*/  LOP3.LUT R23, R23, 0x10, RZ, 0xc0, !PT ;  /* 0x0000001017177812 */ /* 0x001fca00078ec0ff */
[----:B------:R-:W-:-:S05]  /*211a0*/  IMAD.SHL.U32 R23, R23, 0x100, RZ ;  /* 0x0000010017177824 */ /* 0x000fca00078e00ff */
[----:B------:R-:W-:-:S04]  /*211b0*/  LOP3.LUT R3, R3, R23, RZ, 0xfc, !PT ;  /* 0x0000001703037212 */ /* 0x000fc800078efcff */
[----:B------:R-:W-:-:S05]  /*211c0*/  LOP3.LUT R3, R3, 0x20, RZ, 0x3c, !PT ;  /* 0x0000002003037812 */ /* 0x000fca00078e3cff */
[----:B------:R-:W0:Y:S04]  /*211d0*/  LDSM.16.MT88.4 R20, [R3+0x16000] ;  /* 0x016000000314783b */ /* 0x000e280000004200 */
        /* <DEDUP_REMOVED lines=12> */
[-C--:B------:R-:W-:Y:S03]  /*212a0*/  HMMA.16816.F32.BF16 R12, R12, R4.reuse, R16 ;  /* 0x000000040c0c723c */ /* 0x080fe60000041810 */
[----:B--2---:R-:W-:Y:S04]  /*212b0*/  STL.64 [R1+0x4f68], R22 ;  /* 0x004f681601007387 */ /* 0x004fe80000100a00 */
        /* <DEDUP_REMOVED lines=20> */
[----:B--2---:R-:W-:Y:S07]  /*21400*/  HMMA.16816.F32.BF16 R12, R24, R4, R12 ;  /* 0x00000004180c723c */ /* 0x004fee000004180c */
[----:B------:R-:W-:-:S02]  /*21410*/  MOV R24, R29 ;  /* 0x0000001d00187202 */ /* 0x000fc40000000f00 */
[----:B------:R-:W2:Y:S01]  /*21420*/  LDL.LU R29, [R1+0x4f7c] ;  /* 0x004f7c00011d7983 */ /* 0x000ea20000300800 */
[----:B------:R-:W-:Y:S01]  /*21430*/  IMAD.MOV.U32 R25, RZ, RZ, R2 ;  /* 0x000000ffff197224 */ /* 0x000fe200078e0002 */
[----:B------:R-:W-:Y:S01]  /*21440*/  MOV R26, R6 ;  /* 0x00000006001a7202 */ /* 0x000fe20000000f00 */
[----:B------:R-:W-:-:S11]  /*21450*/  IMAD.MOV.U32 R27, RZ, RZ, R7 ;  /* 0x000000ffff1b7224 */ /* 0x000fd600078e0007 */
[----:B------:R-:W-:Y:S04]  /*21460*/  STL.64 [R1+0xe0], R12 ;  /* 0x0000e00c01007387 */ /* 0x000fe80000100a00 */
[----:B------:R-:W-:Y:S04]  /*21470*/  STL.64 [R1+0xe8], R14 ;  /* 0x0000e80e01007387 */ /* 0x000fe80000100a00 */
[----:B------:R-:W3:Y:S04]  /*21480*/  LDL.LU R2, [R1+0x4f78] ;  /* 0x004f780001027983 */ /* 0x000ee80000300800 */
[----:B------:R-:W2:Y:S04]  /*21490*/  LDL.LU R6, [R1+0x4f74] ;  /* 0x004f740001067983 */ /* 0x000ea80000300800 */
[----:B------:R-:W2:Y:S04]  /*214a0*/  LDL.LU R7, [R1+0x4f70] ;  /* 0x004f700001077983 */ /* 0x000ea80000300800 */
[----:B0-----:R-:W-:Y:S04]  /*214b0*/  STL.64 [R1+0x4f18], R18 ;  /* 0x004f181201007387 */ /* 0x001fe80000100a00 */
[----:B------:R0:W-:Y:S04]  /*214c0*/  STL.64 [R1+0x4f10], R16 ;  /* 0x004f101001007387 */ /* 0x0001e80000100a00 */
[----:B------:R-:W-:Y:S04]  /*214d0*/  LDSM.16.MT88.4 R12, [R3+0x16080] ;  /* 0x01608000030c783b */ /* 0x000fe80000004200 */
[----:B0-----:R-:W3:Y:S04]  /*214e0*/  LDL.LU R16, [R1+0x130] ;  /* 0x0001300001107983 */ /* 0x001ee80000300800 */
[----:B------:R-:W3:Y:S04]  /*214f0*/  LDL.LU R17, [R1+0x134] ;  /* 0x0001340001117983 */ /* 0x000ee80000300800 */
[----:B------:R-:W3:Y:S04]  /*21500*/  LDL.LU R18, [R1+0x138] ;  /* 0x0001380001127983 */ /* 0x000ee80000300800 */
        /* <DEDUP_REMOVED lines=9> */
[-C--:B---3--:R-:W-:Y:S03]  /*215a0*/  HMMA.16816.F32.BF16 R16, R24, R6.reuse, R16 ;  /* 0x000000061810723c */ /* 0x088fe60000041810 */
[----:B------:R-:W0:Y:S11]  /*215b0*/  LDSM.16.MT88.4 R24, [R3+0x16180] ;  /* 0x016180000318783b */ /* 0x000e360000004200 */
[----:B------:R-:W-:Y:S09]  /*215c0*/  @!UPT UIADD3 URZ, URZ, URZ, URZ ;  /* 0x0000003f3f3ff290 */ /* 0x000ff2000fffe03f */
[----:B------:R1:W-:Y:S04]  /*215d0*/  STL.64 [R1+0x190], R16 ;  /* 0x0001901001007387 */ /* 0x0003e80000100a00 */
[----:B------:R3:W-:Y:S04]  /*215e0*/  STL.64 [R1+0x198], R18 ;  /* 0x0001981201007387 */ /* 0x0007e80000100a00 */
[----:B-1----:R-:W4:Y:S04]  /*215f0*/  LDL.LU R16, [R1+0xf0] ;  /* 0x0000f00001107983 */ /* 0x002f280000300800 */
[----:B0-----:R-:W-:Y:S04]  /*21600*/  STL.64 [R1+0x20], R24 ;  /* 0x0000201801007387 */ /* 0x001fe80000100a00 */
[----:B------:R-:W-:Y:S04]  /*21610*/  STL.64 [R1+0x28], R26 ;  /* 0x0000281a01007387 */ /* 0x000fe80000100a00 */
[----:B------:R-:W0:Y:S04]  /*21620*/  LDSM.16.MT88.4 R24, [R2+0x16000] ;  /* 0x016000000218783b */ /* 0x000e280000004200 */
[----:B------:R-:W4:Y:S04]  /*21630*/  LDL.LU R17, [R1+0xf4] ;  /* 0x0000f40001117983 */ /* 0x000f280000300800 */
[----:B---3--:R-:W4:Y:S04]  /*21640*/  LDL.LU R18, [R1+0xf8] ;  /* 0x0000f80001127983 */ /* 0x008f280000300800 */
[----:B------:R-:W4:Y:S04]  /*21650*/  LDL.LU R19, [R1+0xfc] ;  /* 0x0000fc0001137983 */ /* 0x000f280000300800 */
[----:B0-----:R-:W-:Y:S04]  /*21660*/  STL.64 [R1+0x4f08], R26 ;  /* 0x004f081a01007387 */ /* 0x001fe80000100a00 */
[----:B------:R0:W-:Y:S04]  /*21670*/  STL.64 [R1+0x4f00], R24 ;  /* 0x004f001801007387 */ /* 0x0001e80000100a00 */
[----:B0-----:R-:W3:Y:S04]  /*21680*/  LDL.LU R24, [R1+0xb0] ;  /* 0x0000b00001187983 */ /* 0x001ee80000300800 */
[----:B------:R-:W3:Y:S04]  /*21690*/  LDL.LU R25, [R1+0xb4] ;  /* 0x0000b40001197983 */ /* 0x000ee80000300800 */
[----:B------:R-:W3:Y:S04]  /*216a0*/  LDL.LU R26, [R1+0xb8] ;  /* 0x0000b800011a7983 */ /* 0x000ee80000300800 */
[----:B------:R-:W3:Y:S01]  /*216b0*/  LDL.LU R27, [R1+0xbc] ;  /* 0x0000bc00011b7983 */ /* 0x000ee20000300800 */
[----:B--2---:R-:W-:Y:S03]  /*216c0*/  HMMA.16816.F32.BF16 R8, R8, R6, R20 ;  /* 0x000000060808723c */ /* 0x004fe60000041814 */
[----:B------:R-:W2:Y:S04]  /*216d0*/  LDL.LU.64 R22, [R1+0x4f48] ;  /* 0x004f480001167983 */ /* 0x000ea80000300a00 */
[----:B------:R-:W2:Y:S11]  /*216e0*/  LDL.LU.64 R20, [R1+0x4f40] ;  /* 0x004f400001147983 */ /* 0x000eb60000300a00 */
[----:B------:R-:W-:Y:S05]  /*216f0*/  @!UPT UIADD3 URZ, URZ, URZ, URZ ;  /* 0x0000003f3f3ff290 */ /* 0x000fea000fffe03f */
[----:B------:R-:W-:Y:S01]  /*21700*/  STL.64 [R1+0x150], R8 ;  /* 0x0001500801007387 */ /* 0x000fe20000100a00 */
[----:B------:R-:W-:Y:S01]  /*21710*/  MOV R5, R10 ;  /* 0x0000000a00057202 */ /* 0x000fe20000000f00 */
        /* <DEDUP_REMOVED lines=9> */
[-C--:B--2---:R-:W-:Y:S02]  /*217b0*/  HMMA.16816.F32.BF16 R8, R8, R6.reuse, R20 ;  /* 0x000000060808723c */ /* 0x084fe40000041814 */
[----:B------:R-:W3:Y:S04]  /*217c0*/  LDL.LU.64 R22, [R1+0x4f28] ;  /* 0x004f280001167983 */ /* 0x000ee80000300a00 */
[----:B------:R-:W3:Y:S11]  /*217d0*/  LDL.LU.64 R20, [R1+0x4f20] ;  /* 0x004f200001147983 */ /* 0x000ef60000300a00 */
[----:B------:R-:W-:Y:S06]  /*217e0*/  @!UPT UIADD3 URZ, URZ, URZ, URZ ;  /* 0x0000003f3f3ff290 */ /* 0x000fec000fffe03f */
[----:B------:R-:W-:Y:S01]  /*217f0*/  STL.64 [R1+0x178], R10 ;  /* 0x0001780a01007387 */ /* 0x000fe20000100a00 */
[----:B------:R-:W-:Y:S01]  /*21800*/  IMAD.MOV.U32 R4, RZ, RZ, R8 ;  /* 0x000000ffff047224 */ /* 0x000fe200078e0008 */
[----:B------:R-:W-:Y:S02]  /*21810*/  MOV R5, R9 ;  /* 0x0000000900057202 */ /* 0x000fe40000000f00 */
[----:B------:R-:W0:Y:S04]  /*21820*/  LDSM.16.MT88.4 R8, [R2+0x16100] ;  /* 0x016100000208783b */ /* 0x000e280000004200 */
[----:B------:R0:W-:Y:S04]  /*21830*/  STL [R1+0x4e68], R5 ;  /* 0x004e680501007387 */ /* 0x0001e80000100800 */
[----:B------:R1:W-:Y:S01]  /*21840*/  STL [R1+0x4e64], R4 ;  /* 0x004e640401007387 */ /* 0x0003e20000100800 */
[----:B0-----:R-:W-:Y:S01]  /*21850*/  IMAD.MOV.U32 R5, RZ, RZ, R10 ;  /* 0x000000ffff057224 */ /* 0x001fe200078e000a */
[----:B-1----:R-:W-:Y:S01]  /*21860*/  MOV R4, R11 ;  /* 0x0000000b00047202 */ /* 0x002fe20000000f00 */
[-C--:B----4-:R-:W-:Y:S08]  /*21870*/  HMMA.16816.F32.BF16 R12, R12, R6.reuse, R16 ;  /* 0x000000060c0c723c */ /* 0x090ff00000041810 */
[----:B---3--:R-:W-:Y:S07]  /*21880*/  HMMA.16816.F32.BF16 R20, R20, R6, R24 ;  /* 0x000000061414723c */ /* 0x008fee0000041818 */
[----:B------:R-:W-:Y:S01]  /*21890*/  IMAD.MOV.U32 R25, RZ, RZ, R8 ;  /* 0x000000ffff197224 */ /* 0x000fe200078e0008 */
[----:B------:R-:W-:-:S02]  /*218a0*/  MOV R24, R9 ;  /* 0x0000000900187202 */ /* 0x000fc40000000f00 */
[----:B------:R-:W0:Y:S11]  /*218b0*/  LDSM.16.MT88.4 R8, [R2+0x16180] ;  /* 0x016180000208783b */ /* 0x000e360000004200 */
[----:B------:R-:W-:Y:S02]  /*218c0*/  @!UPT UIADD3 URZ, URZ, URZ, URZ ;  /* 0x0000003f3f3ff290 */ /* 0x000fe4000fffe03f */
[----:B------:R-:W-:Y:S04]  /*218d0*/  STL.64 [R1+0x160], R20 ;  /* 0x0001601401007387 */ /* 0x000fe80000100a00 */
[----:B------:R0:W-:Y:S02]  /*218e0*/  STL.64 [R1+0x168], R22 ;  /* 0x0001681601007387 */ /* 0x0001e40000100a00 */
[----:B0-----:R-:W-:Y:S01]  /*218f0*/  IMAD.MOV.U32 R23, RZ, RZ, R8 ;  /* 0x000000ffff177224 */ /* 0x001fe200078e0008 */
[----:B------:R-:W-:Y:S01]  /*21900*/  MOV R22, R9 ;  /* 0x0000000900167202 */ /* 0x000fe20000000f00 */
[----:B------:R-:W-:Y:S01]  /*21910*/  IMAD.MOV.U32 R21, RZ, RZ, R10 ;  /* 0x000000ffff157224 */ /* 0x000fe200078e000a */
[----:B------:R-:W-:Y:S02]  /*21920*/  MOV R20, R11 ;  /* 0x0000000b00147202 */ /* 0x000fe40000000f00 */
[----:B------:R-:W0:Y:S04]  /*21930*/  LDSM.16.MT88.4 R8, [R0+0x16000] ;  /* 0x016000000008783b */ /* 0x000e280000004200 */
[----:B------:R-:W-:Y:S04]  /*21940*/  STL [R1+0x4e54], R2 ;  /* 0x004e540201007387 */ /* 0x000fe80000100800 */
[----:B0-----:R-:W-:Y:S04]  /*21950*/  STL.64 [R1+0x4eb0], R10 ;  /* 0x004eb00a01007387 */ /* 0x001fe80000100a00 */
[----:B------:R0:W-:Y:S04]  /*21960*/  STL.64 [R1+0x4ea8], R8 ;  /* 0x004ea80801007387 */ /* 0x0001e80000100a00 */
[----:B0-----:R-:W2:Y:S04]  /*21970*/  LDL.LU R8, [R1+0x40] ;  /* 0x0000400001087983 */ /* 0x001ea80000300800 */
[----:B------:R-:W2:Y:S04]  /*21980*/  LDL.LU R9, [R1+0x44] ;  /* 0x0000440001097983 */ /* 0x000ea80000300800 */
[----:B------:R-:W2:Y:S04]  /*21990*/  LDL.LU.64 R18, [R1+0x4f18] ;  /* 0x004f180001127983 */ /* 0x000ea80000300a00 */
[----:B------:R-:W2:Y:S01]  /*219a0*/  LDL.LU.64 R16, [R1+0x4f10] ;  /* 0x004f100001107983 */ /* 0x000ea20000300a00 */
[----:B------:R-:W-:Y:S01]  /*219b0*/  IMAD.MOV.U32 R10, RZ, RZ, R29 ;  /* 0x000000ffff0a7224 */ /* 0x000fe200078e001d */
[----:B------:R-:W-:Y:S01]  /*219c0*/  MOV R11, R28 ;  /* 0x0000001c000b7202 */ /* 0x000fe20000000f00 */
[----:B------:R-:W-:Y:S01]  /*219d0*/  IMAD.MOV.U32 R29, RZ, RZ, R14 ;  /* 0x000000ffff1d7224 */ /* 0x000fe200078e000e */
[----:B------:R2:W-:Y:S01]  /*219e0*/  STL.64 [R1+0xf0], R12 ;  /* 0x0000f00c01007387 */ /* 0x0005e20000100a00 */
[----:B------:R-:W-:-:S05]  /*219f0*/  MOV R28, R15 ;  /* 0x0000000f001c7202 */ /* 0x000fca0000000f00 */
[----:B------:R-:W-:Y:S04]  /*21a00*/  STL [R1+0x4e58], R28 ;  /* 0x004e581c01007387 */ /* 0x000fe80000100800 */
[----:B------:R-:W-:Y:S01]  /*21a10*/  STL [R1+0x4e50], R29 ;  /* 0x004e501d01007387 */ /* 0x000fe20000100800 */
[----:B--2---:R-:W-:Y:S03]  /*21a20*/  HMMA.16816.F32.BF16 R12, R16, R6, R8 ;  /* 0x00000006100c723c */ /* 0x004fe60000041808 */
[----:B------:R-:W-:Y:S11]  /*21a30*/  LDSM.16.MT88.4 R16, [R0+0x16100] ;  /* 0x016100000010783b */ /* 0x000ff60000004200 */
[----:B------:R-:W-:Y:S09]  /*21a40*/  @!UPT UIADD3 URZ, URZ, URZ, URZ ;  /* 0x0000003f3f3ff290 */ /* 0x000ff2000fffe03f */
[----:B------:R-:W-:Y:S04]  /*21a50*/  STL.64 [R1+0x140], R12 ;  /* 0x0001400c01007387 */ /* 0x000fe80000100a00 */
[----:B------:R-:W-:Y:S04]  /*21a60*/  STL.64 [R1+0x148], R14 ;  /* 0x0001480e01007387 */ /* 0x000fe80000100a00 */
[----:B------:R-:W0:Y:S01]  /*21a70*/  LDSM.16.MT88.4 R12, [R0+0x16080] ;  /* 0x01608000000c783b */ /* 0x000e220000004200 */
[----:B------:R-:W-:Y:S01]  /*21a80*/  IMAD.MOV.U32 R10, RZ, RZ, R21 ;  /* 0x000000ffff0a7224 */ /* 0x000fe200078e0015 */
[----:B------:R-:W-:Y:S01]  /*21a90*/  MOV R11, R20 ;  /* 0x00000014000b7202 */ /* 0x000fe20000000f00 */
[----:B------:R-:W-:Y:S01]  /*21aa0*/  IMAD.MOV.U32 R8, RZ, RZ, R23 ;  /* 0x000000ffff087224 */ /* 0x000fe200078e0017 */
[----:B------:R-:W-:Y:S01]  /*21ab0*/  MOV R9, R22 ;  /* 0x0000001600097202 */ /* 0x000fe20000000f00 */
[----:B------:R-:W2:Y:S04]  /*21ac0*/  LDL.LU R20, [R1+0x60] ;  /* 0x0000600001147983 */ /* 0x000ea80000300800 */
[----:B------:R-:W2:Y:S04]  /*21ad0*/  LDL.LU R21, [R1+0x64] ;  /* 0x0000640001157983 */ /* 0x000ea80000300800 */
[----:B------:R-:W2:Y:S04]  /*21ae0*/  LDL.LU R22, [R1+0x68] ;  /* 0x0000680001167983 */ /* 0x000ea80000300800 */
[----:B------:R-:W2:Y:S04]  /*21af0*/  LDL.LU R23, [R1+0x6c] ;  /* 0x00006c0001177983 */ /* 0x000ea80000300800 */
[----:B------:R1:W-:Y:S04]  /*21b00*/  STL.64 [R1+0x4ed0], R10 ;  /* 0x004ed00a01007387 */ /* 0x0003e80000100a00 */
[----:B------:R3:W-:Y:S01]  /*21b10*/  STL.64 [R1+0x4ec8], R8 ;  /* 0x004ec80801007387 */ /* 0x0007e20000100a00 */
[----:B-1----:R-:W-:Y:S01]  /*21b20*/  IMAD.MOV.U32 R10, RZ, RZ, R5 ;  /* 0x000000ffff0a7224 */ /* 0x002fe200078e0005 */
[----:B------:R-:W-:-:S02]  /*21b30*/  MOV R11, R4 ;  /* 0x00000004000b7202 */ /* 0x000fc40000000f00 */
[----:B---3--:R-:W-:Y:S01]  /*21b40*/  MOV R9, R24 ;  /* 0x0000001800097202 */ /* 0x008fe20000000f00 */
[----:B------:R-:W-:Y:S01]  /*21b50*/  IMAD.MOV.U32 R8, RZ, RZ, R25 ;  /* 0x000000ffff087224 */ /* 0x000fe200078e0019 */
[----:B------:R-:W3:Y:S04]  /*21b60*/  LDL.LU R24, [R1+0x80] ;  /* 0x0000800001187983 */ /* 0x000ee80000300800 */
[----:B------:R-:W3:Y:S04]  /*21b70*/  LDL.LU R25, [R1+0x84] ;  /* 0x0000840001197983 */ /* 0x000ee80000300800 */
[----:B------:R-:W3:Y:S04]  /*21b80*/  LDL.LU R26, [R1+0x88] ;  /* 0x00008800011a7983 */ /* 0x000ee80000300800 */
[----:B------:R-:W3:Y:S04]  /*21b90*/  LDL.LU R27, [R1+0x8c] ;  /* 0x00008c00011b7983 */ /* 0x000ee80000300800 */
[----:B------:R-:W-:Y:S04]  /*21ba0*/  STL.64 [R1+0x4ef0], R10 ;  /* 0x004ef00a01007387 */ /* 0x000fe80000100a00 */
[----:B------:R-:W-:Y:S04]  /*21bb0*/  STL.64 [R1+0x4ee8], R8 ;  /* 0x004ee80801007387 */ /* 0x000fe80000100a00 */
[----:B0-----:R-:W-:Y:S04]  /*21bc0*/  STL.64 [R1+0x4ea0], R14 ;  /* 0x004ea00e01007387 */ /* 0x001fe80000100a00 */
[----:B------:R0:W-:Y:S04]  /*21bd0*/  STL.64 [R1+0x4e98], R12 ;  /* 0x004e980c01007387 */ /* 0x0001e80000100a00 */
[----:B0-----:R-:W4:Y:S04]  /*21be0*/  LDL.LU R12, [R1+0xa0] ;  /* 0x0000a000010c7983 */ /* 0x001f280000300800 */
[----:B------:R-:W4:Y:S04]  /*21bf0*/  LDL.LU R13, [R1+0xa4] ;  /* 0x0000a400010d7983 */ /* 0x000f280000300800 */
[----:B------:R-:W2:Y:S04]  /*21c00*/  LDL.LU R14, [R1+0xa8] ;  /* 0x0000a800010e7983 */ /* 0x000ea80000300800 */
[----:B------:R-:W2:Y:S04]  /*21c10*/  LDL.LU R15, [R1+0xac] ;  /* 0x0000ac00010f7983 */ /* 0x000ea80000300800 */
        /* <DEDUP_REMOVED lines=9> */
[----:B------:R-:W4:Y:S04]  /*21cb0*/  LDL.LU R15, [R1+0x7c] ;  /* 0x00007c00010f7983 */ /* 0x000f280000300800 */
[----:B----4-:R-:W-:Y:S04]  /*21cc0*/  STL.64 [R1+0x4ee0], R14 ;  /* 0x004ee00e01007387 */ /* 0x010fe80000100a00 */
[----:B--2---:R0:W-:Y:S04]  /*21cd0*/  STL.64 [R1+0x4ed8], R12 ;  /* 0x004ed80c01007387 */ /* 0x0041e80000100a00 */
[----:B0-----:R-:W2:Y:S04]  /*21ce0*/  LDL.LU R12, [R1+0x90] ;  /* 0x00009000010c7983 */ /* 0x001ea80000300800 */
        /* <DEDUP_REMOVED lines=8> */
[----:B------:R-:W3:Y:S02]  /*21d70*/  LDL.LU R19, [R1+0x2c] ;  /* 0x00002c0001137983 */ /* 0x000ee40000300800 */
[-C--:B---3--:R-:W-:Y:S02]  /*21d80*/  HMMA.16816.F32.BF16 R16, R16, R6.reuse, R24 ;  /* 0x000000061010723c */ /* 0x088fe40000041818 */
[----:B------:R-:W3:Y:S04]  /*21d90*/  LDL.LU.64 R26, [R1+0x4f08] ;  /* 0x004f0800011a7983 */ /* 0x000ee80000300a00 */
[----:B------:R-:W3:Y:S11]  /*21da0*/  LDL.LU.64 R24, [R1+0x4f00] ;  /* 0x004f000001187983 */ /* 0x000ef60000300a00 */
[----:B------:R-:W-:Y:S06]  /*21db0*/  @!UPT UIADD3 URZ, URZ, URZ, URZ ;  /* 0x0000003f3f3ff290 */ /* 0x000fec000fffe03f */
[----:B------:R-:W-:Y:S04]  /*21dc0*/  STL.64 [R1+0x130], R16 ;  /* 0x0001301001007387 */ /* 0x000fe80000100a00 */
[----:B------:R3:W-:Y:S02]  /*21dd0*/  STL.64 [R1+0x138], R18 ;  /* 0x0001381201007387 */ /* 0x0007e40000100a00 */
[----:B---3--:R-:W-:Y:S02]  /*21de0*/  HMMA.16816.F32.BF16 R16, R24, R6, R20 ;  /* 0x000000061810723c */ /* 0x008fe40000041814 */
[----:B------:R-:W3:Y:S04]  /*21df0*/  LDL.LU R24, [R1+0x30] ;  /* 0x0000300001187983 */ /* 0x000ee80000300800 */
[----:B------:R-:W0:Y:S11]  /*21e00*/  LDSM.16.MT88.4 R20, [R0+0x16180] ;  /* 0x016180000014783b */ /* 0x000e360000004200 */
[----:B------:R-:W-:Y:S06]  /*21e10*/  @!UPT UIADD3 URZ, URZ, URZ, URZ ;  /* 0x0000003f3f3ff290 */ /* 0x000fec000fffe03f */
[----:B------:R1:W-:Y:S04]  /*21e20*/  STL.64 [R1+0x100], R16 ;  /* 0x0001001001007387 */ /* 0x0003e80000100a00 */
[----:B------:R4:W-:Y:S04]  /*21e30*/  STL.64 [R1+0x108], R18 ;  /* 0x0001081201007387 */ /* 0x0009e80000100a00 */
[----:B------:R-:W3:Y:S04]  /*21e40*/  LDL.LU R25, [R1+0x34] ;  /* 0x0000340001197983 */ /* 0x000ee80000300800 */
[----:B------:R-:W3:Y:S01]  /*21e50*/  LDL.LU R26, [R1+0x38] ;  /* 0x00003800011a7983 */ /* 0x000ee20000300800 */
[----:B------:R-:W-:-:S03]  /*21e60*/  IMAD.MOV.U32 R27, RZ, RZ, R3 ;  /* 0x000000ffff1b7224 */ /* 0x000fc600078e0003 */
[----:B------:R-:W2:Y:S04]  /*21e70*/  LDL.LU R3, [R1+0x4ef8] ;  /* 0x004ef80001037983 */ /* 0x000ea80000300800 */
[----:B-1----:R-:W2:Y:S04]  /*21e80*/  LDL.LU R16, [R1+0xd0] ;  /* 0x0000d00001107983 */ /* 0x002ea80000300800 */
[----:B------:R-:W2:Y:S04]  /*21e90*/  LDL.LU R17, [R1+0xd4] ;  /* 0x0000d40001117983 */ /* 0x000ea80000300800 */
[----:B----4-:R-:W4:Y:S04]  /*21ea0*/  LDL.LU R18, [R1+0xd8] ;  /* 0x0000d80001127983 */ /* 0x010f280000300800 */
[----:B------:R-:W4:Y:S04]  /*21eb0*/  LDL.LU R19, [R1+0xdc] ;  /* 0x0000dc0001137983 */ /* 0x000f280000300800 */
[----:B0-----:R-:W-:Y:S04]  /*21ec0*/  STL [R1+0x4e84], R22 ;  /* 0x004e841601007387 */ /* 0x001fe80000100800 */
[----:B------:R-:W-:Y:S04]  /*21ed0*/  STL [R1+0x4e80], R23 ;  /* 0x004e801701007387 */ /* 0x000fe80000100800 */
[----:B------:R-:W-:Y:S04]  /*21ee0*/  STL [R1+0x4e08], R0 ;  /* 0x004e080001007387 */ /* 0x000fe80000100800 */
[----:B------:R-:W0:Y:S04]  /*21ef0*/  S2R R5, SR_TID.X ;  /* 0x0000000000057919 */ /* 0x000e280000002100 */
[----:B------:R-:W1:Y:S01]  /*21f00*/  S2R R4, SR_TID.X ;  /* 0x0000000000047919 */ /* 0x000e620000002100 */
[----:B---3--:R-:W-:Y:S03]  /*21f10*/  HMMA.16816.F32.BF16 R24, R24, R6, R8 ;  /* 0x000000061818723c */ /* 0x008fe60000041808 */
[----:B------:R-:W3:Y:S04]  /*21f20*/  LDL.LU.64 R10, [R1+0x4ef0] ;  /* 0x004ef000010a7983 */ /* 0x000ee80000300a00 */
[----:B------:R-:W3:Y:S11]  /*21f30*/  LDL.LU.64 R8, [R1+0x4ee8] ;  /* 0x004ee80001087983 */ /* 0x000ef60000300a00 */
[----:B------:R-:W-:Y:S05]  /*21f40*/  @!UPT UIADD3 URZ, URZ, URZ, URZ ;  /* 0x0000003f3f3ff290 */ /* 0x000fea000fffe03f */
[----:B------:R-:W-:Y:S04]  /*21f50*/  STL.64 [R1+0x120], R24 ;  /* 0x0001201801007387 */ /* 0x000fe80000100a00 */
[----:B------:R-:W-:Y:S04]  /*21f60*/  STL.64 [R1+0x128], R26 ;  /* 0x0001281a01007387 */ /* 0x000fe80000100a00 */
[----:B--2---:R-:W2:Y:S01]  /*21f70*/  LDSM.16.MT88.4 R24, [R3+0x18000] ;  /* 0x018000000318783b */ /* 0x004ea20000004200 */
[----:B0-----:R-:W-:Y:S02]  /*21f80*/  LOP3.LUT R2, R5, 0x7, RZ, 0xc0, !PT ;  /* 0x0000000705027812 */ /* 0x001fe400078ec0ff */
[----:B-1----:R-:W-:-:S02]  /*21f90*/  LOP3.LUT R5, R4, 0x1e0, RZ, 0xc0, !PT ;  /* 0x000001e004057812 */ /* 0x002fc400078ec0ff */
[----:B------:R-:W-:Y:S01]  /*21fa0*/  SHF.L.U32 R28, R2, 0x4, RZ ;  /* 0x00000004021c7819 */ /* 0x000fe200000006ff */
[----:B------:R-:W-:-:S03]  /*21fb0*/  IMAD.SHL.U32 R2, R4, 0x2, RZ ;  /* 0x0000000204027824 */ /* 0x000fc600078e00ff */
[----:B------:R-:W-:Y:S02]  /*21fc0*/  LEA R5, R5, R28, 0x8 ;  /* 0x0000001c05057211 */ /* 0x000fe400078e40ff */
[----:B------:R-:W-:Y:S02]  /*21fd0*/  LOP3.LUT R4, R4, 0x7, RZ, 0xc0, !PT ;  /* 0x0000000704047812 */ /* 0x000fe400078ec0ff */
[----:B------:R-:W-:-:S05]  /*21fe0*/  LOP3.LUT R5, R5, 0x30, R2, 0x78, !PT ;  /* 0x0000003005057812 */ /* 0x000fca00078e7802 */
[----:B------:R-:W-:Y:S01]  /*21ff0*/  IMAD R5, R4, 0x400, R5 ;  /* 0x0000040004057824 */ /* 0x000fe200078e0205 */
[----:B--2---:R-:W-:Y:S01]  /*22000*/  MOV R22, R24 ;  /* 0x0000001800167202 */ /* 0x004fe20000000f00 */
[----:B------:R-:W-:Y:S01]  /*22010*/  IMAD.MOV.U32 R23, RZ, RZ, R25 ;  /* 0x000000ffff177224 */ /* 0x000fe200078e0019 */
[----:B------:R-:W-:Y:S01]  /*22020*/  MOV R29, R26 ;  /* 0x0000001a001d7202 */ /* 0x000fe20000000f00 */
[----:B------:R-:W-:Y:S02]  /*22030*/  IMAD.MOV.U32 R0, RZ, RZ, R27 ;  /* 0x000000ffff007224 */ /* 0x000fe400078e001b */
[----:B------:R-:W0:Y:S04]  /*22040*/  LDSM.16.M88.4 R24, [R5+0x40180] ;  /* 0x040180000518783b */ /* 0x000e280000000200 */
[----:B0-----:R-:W-:Y:S04]  /*22050*/  STL [R1+0x4d64], R26 ;  /* 0x004d641a01007387 */ /* 0x001fe80000100800 */
[----:B------:R0:W-:Y:S01]  /*22060*/  STL [R1+0x4d60], R27 ;  /* 0x004d601b01007387 */ /* 0x0001e20000100800 */
[-C--:B---3--:R-:W-:Y:S03]  /*22070*/  HMMA.16816.F32.BF16 R8, R8, R6.reuse, R12 ;  /* 0x000000060808723c */ /* 0x088fe6000004180c */
[----:B------:R-:W2:Y:S04]  /*22080*/  LDL.LU.64 R14, [R1+0x4ee0] ;  /* 0x004ee000010e7983 */ /* 0x000ea80000300a00 */
[----:B------:R-:W2:Y:S11]  /*22090*/  LDL.LU.64 R12, [R1+0x4ed8] ;  /* 0x004ed800010c7983 */ /* 0x000eb60000300a00 */
[----:B------:R-:W-:Y:S05]  /*220a0*/  @!UPT UIADD3 URZ, URZ, URZ, URZ ;  /* 0x0000003f3f3ff290 */ /* 0x000fea000fffe03f */
[----:B------:R1:W-:Y:S01]  /*220b0*/  STL.64 [R1+0x40], R8 ;  /* 0x0000400801007387 */ /* 0x0003e20000100a00 */
[----:B0-----:R-:W-:Y:S01]  /*220c0*/  MOV R27, R10 ;  /* 0x0000000a001b7202 */ /* 0x001fe20000000f00 */
[----:B------:R-:W-:Y:S02]  /*220d0*/  IMAD.MOV.U32 R26, RZ, RZ, R11 ;  /* 0x000000ffff1a7224 */ /* 0x000fe400078e000b */
[----:B------:R-:W2:Y:S04]  /*220e0*/  LDL.LU.64 R10, [R1+0x4ed0] ;  /* 0x004ed000010a7983 */ /* 0x000ea80000300a00 */
[----:B-1----:R-:W2:Y:S04]  /*220f0*/  LDL.LU.64 R8, [R1+0x4ec8] ;  /* 0x004ec80001087983 */ /* 0x002ea80000300a00 */
        /* <DEDUP_REMOVED lines=11> */
[----:B------:R-:W0:Y:S11]  /*221b0*/  LDSM.16.MT88.4 R12, [R3+0x18080] ;  /* 0x01808000030c783b */ /* 0x000e360000004200 */
[----:B------:R-:W-:Y:S10]  /*221c0*/  @!UPT UIADD3 URZ, URZ, URZ, URZ ;  /* 0x0000003f3f3ff290 */ /* 0x000ff4000fffe03f */
[----:B------:R1:W-:Y:S01]  /*221d0*/  STL.64 [R1+0x70], R8 ;  /* 0x0000700801007387 */ /* 0x0003e20000100a00 */
[----:B------:R-:W-:Y:S01]  /*221e0*/  IMAD.MOV.U32 R27, RZ, RZ, R11 ;  /* 0x000000ffff1b7224 */ /* 0x000fe200078e000b */
[----:B------:R-:W-:Y:S02]  /*221f0*/  MOV R26, R10 ;  /* 0x0000000a001a7202 */ /* 0x000fe40000000f00 */
[----:B-1----:R-:W2:Y:S04]  /*22200*/  LDL.LU R8, [R1+0xc0] ;  /* 0x0000c00001087983 */ /* 0x002ea80000300800 */
[----:B------:R-:W2:Y:S04]  /*22210*/  LDL.LU R9, [R1+0xc4] ;  /* 0x0000c40001097983 */ /* 0x000ea80000300800 */
[----:B------:R-:W2:Y:S01]  /*22220*/  LDL.LU R10, [R1+0xc8] ;  /* 0x0000c800010a7983 */ /* 0x000ea20000300800 */
[----:B0-----:R-:W-:-:S03]  /*22230*/  MOV R28, R14 ;  /* 0x0000000e001c7202 */ /* 0x001fc60000000f00 */
[----:B------:R-:W2:Y:S01]  /*22240*/  LDL.LU R11, [R1+0xcc] ;  /* 0x0000cc00010b7983 */ /* 0x000ea20000300800 */
[----:B------:R-:W-:-:S03]  /*22250*/  IMAD.MOV.U32 R2, RZ, RZ, R15 ;  /* 0x000000ffff027224 */ /* 0x000fc600078e000f */
[----:B------:R-:W-:Y:S04]  /*22260*/  STL [R1+0x4e04], R27 ;  /* 0x004e041b01007387 */ /* 0x000fe80000100800 */
[----:B------:R-:W-:Y:S04]  /*22270*/  STL [R1+0x4e00], R26 ;  /* 0x004e001a01007387 */ /* 0x000fe80000100800 */
[----:B------:R-:W-:Y:S04]  /*22280*/  STL.64 [R1+0x20], R12 ;  /* 0x0000200c01007387 */ /* 0x000fe80000100a00 */
[----:B------:R-:W0:Y:S02]  /*22290*/  LDSM.16.MT88.4 R12, [R3+0x18100] ;  /* 0x01810000030c783b */ /* 0x000e240000004200 */
[----:B0-----:R-:W-:-:S02]  /*222a0*/  MOV R5, R14 ;  /* 0x0000000e00057202 */ /* 0x001fc40000000f00 */
[----:B------:R0:W-:Y:S01]  /*222b0*/  STL.64 [R1+0x10], R12 ;  /* 0x0000100c01007387 */ /* 0x0001e20000100a00 */
[----:B------:R-:W-:-:S03]  /*222c0*/  IMAD.MOV.U32 R4, RZ, RZ, R15 ;  /* 0x000000ffff047224 */ /* 0x000fc600078e000f */
[----:B------:R-:W4:Y:S04]  /*222d0*/  LDL.LU.64 R14, [R1+0x4ea0] ;  /* 0x004ea000010e7983 */ /* 0x000f280000300a00 */
[----:B0-----:R-:W4:Y:S02]  /*222e0*/  LDL.LU.64 R12, [R1+0x4e98] ;  /* 0x004e9800010c7983 */ /* 0x001f240000300a00 */
[-C--:B----4-:R-:W-:Y:S02]  /*222f0*/  HMMA.16816.F32.BF16 R12, R12, R6.reuse, R16 ;  /* 0x000000060c0c723c */ /* 0x090fe40000041810 */
[----:B------:R-:W2:Y:S04]  /*22300*/  LDL.LU.64 R18, [R1+0x4e90] ;  /* 0x004e900001127983 */ /* 0x000ea80000300a00 */
[----:B------:R-:W2:Y:S11]  /*22310*/  LDL.LU.64 R16, [R1+0x4e88] ;  /* 0x004e880001107983 */ /* 0x000eb60000300a00 */
[----:B------:R-:W-:Y:S06]  /*22320*/  @!UPT UIADD3 URZ, URZ, URZ, URZ ;  /* 0x0000003f3f3ff290 */ /* 0x000fec000fffe03f */
[----:B------:R-:W-:Y:S04]  /*22330*/  STL.64 [R1+0x180], R12 ;  /* 0x0001800c01007387 */ /* 0x000fe80000100a00 */
[----:B------:R-:W-:Y:S01]  /*22340*/  STL.64 [R1+0x188], R14 ;  /* 0x0001880e01007387 */ /* 0x000fe20000100a00 */
[----:B--2---:R-:W-:Y:S07]  /*22350*/  HMMA.16816.F32.BF16 R8, R16, R6, R8 ;  /* 0x000000061008723c */ /* 0x004fee0000041808 */
[----:B------:R-:W-:Y:S01]  /*22360*/  MOV R16, R22 ;  /* 0x0000001600107202 */ /* 0x000fe20000000f00 */
[----:B------:R-:W-:Y:S01]  /*22370*/  IMAD.MOV.U32 R19, RZ, RZ, R0 ;  /* 0x000000ffff137224 */ /* 0x000fe200078e0000 */
[----:B------:R-:W-:Y:S01]  /*22380*/  MOV R18, R29 ;  /* 0x0000001d00127202 */ /* 0x000fe20000000f00 */
[----:B------:R-:W2:Y:S01]  /*22390*/  LDL.LU R22, [R1+0x4e84] ;  /* 0x004e840001167983 */ /* 0x000ea20000300800 */
[----:B------:R-:W-:Y:S11]  /*223a0*/  IMAD.MOV.U32 R17, RZ, RZ, R23 ;  /* 0x000000ffff117224 */ /* 0x000ff600078e0017 */
[----:B------:R-:W-:Y:S01]  /*223b0*/  @!UPT UIADD3 URZ, URZ, URZ, URZ ;  /* 0x0000003f3f3ff290 */ /* 0x000fe2000fffe03f */
[----:B------:R-:W-:Y:S04]  /*223c0*/  STL.64 [R1+0x90], R8 ;  /* 0x0000900801007387 */ /* 0x000fe80000100a00 */
[----:B------:R-:W-:Y:S04]  /*223d0*/  STL.64 [R1+0x98], R10 ;  /* 0x0000980a01007387 */ /* 0x000fe80000100a00 */
[----:B------:R-:W2:Y:S04]  /*223e0*/  LDL.LU R23, [R1+0x4e80] ;  /* 0x004e800001177983 */ /* 0x000ea80000300800 */
[----:B------:R-:W-:Y:S04]  /*223f0*/  STL.64 [R1+0x4e78], R18 ;  /* 0x004e781201007387 */ /* 0x000fe80000100a00 */
[----:B------:R0:W-:Y:S04]  /*22400*/  STL.64 [R1+0x4e70], R16 ;  /* 0x004e701001007387 */ /* 0x0001e80000100a00 */
[----:B0-----:R-:W2:Y:S04]  /*22410*/  LDL.LU R16, [R1+0xe0] ;  /* 0x0000e00001107983 */ /* 0x001ea80000300800 */
[----:B------:R-:W2:Y:S04]  /*22420*/  LDL.LU R17, [R1+0xe4] ;  /* 0x0000e40001117983 */ /* 0x000ea80000300800 */
[----:B------:R-:W2:Y:S04]  /*22430*/  LDL.LU R18, [R1+0xe8] ;  /* 0x0000e80001127983 */ /* 0x000ea80000300800 */
[----:B------:R-:W2:Y:S04]  /*22440*/  LDL.LU R19, [R1+0xec] ;  /* 0x0000ec0001137983 */ /* 0x000ea80000300800 */
[----:B------:R-:W0:Y:S04]  /*22450*/  S2R R29, SR_TID.X ;  /* 0x00000000001d7919 */ /* 0x000e280000002100 */
[----:B------:R-:W1:Y:S01]  /*22460*/  S2R R11, SR_TID.X ;  /* 0x00000000000b7919 */ /* 0x000e620000002100 */
[----:B0-----:R-:W-:-:S02]  /*22470*/  LOP3.LUT R0, R29, 0x7, RZ, 0xc0, !PT ;  /* 0x000000071d007812 */ /* 0x001fc400078ec0ff */
[----:B-1----:R-:W-:-:S03]  /*22480*/  LOP3.LUT R29, R11, 0x10, RZ, 0xc0, !PT ;  /* 0x000000100b1d7812 */ /* 0x002fc600078ec0ff */
[----:B------:R-:W-:Y:S01]  /*22490*/  IMAD R0, R0, 0x210, RZ ;  /* 0x0000021000007824 */ /* 0x000fe200078e02ff */
[----:B------:R-:W-:-:S04]  /*224a0*/  SHF.L.U32 R11, R11, 0x1, RZ ;  /* 0x000000010b0b7819 */ /* 0x000fc800000006ff */
[----:B------:R-:W-:Y:S02]  /*224b0*/  LOP3.LUT R15, R0, 0x10, R11, 0x78, !PT ;  /* 0x00000010000f7812 */ /* 0x000fe400078e780b */
[----:B------:R-:W0:Y:S01]  /*224c0*/  LDSM.16.MT88.4 R8, [R3+0x18180] ;  /* 0x018180000308783b */ /* 0x000e220000004200 */
[----:B------:R-:W-:-:S05]  /*224d0*/  IMAD.SHL.U32 R29, R29, 0x100, RZ ;  /* 0x000001001d1d7824 */ /* 0x000fca00078e00ff */
[----:B------:R-:W-:-:S04]  /*224e0*/  LOP3.LUT R15, R15, R29, RZ, 0xfc, !PT ;  /* 0x0000001d0f0f7212 */ /* 0x000fc800078efcff */
[----:B------:R-:W-:Y:S02]  /*224f0*/  LOP3.LUT R15, R15, 0x20, RZ, 0x3c, !PT ;  /* 0x000000200f0f7812 */ /* 0x000fe400078e3cff */
[----:B0-----:R-:W-:Y:S01]  /*22500*/  MOV R29, R8 ;  /* 0x00000008001d7202 */ /* 0x001fe20000000f00 */
[----:B------:R-:W-:Y:S01]  /*22510*/  IMAD.MOV.U32 R27, RZ, RZ, R9 ;  /* 0x000000ffff1b7224 */ /* 0x000fe200078e0009 */
[----:B------:R-:W-:Y:S01]  /*22520*/  MOV R26, R10 ;  /* 0x0000000a001a7202 */ /* 0x000fe20000000f00 */
[----:B------:R-:W-:Y:S02]  /*22530*/  IMAD.MOV.U32 R0, RZ, RZ, R11 ;  /* 0x000000ffff007224 */ /* 0x000fe400078e000b */
[----:B------:R-:W0:Y:S04]  /*22540*/  LDSM.16.MT88.4 R8, [R15+0x18000] ;  /* 0x018000000f08783b */ /* 0x000e280000004200 */
[----:B------:R-:W-:Y:S04]  /*22550*/  STL [R1+0x4e0c], R3 ;  /* 0x004e0c0301007387 */ /* 0x000fe80000100800 */
[----:B0-----:R-:W-:Y:S04]  /*22560*/  STL.64 [R1+0x4e28], R10 ;  /* 0x004e280a01007387 */ /* 0x001fe80000100a00 */
[----:B------:R0:W-:Y:S04]  /*22570*/  STL.64 [R1+0x4e20], R8 ;  /* 0x004e200801007387 */ /* 0x0001e80000100a00 */
[----:B0-----:R-:W3:Y:S04]  /*22580*/  LDL.LU R8, [R1+0x110] ;  /* 0x0001100001087983 */ /* 0x001ee80000300800 */
[----:B------:R-:W3:Y:S04]  /*22590*/  LDL.LU R9, [R1+0x114] ;  /* 0x0001140001097983 */ /* 0x000ee80000300800 */
[----:B------:R-:W3:Y:S04]  /*225a0*/  LDL.LU R10, [R1+0x118] ;  /* 0x00011800010a7983 */ /* 0x000ee80000300800 */
[----:B------:R-:W3:Y:S01]  /*225b0*/  LDL.LU R11, [R1+0x11c] ;  /* 0x00011c00010b7983 */ /* 0x000ee20000300800 */
[----:B--2---:R-:W-:Y:S03]  /*225c0*/  HMMA.16816.F32.BF16 R20, R20, R6, R16 ;  /* 0x000000061414723c */ /* 0x004fe60000041810 */
[----:B------:R-:W3:Y:S04]  /*225d0*/  LDL.LU.64 R18, [R1+0x4e78] ;  /* 0x004e780001127983 */ /* 0x000ee80000300a00 */
[----:B------:R-:W3:Y:S11]  /*225e0*/  LDL.LU.64 R16, [R1+0x4e70] ;  /* 0x004e700001107983 */ /* 0x000ef60000300a00 */
[----:B------:R-:W-:Y:S05]  /*225f0*/  @!UPT UIADD3 URZ, URZ, URZ, URZ ;  /* 0x0000003f3f3ff290 */ /* 0x000fea000fffe03f */
[----:B------:R-:W-:Y:S04]  /*22600*/  STL.64 [R1+0x80], R20 ;  /* 0x0000801401007387 */ /* 0x000fe80000100a00 */
[----:B------:R-:W-:Y:S04]  /*22610*/  STL.64 [R1+0x88], R22 ;  /* 0x0000881601007387 */ /* 0x000fe80000100a00 */
[----:B------:R-:W0:Y:S04]  /*22620*/  LDSM.16.MT88.4 R20, [R15+0x18080] ;  /* 0x018080000f14783b */ /* 0x000e280000004200 */
[----:B0-----:R0:W-:Y:S04]  /*22630*/  STL [R1+0x4e1c], R20 ;  /* 0x004e1c1401007387 */ /* 0x0011e80000100800 */
[----:B------:R1:W-:Y:S04]  /*22640*/  STL [R1+0x4e18], R21 ;  /* 0x004e181501007387 */ /* 0x0003e80000100800 */
[----:B------:R2:W-:Y:S04]  /*22650*/  STL [R1+0x4e14], R22 ;  /* 0x004e141601007387 */ /* 0x0005e80000100800 */
[----:B------:R4:W-:Y:S04]  /*22660*/  STL [R1+0x4e10], R23 ;  /* 0x004e101701007387 */ /* 0x0009e80000100800 */
[----:B0-----:R-:W3:Y:S04]  /*22670*/  LDL.LU R20, [R1+0x10] ;  /* 0x0000100001147983 */ /* 0x001ee80000300800 */
[----:B-1----:R-:W3:Y:S01]  /*22680*/  LDL.LU R21, [R1+0x14] ;  /* 0x0000140001157983 */ /* 0x002ee20000300800 */
[----:B--2---:R-:W-:Y:S01]  /*22690*/  MOV R22, R5 ;  /* 0x0000000500167202 */ /* 0x004fe20000000f00 */
[----:B----4-:R-:W-:-:S02]  /*226a0*/  IMAD.MOV.U32 R23, RZ, RZ, R4 ;  /* 0x000000ffff177224 */ /* 0x010fc400078e0004 */
[----:B------:R-:W2:Y:S04]  /*226b0*/  LDL.LU R5, [R1+0x4e68] ;  /* 0x004e680001057983 */ /* 0x000ea80000300800 */
[----:B------:R-:W4:Y:S04]  /*226c0*/  LDL.LU R4, [R1+0x4e64] ;  /* 0x004e640001047983 */ /* 0x000f280000300800 */
[----:B------:R-:W-:Y:S01]  /*226d0*/  STL.64 [R1+0x4e48], R22 ;  /* 0x004e481601007387 */ /* 0x000fe20000100a00 */
[----:B---3--:R-:W-:Y:S03]  /*226e0*/  HMMA.16816.F32.BF16 R8, R16, R24, R8 ;  /* 0x000000181008723c */ /* 0x008fe60000041808 */
[----:B------:R-:W-:Y:S04]  /*226f0*/  LDSM.16.MT88.4 R16, [R15+0x18180] ;  /* 0x018180000f10783b */ /* 0x000fe80000004200 */
[----:B------:R0:W-:Y:S04]  /*22700*/  STL.64 [R1+0x4e40], R20 ;  /* 0x004e401401007387 */ /* 0x0001e80000100a00 */
[----:B0-----:R-:W3:Y:S11]  /*22710*/  LDL.LU R20, [R1+0x190] ;  /* 0x0001900001147983 */ /* 0x001ef60000300800 */
[----:B------:R-:W-:Y:S01]  /*22720*/  @!UPT UIADD3 URZ, URZ, URZ, URZ ;  /* 0x0000003f3f3ff290 */ /* 0x000fe2000fffe03f */
[----:B------:R4:W-:Y:S04]  /*22730*/  STL.64 [R1+0x50], R8 ;  /* 0x0000500801007387 */ /* 0x0009e80000100a00 */
[----:B------:R0:W-:Y:S04]  /*22740*/  STL.64 [R1+0x58], R10 ;  /* 0x0000580a01007387 */ /* 0x0001e80000100a00 */
[----:B------:R-:W3:Y:S04]  /*22750*/  LDL.LU R21, [R1+0x194] ;  /* 0x0001940001157983 */ /* 0x000ee80000300800 */
[----:B------:R-:W3:Y:S01]  /*22760*/  LDL.LU R22, [R1+0x198] ;  /* 0x0001980001167983 */ /* 0x000ee20000300800 */
[----:B----4-:R-:W-:Y:S01]  /*22770*/  MOV R8, R4 ;  /* 0x0000000400087202 */ /* 0x010fe20000000f00 */
[----:B--2---:R-:W-:-:S02]  /*22780*/  IMAD.MOV.U32 R9, RZ, RZ, R5 ;  /* 0x000000ffff097224 */ /* 0x004fc400078e0005 */
[----:B------:R-:W3:Y:S04]  /*22790*/  LDL.LU R23, [R1+0x19c] ;  /* 0x00019c0001177983 */ /* 0x000ee80000300800 */
[----:B------:R-:W2:Y:S04]  /*227a0*/  LDL.LU R4, [R1+0x4e60] ;  /* 0x004e600001047983 */ /* 0x000ea80000300800 */
[----:B------:R-:W4:Y:S04]  /*227b0*/  LDL.LU R5, [R1+0x4e5c] ;  /* 0x004e5c0001057983 */ /* 0x000f280000300800 */
[----:B0-----:R-:W2:Y:S04]  /*227c0*/  LDL.LU R10, [R1+0x178] ;  /* 0x00017800010a7983 */ /* 0x001ea80000300800 */
[----:B------:R-:W2:Y:S04]  /*227d0*/  LDL.LU R11, [R1+0x17c] ;  /* 0x00017c00010b7983 */ /* 0x000ea80000300800 */
[----:B--2---:R4:W-:Y:S02]  /*227e0*/  STL.64 [R1+0x4e38], R10 ;  /* 0x004e380a01007387 */ /* 0x0049e40000100a00 */
[----:B----4-:R-:W-:Y:S01]  /*227f0*/  MOV R10, R5 ;  /* 0x00000005000a7202 */ /* 0x010fe20000000f00 */
[----:B------:R-:W-:-:S02]  /*22800*/  IMAD.MOV.U32 R11, RZ, RZ, R4 ;  /* 0x000000ffff0b7224 */ /* 0x000fc400078e0004 */
[----:B------:R-:W0:Y:S04]  /*22810*/  LDSM.16.MT88.4 R4, [R15+0x18100] ;  /* 0x018100000f04783b */ /* 0x000e280000004200 */
[----:B------:R1:W-:Y:S04]  /*22820*/  STL.64 [R1+0x4e30], R8 ;  /* 0x004e300801007387 */ /* 0x0003e80000100a00 */
[----:B-1----:R-:W2:Y:S04]  /*22830*/  LDL.LU R8, [R1+0x150] ;  /* 0x0001500001087983 */ /* 0x002ea80000300800 */
[----:B------:R-:W2:Y:S04]  /*22840*/  LDL.LU R9, [R1+0x154] ;  /* 0x0001540001097983 */ /* 0x000ea80000300800 */
[----:B0-----:R0:W-:Y:S04]  /*22850*/  STL.64 [R1+0x4df8], R6 ;  /* 0x004df80601007387 */ /* 0x0011e80000100a00 */
[----:B------:R1:W-:Y:S01]  /*22860*/  STL.64 [R1+0x4df0], R4 ;  /* 0x004df00401007387 */ /* 0x0003e20000100a00 */
[----:B0-----:R-:W-:Y:S01]  /*22870*/  MOV R6, R28 ;  /* 0x0000001c00067202 */ /* 0x001fe20000000f00 */
[----:B------:R-:W-:-:S02]  /*22880*/  IMAD.MOV.U32 R7, RZ, RZ, R2 ;  /* 0x000000ffff077224 */ /* 0x000fc400078e0002 */
[----:B-1----:R-:W3:Y:S04]  /*22890*/  LDL.LU R4, [R1+0x20] ;  /* 0x0000200001047983 */ /* 0x002ee80000300800 */
[----:B------:R-:W3:Y:S04]  /*228a0*/  LDL.LU R5, [R1+0x24] ;  /* 0x0000240001057983 */ /* 0x000ee80000300800 */
[----:B------:R-:W4:Y:S04]  /*228b0*/  LDL.LU R28, [R1+0x4e58] ;  /* 0x004e5800011c7983 */ /* 0x000f280000300800 */
[----:B------:R-:W2:Y:S04]  /*228c0*/  LDL.LU R2, [R1+0x4e54] ;  /* 0x004e540001027983 */ /* 0x000ea80000300800 */
[----:B------:R-:W-:Y:S04]  /*228d0*/  STL.64 [R1+0x4de8], R18 ;  /* 0x004de81201007387 */ /* 0x000fe80000100a00 */
[----:B------:R0:W-:Y:S04]  /*228e0*/  STL.64 [R1+0x4de0], R16 ;  /* 0x004de01001007387 */ /* 0x0001e80000100a00 */
[----:B0-----:R-:W4:Y:S04]  /*228f0*/  LDL.LU R16, [R1+0x160] ;  /* 0x0001600001107983 */ /* 0x001f280000300800 */
[----:B------:R-:W4:Y:S04]  /*22900*/  LDL.LU R17, [R1+0x164] ;  /* 0x0001640001117983 */ /* 0x000f280000300800 */
[----:B------:R-:W4:Y:S04]  /*22910*/  LDL.LU R18, [R1+0x168] ;  /* 0x0001680001127983 */ /* 0x000f280000300800 */
[----:B------:R-:W4:Y:S04]  /*22920*/  LDL.LU R19, [R1+0x16c] ;  /* 0x00016c0001137983 */ /* 0x000f280000300800 */
[----:B--2---:R-:W0:Y:S01]  /*22930*/  LDSM.16.MT88.4 R12, [R2+0x18000] ;  /* 0x01800000020c783b */ /* 0x004e220000004200 */
[----:B---3--:R-:W-:Y:S03]  /*22940*/  HMMA.16816.F32.BF16 R4, R4, R24, R20 ;  /* 0x000000180404723c */ /* 0x008fe60000041814 */
[----:B0-----:R-:W-:Y:S04]  /*22950*/  STL.64 [R1+0x4dd8], R14 ;  /* 0x004dd80e01007387 */ /* 0x001fe80000100a00 */
[----:B------:R0:W-:Y:S02]  /*22960*/  STL.64 [R1+0x4dd0], R12 ;  /* 0x004dd00c01007387 */ /* 0x0001e40000100a00 */
[----:B0-----:R-:W-:-:S02]  /*22970*/  MOV R12, R29 ;  /* 0x0000001d000c7202 */ /* 0x001fc40000000f00 */
[----:B------:R-:W2:Y:S04]  /*22980*/  LDL.LU R29, [R1+0x4e50] ;  /* 0x004e5000011d7983 */ /* 0x000ea80000300800 */
[----:B------:R-:W3:Y:S04]  /*22990*/  LDL.LU.64 R22, [R1+0x4e48] ;  /* 0x004e480001167983 */ /* 0x000ee80000300a00 */
[----:B------:R-:W3:Y:S04]  /*229a0*/  LDL.LU.64 R20, [R1+0x4e40] ;  /* 0x004e400001147983 */ /* 0x000ee80000300a00 */
[----:B------:R0:W-:Y:S04]  /*229b0*/  STL.64 [R1+0xa0], R4 ;  /* 0x0000a00401007387 */ /* 0x0001e80000100a00 */
[----:B------:R-:W-:Y:S04]  /*229c0*/  STL.64 [R1+0xa8], R6 ;  /* 0x0000a80601007387 */ /* 0x000fe80000100a00 */
[----:B0-----:R-:W2:Y:S01]  /*229d0*/  LDL.LU R4, [R1+0xf0] ;  /* 0x0000f00001047983 */ /* 0x001ea20000300800 */
[----:B------:R-:W-:Y:S01]  /*229e0*/  IMAD.MOV.U32 R13, RZ, RZ, R27 ;  /* 0x000000ffff0d7224 */ /* 0x000fe200078e001b */
[----:B------:R-:W-:Y:S01]  /*229f0*/  MOV R14, R26 ;  /* 0x0000001a000e7202 */ /* 0x000fe20000000f00 */
[----:B------:R-:W-:Y:S01]  /*22a00*/  IMAD.MOV.U32 R15, RZ, RZ, R0 ;  /* 0x000000ffff0f7224 */ /* 0x000fe200078e0000 */
[----:B---3--:R-:W-:Y:S11]  /*22a10*/  HMMA.16816.F32.BF16 R8, R20, R24, R8 ;  /* 0x000000181408723c */ /* 0x008ff60000041808 */
[----:B------:R-:W-:Y:S11]  /*22a20*/  @!UPT UIADD3 URZ, URZ, URZ, URZ ;  /* 0x0000003f3f3ff290 */ /* 0x000ff6000fffe03f */
[----:B------:R-:W-:Y:S01]  /*22a30*/  @!UPT UIADD3 URZ, URZ, URZ, URZ ;  /* 0x0000003f3f3ff290 */ /* 0x000fe2000fffe03f */
[----:B------:R-:W-:Y:S04]  /*22a40*/  STL.64 [R1+0xc0], R8 ;  /* 0x0000c00801007387 */ /* 0x000fe80000100a00 */
[----:B------:R-:W-:Y:S04]  /*22a50*/  STL.64 [R1+0xc8], R10 ;  /* 0x0000c80a01007387 */ /* 0x000fe80000100a00 */
[----:B------:R-:W0:Y:S04]  /*22a60*/  LDSM.16.MT88.4 R8, [R2+0x18080] ;  /* 0x018080000208783b */ /* 0x000e280000004200 */
[----:B------:R-:W3:Y:S01]  /*22a70*/  LDL.LU R5, [R1+0xf4] ;  /* 0x0000f40001057983 */ /* 0x000ee20000300800 */
[----:B0-----:R-:W-:Y:S01]  /*22a80*/  MOV R3, R8 ;  /* 0x0000000800037202 */ /* 0x001fe20000000f00 */
[----:B------:R-:W-:Y:S01]  /*22a90*/  IMAD.MOV.U32 R0, RZ, RZ, R9 ;  /* 0x000000ffff007224 */ /* 0x000fe200078e0009 */
[----:B------:R-:W-:Y:S01]  /*22aa0*/  MOV R27, R10 ;  /* 0x0000000a001b7202 */ /* 0x000fe20000000f00 */
[----:B------:R-:W-:-:S02]  /*22ab0*/  IMAD.MOV.U32 R26, RZ, RZ, R11 ;  /* 0x000000ffff1a7224 */ /* 0x000fc400078e000b */
[----:B------:R-:W0:Y:S02]  /*22ac0*/  LDSM.16.MT88.4 R8, [R2+0x18100] ;  /* 0x018100000208783b */ /* 0x000e240000004200 */
[----:B0-----:R-:W-:Y:S01]  /*22ad0*/  MOV R22, R10 ;  /* 0x0000000a00167202 */ /* 0x001fe20000000f00 */
[----:B------:R-:W-:Y:S01]  /*22ae0*/  IMAD.MOV.U32 R23, RZ, RZ, R11 ;  /* 0x000000ffff177224 */ /* 0x000fe200078e000b */
[----:B------:R-:W-:Y:S01]  /*22af0*/  MOV R20, R8 ;  /* 0x0000000800147202 */ /* 0x000fe20000000f00 */
[----:B------:R-:W-:Y:S01]  /*22b00*/  IMAD.MOV.U32 R21, RZ, RZ, R9 ;  /* 0x000000ffff157224 */ /* 0x000fe200078e0009 */
[----:B------:R-:W2:Y:S04]  /*22b10*/  LDL.LU.64 R10, [R1+0x4e38] ;  /* 0x004e3800010a7983 */ /* 0x000ea80000300a00 */
[----:B------:R-:W2:Y:S02]  /*22b20*/  LDL.LU.64 R8, [R1+0x4e30] ;  /* 0x004e300001087983 */ /* 0x000ea40000300a00 */
[-C--:B--2---:R-:W-:Y:S02]  /*22b30*/  HMMA.16816.F32.BF16 R12, R12, R24.reuse, R8 ;  /* 0x000000180c0c723c */ /* 0x084fe40000041808 */
[----:B------:R-:W2:Y:S04]  /*22b40*/  LDL.LU.64 R10, [R1+0x4e28] ;  /* 0x004e2800010a7983 */ /* 0x000ea80000300a00 */
[----:B------:R-:W2:Y:S01]  /*22b50*/  LDL.LU.64 R8, [R1+0x4e20] ;  /* 0x004e200001087983 */ /* 0x000ea20000300a00 */
[----:B----4-:R-:W-:Y:S01]  /*22b60*/  IMAD.MOV.U32 R7, RZ, RZ, R28 ;  /* 0x000000ffff077224 */ /* 0x010fe200078e001c */
[----:B------:R-:W-:Y:S11]  /*22b70*/  MOV R6, R29 ;  /* 0x0000001d00067202 */ /* 0x000ff60000000f00 */
[----:B------:R-:W-:Y:S05]  /*22b80*/  @!UPT UIADD3 URZ, URZ, URZ, URZ ;  /* 0x0000003f3f3ff290 */ /* 0x000fea000fffe03f */
[----:B------:R-:W-:Y:S01]  /*22b90*/  MOV R28, R15 ;  /* 0x0000000f001c7202 */ /* 0x000fe20000000f00 */
[----:B------:R0:W-:Y:S04]  /*22ba0*/  STL.64 [R1+0xb0], R12 ;  /* 0x0000b00c01007387 */ /* 0x0001e80000100a00 */
[----:B------:R1:W-:Y:S04]  /*22bb0*/  STL [R1+0xb8], R14 ;  /* 0x0000b80e01007387 */ /* 0x0003e80000100800 */
[----:B------:R-:W-:Y:S01]  /*22bc0*/  STL [R1+0x4d68], R28 ;  /* 0x004d681c01007387 */ /* 0x000fe20000100800 */
[----:B--2---:R-:W-:Y:S11]  /*22bd0*/  HMMA.16816.F32.BF16 R8, R8, R24, R16 ;  /* 0x000000180808723c */ /* 0x004ff60000041810 */
[----:B------:R-:W-:Y:S11]  /*22be0*/  @!UPT UIADD3 URZ, URZ, URZ, URZ ;  /* 0x0000003f3f3ff290 */ /* 0x000ff6000fffe03f */
[----:B------:R-:W-:Y:S01]  /*22bf0*/  @!UPT UIADD3 URZ, URZ, URZ, URZ ;  /* 0x0000003f3f3ff290 */ /* 0x000fe2000fffe03f */
[----:B------:R-:W-:Y:S01]  /*22c00*/  STL.64 [R1+0xd0], R8 ;  /* 0x0000d00801007387 */ /* 0x000fe20000100a00 */
[----:B------:R-:W-:-:S03]  /*22c10*/  IMAD.MOV.U32 R29, RZ, RZ, R11 ;  /* 0x000000ffff1d7224 */ /* 0x000fc600078e000b */
[----:B------:R-:W-:Y:S04]  /*22c20*/  STL [R1+0xd8], R10 ;  /* 0x0000d80a01007387 */ /* 0x000fe80000100800 */
[----:B------:R-:W2:Y:S04]  /*22c30*/  LDSM.16.MT88.4 R8, [R2+0x18180] ;  /* 0x018180000208783b */ /* 0x000ea80000004200 */
[----:B------:R-:W4:Y:S04]  /*22c40*/  LDL.LU R16, [R1+0x140] ;  /* 0x0001400001107983 */ /* 0x000f280000300800 */
[----:B------:R-:W4:Y:S04]  /*22c50*/  LDL.LU R17, [R1+0x144] ;  /* 0x0001440001117983 */ /* 0x000f280000300800 */
[----:B------:R-:W4:Y:S04]  /*22c60*/  LDL.LU R18, [R1+0x148] ;  /* 0x0001480001127983 */ /* 0x000f280000300800 */
[----:B------:R-:W4:Y:S04]  /*22c70*/  LDL.LU R19, [R1+0x14c] ;  /* 0x00014c0001137983 */ /* 0x000f280000300800 */
[----:B0-----:R-:W3:Y:S04]  /*22c80*/  LDL.LU R12, [R1+0x130] ;  /* 0x00013000010c7983 */ /* 0x001ee80000300800 */
[----:B------:R-:W3:Y:S04]  /*22c90*/  LDL.LU R13, [R1+0x134] ;  /* 0x00013400010d7983 */ /* 0x000ee80000300800 */
[----:B-1----:R-:W3:Y:S04]  /*22ca0*/  LDL.LU R14, [R1+0x138] ;  /* 0x00013800010e7983 */ /* 0x002ee80000300800 */
[----:B------:R-:W3:Y:S04]  /*22cb0*/  LDL.LU R15, [R1+0x13c] ;  /* 0x00013c00010f7983 */ /* 0x000ee80000300800 */
[----:B------:R-:W-:Y:S04]  /*22cc0*/  STL [R1+0x4d08], R29 ;  /* 0x004d081d01007387 */ /* 0x000fe80000100800 */
[----:B--2---:R0:W-:Y:S04]  /*22cd0*/  STL.64 [R1+0x4da0], R10 ;  /* 0x004da00a01007387 */ /* 0x0041e80000100a00 */
[----:B------:R1:W-:Y:S01]  /*22ce0*/  STL.64 [R1+0x4d98], R8 ;  /* 0x004d980801007387 */ /* 0x0003e20000100a00 */
[----:B0-----:R-:W-:Y:S01]  /*22cf0*/  MOV R10, R22 ;  /* 0x00000016000a7202 */ /* 0x001fe20000000f00 */
[----:B------:R-:W-:Y:S01]  /*22d00*/  IMAD.MOV.U32 R11, RZ, RZ, R23 ;  /* 0x000000ffff0b7224 */ /* 0x000fe200078e0017 */
[----:B-1----:R-:W-:Y:S01]  /*22d10*/  MOV R8, R20 ;  /* 0x0000001400087202 */ /* 0x002fe20000000f00 */
[----:B------:R-:W-:Y:S01]  /*22d20*/  IMAD.MOV.U32 R9, RZ, RZ, R21 ;  /* 0x000000ffff097224 */ /* 0x000fe200078e0015 */
[----:B------:R-:W3:Y:S04]  /*22d30*/  LDL.LU R20, [R1+0x4e1c] ;  /* 0x004e1c0001147983 */ /* 0x000ee80000300800 */
[----:B------:R-:W3:Y:S04]  /*22d40*/  LDL.LU R21, [R1+0x4e18] ;  /* 0x004e180001157983 */ /* 0x000ee80000300800 */
[----:B------:R-:W3:Y:S04]  /*22d50*/  LDL.LU R22, [R1+0x4e14] ;  /* 0x004e140001167983 */ /* 0x000ee80000300800 */
[----:B------:R-:W3:Y:S04]  /*22d60*/  LDL.LU R23, [R1+0x4e10] ;  /* 0x004e100001177983 */ /* 0x000ee80000300800 */
[----:B------:R-:W-:Y:S04]  /*22d70*/  STL.64 [R1+0x4db0], R10 ;  /* 0x004db00a01007387 */ /* 0x000fe80000100a00 */
[----:B------:R0:W-:Y:S02]  /*22d80*/  STL.64 [R1+0x4da8], R8 ;  /* 0x004da80801007387 */ /* 0x0001e40000100a00 */
[----:B0-----:R-:W-:Y:S01]  /*22d90*/  MOV R8, R3 ;  /* 0x0000000300087202 */ /* 0x001fe20000000f00 */
[----:B------:R-:W-:Y:S01]  /*22da0*/  IMAD.MOV.U32 R9, RZ, RZ, R0 ;  /* 0x000000ffff097224 */ /* 0x000fe200078e0000 */
[----:B------:R-:W2:Y:S04]  /*22db0*/  LDL.LU R3, [R1+0x4e0c] ;  /* 0x004e0c0001037983 */ /* 0x000ea80000300800 */
[----:B------:R-:W2:Y:S01]  /*22dc0*/  LDL.LU R0, [R1+0x4e08] ;  /* 0x004e080001007983 */ /* 0x000ea20000300800 */
[----:B------:R-:W-:Y:S01]  /*22dd0*/  MOV R10, R27 ;  /* 0x0000001b000a7202 */ /* 0x000fe20000000f00 */
[----:B------:R-:W-:-:S02]  /*22de0*/  IMAD.MOV.U32 R11, RZ, RZ, R26 ;  /* 0x000000ffff0b7224 */ /* 0x000fc400078e001a */
[----:B------:R-:W2:Y:S04]  /*22df0*/  LDL.LU R27, [R1+0x4e04] ;  /* 0x004e0400011b7983 */ /* 0x000ea80000300800 */
[----:B------:R-:W4:Y:S04]  /*22e00*/  LDL.LU R26, [R1+0x4e00] ;  /* 0x004e0000011a7983 */ /* 0x000f280000300800 */
[----:B------:R-:W-:Y:S01]  /*22e10*/  STL [R1+0x4d6c], R2 ;  /* 0x004d6c0201007387 */ /* 0x000fe20000100800 */
[-C--:B---3--:R-:W-:Y:S03]  /*22e20*/  HMMA.16816.F32.BF16 R20, R20, R24.reuse, R4 ;  /* 0x000000181414723c */ /* 0x088fe60000041804 */
[----:B------:R-:W4:Y:S04]  /*22e30*/  LDL.LU.64 R6, [R1+0x4df8] ;  /* 0x004df80001067983 */ /* 0x000f280000300a00 */
[----:B------:R-:W4:Y:S11]  /*22e40*/  LDL.LU.64 R4, [R1+0x4df0] ;  /* 0x004df00001047983 */ /* 0x000f360000300a00 */
[----:B------:R-:W-:Y:S05]  /*22e50*/  @!UPT UIADD3 URZ, URZ, URZ, URZ ;  /* 0x0000003f3f3ff290 */ /* 0x000fea000fffe03f */
[----:B------:R-:W-:Y:S04]  /*22e60*/  STL.64 [R1+0xf0], R20 ;  /* 0x0000f01401007387 */ /* 0x000fe80000100a00 */
[----:B------:R-:W-:Y:S04]  /*22e70*/  STL.64 [R1+0xf8], R22 ;  /* 0x0000f81601007387 */ /* 0x000fe80000100a00 */
[----:B--2---:R-:W0:Y:S04]  /*22e80*/  LDSM.16.MT88.4 R20, [R0+0x18000] ;  /* 0x018000000014783b */ /* 0x004e280000004200 */
[----:B0-----:R-:W-:Y:S04]  /*22e90*/  STL.64 [R1+0x4d90], R22 ;  /* 0x004d901601007387 */ /* 0x001fe80000100a00 */
[----:B------:R0:W-:Y:S04]  /*22ea0*/  STL.64 [R1+0x4d88], R20 ;  /* 0x004d881401007387 */ /* 0x0001e80000100a00 */
[----:B0-----:R-:W2:Y:S04]  /*22eb0*/  LDL.LU R20, [R1+0x60] ;  /* 0x0000600001147983 */ /* 0x001ea80000300800 */
[----:B------:R-:W2:Y:S04]  /*22ec0*/  LDL.LU R21, [R1+0x64] ;  /* 0x0000640001157983 */ /* 0x000ea80000300800 */
[----:B------:R-:W3:Y:S04]  /*22ed0*/  LDL.LU R22, [R1+0x68] ;  /* 0x0000680001167983 */ /* 0x000ee80000300800 */
[----:B------:R-:W3:Y:S01]  /*22ee0*/  LDL.LU R23, [R1+0x6c] ;  /* 0x00006c0001177983 */ /* 0x000ee20000300800 */
[----:B----4-:R-:W-:Y:S03]  /*22ef0*/  HMMA.16816.F32.BF16 R4, R4, R24, R16 ;  /* 0x000000180404723c */ /* 0x010fe60000041810 */
[----:B---3--:R-:W-:Y:S04]  /*22f00*/  STL.64 [R1+0x4dc0], R22 ;  /* 0x004dc01601007387 */ /* 0x008fe80000100a00 */
[----:B--2---:R0:W-:Y:S04]  /*22f10*/  STL.64 [R1+0x4db8], R20 ;  /* 0x004db81401007387 */ /* 0x0041e80000100a00 */
[----:B0-----:R-:W2:Y:S04]  /*22f20*/  LDL.LU R20, [R1+0x120] ;  /* 0x0001200001147983 */ /* 0x001ea80000300800 */
[----:B------:R-:W2:Y:S04]  /*22f30*/  LDL.LU R21, [R1+0x124] ;  /* 0x0001240001157983 */ /* 0x000ea80000300800 */
[----:B------:R-:W2:Y:S04]  /*22f40*/  LDL.LU R22, [R1+0x128] ;  /* 0x0001280001167983 */ /* 0x000ea80000300800 */
[----:B------:R-:W2:Y:S04]  /*22f50*/  LDL.LU R23, [R1+0x12c] ;  /* 0x00012c0001177983 */ /* 0x000ea80000300800 */
[----:B------:R-:W3:Y:S04]  /*22f60*/  LDL.LU.64 R18, [R1+0x4de8] ;  /* 0x004de80001127983 */ /* 0x000ee80000300a00 */
[----:B------:R-:W3:Y:S01]  /*22f70*/  LDL.LU.64 R16, [R1+0x4de0] ;  /* 0x004de00001107983 */ /* 0x000ee20000300a00 */
[----:B------:R-:W-:-:S03]  /*22f80*/  MOV R29, R7 ;  /* 0x00000007001d7202 */ /* 0x000fc60000000f00 */
[----:B------:R0:W-:Y:S04]  /*22f90*/  STL.64 [R1+0xe0], R4 ;  /* 0x0000e00401007387 */ /* 0x0001e80000100a00 */
[----:B------:R1:W-:Y:S04]  /*22fa0*/  STL [R1+0xe8], R6 ;  /* 0x0000e80601007387 */ /* 0x0003e80000100800 */
[----:B0-----:R-:W4:Y:S04]  /*22fb0*/  LDL.LU R4, [R1+0x100] ;  /* 0x0001000001047983 */ /* 0x001f280000300800 */
[----:B------:R-:W4:Y:S04]  /*22fc0*/  LDL.LU R5, [R1+0x104] ;  /* 0x0001040001057983 */ /* 0x000f280000300800 */
[----:B-1----:R-:W4:Y:S04]  /*22fd0*/  LDL.LU R6, [R1+0x108] ;  /* 0x0001080001067983 */ /* 0x002f280000300800 */
[----:B------:R-:W4:Y:S04]  /*22fe0*/  LDL.LU R7, [R1+0x10c] ;  /* 0x00010c0001077983 */ /* 0x000f280000300800 */
[----:B------:R-:W-:Y:S01]  /*22ff0*/  STL [R1+0x4d70], R29 ;  /* 0x004d701d01007387 */ /* 0x000fe20000100800 */
[-C--:B---3--:R-:W-:Y:S03]  /*23000*/  HMMA.16816.F32.BF16 R16, R16, R24.reuse, R12 ;  /* 0x000000181010723c */ /* 0x088fe6000004180c */
[----:B------:R-:W4:Y:S04]  /*23010*/  LDL.LU.64 R14, [R1+0x4dd8] ;  /* 0x004dd800010e7983 */ /* 0x000f280000300a00 */
[----:B------:R-:W4:Y:S01]  /*23020*/  LDL.LU.64 R12, [R1+0x4dd0] ;  /* 0x004dd000010c7983 */ /* 0x000f220000300a00 */
[----:B--2---:R-:W-:Y:S11]  /*23030*/  HMMA.16816.F32.BF16 R8, R8, R24, R20 ;  /* 0x000000180808723c */ /* 0x004ff60000041814 */
[----:B------:R-:W-:Y:S04]  /*23040*/  @!UPT UIADD3 URZ, URZ, URZ, URZ ;  /* 0x0000003f3f3ff290 */ /* 0x000fe8000fffe03f */
[----:B------:R0:W-:Y:S04]  /*23050*/  STL.64 [R1+0x130], R16 ;  /* 0x0001301001007387 */ /* 0x0001e80000100a00 */
[----:B------:R1:W-:Y:S04]  /*23060*/  STL.64 [R1+0x138], R18 ;  /* 0x0001381201007387 */ /* 0x0003e80000100a00 */
[----:B0-----:R-:W2:Y:S04]  /*23070*/  LDL.LU R16, [R1+0x70] ;  /* 0x0000700001107983 */ /* 0x001ea80000300800 */
[----:B------:R-:W2:Y:S01]  /*23080*/  LDL.LU R17, [R1+0x74] ;  /* 0x0000740001117983 */ /* 0x000ea20000300800 */
[----:B-1----:R-:W-:Y:S01]  /*23090*/  IMAD.MOV.U32 R18, RZ, RZ, R26 ;  /* 0x000000ffff127224 */ /* 0x002fe200078e001a */
[----:B------:R-:W-:-:S02]  /*230a0*/  MOV R19, R27 ;  /* 0x0000001b00137202 */ /* 0x000fc40000000f00 */
[----:B------:R-:W3:Y:S04]  /*230b0*/  LDL.LU R26, [R1+0x4dcc] ;  /* 0x004dcc00011a7983 */ /* 0x000ee80000300800 */
[----:B------:R-:W2:Y:S01]  /*230c0*/  LDL.LU R27, [R1+0x4dc8] ;  /* 0x004dc800011b7983 */ /* 0x000ea20000300800 */
[----:B----4-:R-:W-:Y:S03]  /*230d0*/  HMMA.16816.F32.BF16 R12, R12, R24, R4 ;  /* 0x000000180c0c723c */ /* 0x010fe60000041804 */
[----:B------:R-:W0:Y:S04]  /*230e0*/  LDSM.16.MT88.4 R4, [R0+0x18080] ;  /* 0x018080000004783b */ /* 0x000e280000004200 */
[----:B0-----:R0:W-:Y:S11]  /*230f0*/  STL [R1+0x4d80], R4 ;  /* 0x004d800401007387 */ /* 0x0011f60000100800 */
[----:B------:R-:W-:Y:S05]  /*23100*/  @!UPT UIADD3 URZ, URZ, URZ, URZ ;  /* 0x0000003f3f3ff290 */ /* 0x000fea000fffe03f */
[----:B------:R-:W-:Y:S04]  /*23110*/  STL.64 [R1+0x100], R12 ;  /* 0x0001000c01007387 */ /* 0x000fe80000100a00 */
[----:B------:R-:W-:Y:S04]  /*23120*/  STL.64 [R1+0x108], R14 ;  /* 0x0001080e01007387 */ /* 0x000fe80000100a00 */
[----:B------:R1:W-:Y:S04]  /*23130*/  STL [R1+0x4d7c], R5 ;  /* 0x004d7c0501007387 */ /* 0x0003e80000100800 */
[----:B------:R-:W-:Y:S04]  /*23140*/  STL [R1+0x4d78], R6 ;  /* 0x004d780601007387 */ /* 0x000fe80000100800 */
[----:B------:R-:W-:Y:S04]  /*23150*/  STL [R1+0x4d74], R7 ;  /* 0x004d740701007387 */ /* 0x000fe80000100800 */
[----:B0-----:R-:W4:Y:S04]  /*23160*/  LDL.LU R4, [R1+0x40] ;  /* 0x0000400001047983 */ /* 0x001f280000300800 */
[----:B-1----:R-:W4:Y:S04]  /*23170*/  LDL.LU R5, [R1+0x44] ;  /* 0x0000440001057983 */ /* 0x002f280000300800 */
[----:B------:R-:W4:Y:S04]  /*23180*/  LDL.LU.64 R22, [R1+0x4dc0] ;  /* 0x004dc00001167983 */ /* 0x000f280000300a00 */
[----:B------:R-:W4:Y:S04]  /*23190*/  LDL.LU.64 R20, [R1+0x4db8] ;  /* 0x004db80001147983 */ /* 0x000f280000300a00 */
[----:B------:R-:W-:Y:S04]  /*231a0*/  STL.64 [R1+0x110], R8 ;  /* 0x0001100801007387 */ /* 0x000fe80000100a00 */
[----:B------:R0:W-:Y:S04]  /*231b0*/  STL.64 [R1+0x118], R10 ;  /* 0x0001180a01007387 */ /* 0x0001e80000100a00 */
[----:B------:R-:W-:Y:S04]  /*231c0*/  LDSM.16.MT88.4 R12, [R0+0x18100] ;  /* 0x01810000000c783b */ /* 0x000fe80000004200 */
[----:B0-----:R-:W4:Y:S04]  /*231d0*/  LDL.LU.64 R10, [R1+0x4db0] ;  /* 0x004db000010a7983 */ /* 0x001f280000300a00 */
[----:B------:R-:W4:Y:S01]  /*231e0*/  LDL.LU.64 R8, [R1+0x4da8] ;  /* 0x004da80001087983 */ /* 0x000f220000300a00 */
[----:B--2---:R-:W-:Y:S01]  /*231f0*/  IMAD.MOV.U32 R6, RZ, RZ, R27 ;  /* 0x000000ffff067224 */ /* 0x004fe200078e001b */
[----:B---3--:R-:W-:-:S07]  /*23200*/  MOV R7, R26 ;  /* 0x0000001a00077202 */ /* 0x008fce0000000f00 */
[----:B----4-:R-:W-:Y:S01]  /*23210*/  HMMA.16816.F32.BF16 R8, R8, R24, R4 ;  /* 0x000000180808723c */ /* 0x010fe20000041804 */
[----:B------:R-:W0:Y:S11]  /*23220*/  LDSM.16.MT88.4 R4, [R0+0x18180] ;  /* 0x018180000004783b */ /* 0x000e360000004200 */
[----:B------:R-:W-:Y:S11]  /*23230*/  @!UPT UIADD3 URZ, URZ, URZ, URZ ;  /* 0x0000003f3f3ff290 */ /* 0x000ff6000fffe03f */
[----:B------:R-:W-:Y:S04]  /*23240*/  STL.64 [R1+0x140], R8 ;  /* 0x0001400801007387 */ /* 0x000fe80000100a00 */
[----:B------:R-:W-:Y:S04]  /*23250*/  STL.64 [R1+0x148], R10 ;  /* 0x0001480a01007387 */ /* 0x000fe80000100a00 */
[----:B------:R-:W1:Y:S01]  /*23260*/  LDSM.16.MT88.4 R8, [R3+0x1a000] ;  /* 0x01a000000308783b */ /* 0x000e620000004200 */
[----:B0-----:R-:W-:-:S03]  /*23270*/  IMAD.MOV.U32 R29, RZ, RZ, R6 ;  /* 0x000000ffff1d7224 */ /* 0x001fc600078e0006 */
[----:B------:R0:W-:Y:S01]  /*23280*/  STL.64 [R1], R4 ;  /* 0x0000000401007387 */ /* 0x0001e20000100a00 */
[----:B------:R-:W-:-:S03]  /*23290*/  MOV R2, R7 ;  /* 0x0000000700027202 */ /* 0x000fc60000000f00 */
[----:B------:R-:W-:Y:S01]  /*232a0*/  STL [R1+0x4ce8], R0 ;  /* 0x004ce80001007387 */ /* 0x000fe20000100800 */
[----:B-1----:R-:W-:Y:S01]  /*232b0*/  IMAD.MOV.U32 R6, RZ, RZ, R10 ;  /* 0x000000ffff067224 */ /* 0x002fe200078e000a */
[----:B------:R-:W-:Y:S01]  /*232c0*/  MOV R7, R11 ;  /* 0x0000000b00077202 */ /* 0x000fe20000000f00 */
[----:B0-----:R-:W-:Y:S01]  /*232d0*/  IMAD.MOV.U32 R4, RZ, RZ, R8 ;  /* 0x000000ffff047224 */ /* 0x001fe200078e0008 */
[----:B------:R-:W-:Y:S01]  /*232e0*/  MOV R5, R9 ;  /* 0x0000000900057202 */ /* 0x000fe20000000f00 */
[----:B------:R-:W2:Y:S04]  /*232f0*/  LDL.LU.64 R10, [R1+0x4da0] ;  /* 0x004da000010a7983 */ /* 0x000ea80000300a00 */
        /* <DEDUP_REMOVED lines=10> */
[----:B------:R-:W-:Y:S01]  /*233a0*/  IMAD.MOV.U32 R0, RZ, RZ, R10 ;  /* 0x000000ffff007224 */ /* 0x000fe200078e000a */
[----:B------:R-:W-:-:S02]  /*233b0*/  MOV R27, R11 ;  /* 0x0000000b001b7202 */ /* 0x000fc40000000f00 */
[----:B--2---:R-:W-:Y:S01]  /*233c0*/  HMMA.16816.F32.BF16 R8, R20, R24, R16 ;  /* 0x000000181408723c */ /* 0x004fe20000041810 */
[----:B------:R-:W0:Y:S04]  /*233d0*/  LDSM.16.MT88.4 R16, [R3+0x1a100] ;  /* 0x01a100000310783b */ /* 0x000e280000004200 */
[----:B0-----:R-:W-:Y:S11]  /*233e0*/  STL.64 [R1+0x4d28], R18 ;  /* 0x004d281201007387 */ /* 0x001ff60000100a00 */
[----:B------:R-:W-:Y:S07]  /*233f0*/  @!UPT UIADD3 URZ, URZ, URZ, URZ ;  /* 0x0000003f3f3ff290 */ /* 0x000fee000fffe03f */
[----:B------:R-:W-:Y:S04]  /*23400*/  STL.64 [R1+0x160], R8 ;  /* 0x0001600801007387 */ /* 0x000fe80000100a00 */
[----:B------:R0:W-:Y:S04]  /*23410*/  STL.64 [R1+0x168], R10 ;  /* 0x0001680a01007387 */ /* 0x0001e80000100a00 */
[----:B0-----:R-:W0:Y:S04]  /*23420*/  S2R R10, SR_TID.X ;  /* 0x00000000000a7919 */ /* 0x001e280000002100 */
[----:B------:R-:W1:Y:S01]  /*23430*/  S2R R11, SR_TID.X ;  /* 0x00000000000b7919 */ /* 0x000e620000002100 */
[----:B0-----:R-:W-:-:S02]  /*23440*/  LOP3.LUT R10, R10, 0x7, RZ, 0xc0, !PT ;  /* 0x000000070a0a7812 */ /* 0x001fc400078ec0ff */
[----:B-1----:R-:W-:-:S03]  /*23450*/  LOP3.LUT R23, R11, 0x10, RZ, 0xc0, !PT ;  /* 0x000000100b177812 */ /* 0x002fc600078ec0ff */
[----:B------:R-:W-:Y:S02]  /*23460*/  IMAD R22, R10, 0x210, RZ ;  /* 0x000002100a167824 */ /* 0x000fe400078e02ff */
[----:B------:R-:W-:Y:S02]  /*23470*/  IMAD.SHL.U32 R21, R11, 0x2, RZ ;  /* 0x000000020b157824 */ /* 0x000fe400078e00ff */
[----:B------:R-:W0:Y:S04]  /*23480*/  LDSM.16.MT88.4 R8, [R3+0x1a180] ;  /* 0x01a180000308783b */ /* 0x000e280000004200 */
[----:B------:R1:W-:Y:S01]  /*23490*/  STL.64 [R1+0x4d20], R16 ;  /* 0x004d201001007387 */ /* 0x0003e20000100a00 */
[----:B------:R-:W-:-:S03]  /*234a0*/  SHF.L.U32 R23, R23, 0x8, RZ ;  /* 0x0000000817177819 */ /* 0x000fc600000006ff */
[----:B-1----:R-:W2:Y:S04]  /*234b0*/  LDL.LU R16, [R1+0x90] ;  /* 0x0000900001107983 */ /* 0x002ea80000300800 */
[----:B------:R-:W2:Y:S04]  /*234c0*/  LDL.LU R17, [R1+0x94] ;  /* 0x0000940001117983 */ /* 0x000ea80000300800 */
[----:B------:R-:W2:Y:S04]  /*234d0*/  LDL.LU R18, [R1+0x98] ;  /* 0x0000980001127983 */ /* 0x000ea80000300800 */
[----:B------:R-:W2:Y:S04]  /*234e0*/  LDL.LU R19, [R1+0x9c] ;  /* 0x00009c0001137983 */ /* 0x000ea80000300800 */
[----:B0-----:R0:W-:Y:S02]  /*234f0*/  STL.64 [R1+0x4d18], R10 ;  /* 0x004d180a01007387 */ /* 0x0011e40000100a00 */
[----:B0-----:R-:W-:-:S04]  /*23500*/  LOP3.LUT R11, R22, 0x10, R21, 0x78, !PT ;  /* 0x00000010160b7812 */ /* 0x001fc800078e7815 */
[----:B------:R-:W-:-:S04]  /*23510*/  LOP3.LUT R11, R11, R23, RZ, 0xfc, !PT ;  /* 0x000000170b0b7212 */ /* 0x000fc800078efcff */
[----:B------:R-:W-:-:S05]  /*23520*/  LOP3.LUT R11, R11, 0x20, RZ, 0x3c, !PT ;  /* 0x000000200b0b7812 */ /* 0x000fca00078e3cff */
[----:B------:R-:W0:Y:S04]  /*23530*/  LDSM.16.MT88.4 R20, [R11+0x1a000] ;  /* 0x01a000000b14783b */ /* 0x000e280000004200 */
[----:B------:R-:W-:Y:S04]  /*23540*/  STL.64 [R1+0x4d10], R8 ;  /* 0x004d100801007387 */ /* 0x000fe80000100a00 */
[----:B------:R-:W-:Y:S04]  /*23550*/  STL [R1+0x4cd0], R3 ;  /* 0x004cd00301007387 */ /* 0x000fe80000100800 */
[----:B0-----:R0:W-:Y:S04]  /*23560*/  STL.64 [R1+0x4d00], R22 ;  /* 0x004d001601007387 */ /* 0x0011e80000100a00 */
[----:B------:R1:W-:Y:S01]  /*23570*/  STL.64 [R1+0x4cf8], R20 ;  /* 0x004cf81401007387 */ /* 0x0003e20000100a00 */
[----:B0-----:R-:W-:Y:S01]  /*23580*/  IMAD.MOV.U32 R22, RZ, RZ, R6 ;  /* 0x000000ffff167224 */ /* 0x001fe200078e0006 */
[----:B------:R-:W-:Y:S01]  /*23590*/  MOV R23, R7 ;  /* 0x0000000700177202 */ /* 0x000fe20000000f00 */
[----:B-1----:R-:W-:Y:S01]  /*235a0*/  IMAD.MOV.U32 R20, RZ, RZ, R4 ;  /* 0x000000ffff147224 */ /* 0x002fe200078e0004 */
[----:B------:R-:W-:Y:S01]  /*235b0*/  MOV R21, R5 ;  /* 0x0000000500157202 */ /* 0x000fe20000000f00 */
[----:B------:R-:W3:Y:S04]  /*235c0*/  LDL.LU R4, [R1+0x4d80] ;  /* 0x004d800001047983 */ /* 0x000ee80000300800 */
[----:B------:R-:W3:Y:S04]  /*235d0*/  LDL.LU R5, [R1+0x4d7c] ;  /* 0x004d7c0001057983 */ /* 0x000ee80000300800 */
[----:B------:R-:W3:Y:S04]  /*235e0*/  LDL.LU R6, [R1+0x4d78] ;  /* 0x004d780001067983 */ /* 0x000ee80000300800 */
[----:B------:R-:W3:Y:S04]  /*235f0*/  LDL.LU R7, [R1+0x4d74] ;  /* 0x004d740001077983 */ /* 0x000ee80000300800 */
[----:B------:R-:W-:Y:S04]  /*23600*/  STL.64 [R1+0x4d48], R22 ;  /* 0x004d481601007387 */ /* 0x000fe80000100a00 */
[----:B------:R0:W-:Y:S04]  /*23610*/  STL.64 [R1+0x4d40], R20 ;  /* 0x004d401401007387 */ /* 0x0001e80000100a00 */
[----:B0-----:R-:W3:Y:S04]  /*23620*/  LDL.LU R20, [R1+0x180] ;  /* 0x0001800001147983 */ /* 0x001ee80000300800 */
[----:B------:R-:W3:Y:S04]  /*23630*/  LDL.LU R21, [R1+0x184] ;  /* 0x0001840001157983 */ /* 0x000ee80000300800 */
[----:B------:R-:W3:Y:S04]  /*23640*/  LDL.LU R22, [R1+0x188] ;  /* 0x0001880001167983 */ /* 0x000ee80000300800 */
[----:B------:R-:W3:Y:S02]  /*23650*/  LDL.LU R23, [R1+0x18c] ;  /* 0x00018c0001177983 */ /* 0x000ee40000300800 */
[-C--:B---3--:R-:W-:Y:S02]  /*23660*/  HMMA.16816.F32.BF16 R4, R4, R24.reuse, R20 ;  /* 0x000000180404723c */ /* 0x088fe40000041814 */
[----:B------:R-:W3:Y:S11]  /*23670*/  LDL.LU R20, [R1] ;  /* 0x0000000001147983 */ /* 0x000ef60000300800 */
[----:B------:R-:W-:Y:S10]  /*23680*/  @!UPT UIADD3 URZ, URZ, URZ, URZ ;  /* 0x0000003f3f3ff290 */ /* 0x000ff4000fffe03f */
[----:B------:R-:W-:Y:S04]  /*23690*/  STL.64 [R1+0x150], R4 ;  /* 0x0001500401007387 */ /* 0x000fe80000100a00 */
[----:B------:R2:W-:Y:S01]  /*236a0*/  STL.64 [R1+0x158], R6 ;  /* 0x0001580601007387 */ /* 0x0005e20000100a00 */
[----:B------:R-:W-:Y:S01]  /*236b0*/  IMAD.MOV.U32 R22, RZ, RZ, R29 ;  /* 0x000000ffff167224 */ /* 0x000fe200078e001d */
[----:B------:R-:W-:Y:S02]  /*236c0*/  MOV R23, R2 ;  /* 0x0000000200177202 */ /* 0x000fe40000000f00 */
[----:B------:R-:W3:Y:S04]  /*236d0*/  LDL.LU R21, [R1+0x4] ;  /* 0x0000040001157983 */ /* 0x000ee80000300800 */
[----:B------:R-:W4:Y:S01]  /*236e0*/  LDL.LU R29, [R1+0x4d70] ;  /* 0x004d7000011d7983 */ /* 0x000f220000300800 */
[-C--:B--2---:R-:W-:Y:S03]  /*236f0*/  HMMA.16816.F32.BF16 R4, R12, R24.reuse, R16 ;  /* 0x000000180c04723c */ /* 0x084fe60000041810 */
[----:B------:R-:W2:Y:S04]  /*23700*/  LDL.LU R2, [R1+0x4d6c] ;  /* 0x004d6c0001027983 */ /* 0x000ea80000300800 */
[----:B------:R-:W2:Y:S04]  /*23710*/  LDL.LU R16, [R1+0xa0] ;  /* 0x0000a00001107983 */ /* 0x000ea80000300800 */
[----:B------:R-:W0:Y:S11]  /*23720*/  LDSM.16.MT88.4 R12, [R11+0x1a080] ;  /* 0x01a080000b0c783b */ /* 0x000e360000004200 */
[----:B------:R-:W-:Y:S01]  /*23730*/  @!UPT UIADD3 URZ, URZ, URZ, URZ ;  /* 0x0000003f3f3ff290 */ /* 0x000fe2000fffe03f */
[----:B------:R-:W-:Y:S04]  /*23740*/  STL.64 [R1+0x170], R4 ;  /* 0x0001700401007387 */ /* 0x000fe80000100a00 */
[----:B------:R-:W-:Y:S04]  /*23750*/  STL.64 [R1+0x178], R6 ;  /* 0x0001780601007387 */ /* 0x000fe80000100a00 */
[----:B------:R-:W2:Y:S04]  /*23760*/  LDL.LU R17, [R1+0xa4] ;  /* 0x0000a40001117983 */ /* 0x000ea80000300800 */
[----:B------:R-:W2:Y:S04]  /*23770*/  LDL.LU R18, [R1+0xa8] ;  /* 0x0000a80001127983 */ /* 0x000ea80000300800 */
[----:B------:R-:W2:Y:S04]  /*23780*/  LDL.LU R19, [R1+0xac] ;  /* 0x0000ac0001137983 */ /* 0x000ea80000300800 */
[----:B------:R-:W1:Y:S04]  /*23790*/  LDSM.16.MT88.4 R4, [R11+0x1a100] ;  /* 0x01a100000b04783b */ /* 0x000e680000004200 */
[----:B--2---:R-:W-:Y:S04]  /*237a0*/  STL.64 [R1+0x4d38], R18 ;  /* 0x004d381201007387 */ /* 0x004fe80000100a00 */
[----:B------:R2:W-:Y:S04]  /*237b0*/  STL.64 [R1+0x4d30], R16 ;  /* 0x004d301001007387 */ /* 0x0005e80000100a00 */
[----:B--2---:R-:W2:Y:S04]  /*237c0*/  LDL.LU R16, [R1+0x50] ;  /* 0x0000500001107983 */ /* 0x004ea80000300800 */
[----:B------:R-:W2:Y:S04]  /*237d0*/  LDL.LU R17, [R1+0x54] ;  /* 0x0000540001117983 */ /* 0x000ea80000300800 */
[----:B------:R-:W2:Y:S04]  /*237e0*/  LDL.LU R18, [R1+0x58] ;  /* 0x0000580001127983 */ /* 0x000ea80000300800 */
[----:B------:R-:W2:Y:S04]  /*237f0*/  LDL.LU R19, [R1+0x5c] ;  /* 0x00005c0001137983 */ /* 0x000ea80000300800 */
[----:B--2---:R-:W-:Y:S04]  /*23800*/  STL.64 [R1+0x4d58], R18 ;  /* 0x004d581201007387 */ /* 0x004fe80000100a00 */
[----:B------:R2:W-:Y:S04]  /*23810*/  STL.64 [R1+0x4d50], R16 ;  /* 0x004d501001007387 */ /* 0x0005e80000100a00 */
[----:B--2---:R-:W3:Y:S04]  /*23820*/  LDL.LU R16, [R1+0x80] ;  /* 0x0000800001107983 */ /* 0x004ee80000300800 */
[----:B------:R-:W3:Y:S04]  /*23830*/  LDL.LU R17, [R1+0x84] ;  /* 0x0000840001117983 */ /* 0x000ee80000300800 */
[----:B------:R-:W3:Y:S04]  /*23840*/  LDL.LU R18, [R1+0x88] ;  /* 0x0000880001127983 */ /* 0x000ee80000300800 */
[----:B------:R-:W3:Y:S04]  /*23850*/  LDL.LU R19, [R1+0x8c] ;  /* 0x00008c0001137983 */ /* 0x000ee80000300800 */
[----:B0-----:R-:W-:Y:S04]  /*23860*/  STL [R1+0x4cf4], R13 ;  /* 0x004cf40d01007387 */ /* 0x001fe80000100800 */
[----:B------:R-:W-:Y:S04]  /*23870*/  STL [R1+0x4cf0], R14 ;  /* 0x004cf00e01007387 */ /* 0x000fe80000100800 */
[----:B------:R-:W-:Y:S04]  /*23880*/  STL [R1+0x4cec], R15 ;  /* 0x004cec0f01007387 */ /* 0x000fe80000100800 */
[----:B------:R-:W2:Y:S04]  /*23890*/  LDL.LU R8, [R1+0xc0] ;  /* 0x0000c00001087983 */ /* 0x000ea80000300800 */
[----:B------:R-:W2:Y:S04]  /*238a0*/  LDL.LU R9, [R1+0xc4] ;  /* 0x0000c40001097983 */ /* 0x000ea80000300800 */
[----:B------:R-:W2:Y:S04]  /*238b0*/  LDL.LU R10, [R1+0xc8] ;  /* 0x0000c800010a7983 */ /* 0x000ea80000300800 */
[----:B------:R-:W2:Y:S04]  /*238c0*/  LDL.LU R11, [R1+0xcc] ;  /* 0x0000cc00010b7983 */ /* 0x000ea80000300800 */
[----:B-1----:R0:W-:Y:S04]  /*238d0*/  STL.64 [R1+0x4ce0], R6 ;  /* 0x004ce00601007387 */ /* 0x0021e80000100a00 */
[----:B------:R1:W-:Y:S01]  /*238e0*/  STL.64 [R1+0x4cd8], R4 ;  /* 0x004cd80401007387 */ /* 0x0003e20000100a00 */
[----:B0-----:R-:W-:Y:S01]  /*238f0*/  MOV R7, R27 ;  /* 0x0000001b00077202 */ /* 0x001fe20000000f00 */
[----:B-1----:R-:W-:Y:S01]  /*23900*/  IMAD.MOV.U32 R4, RZ, RZ, R28 ;  /* 0x000000ffff047224 */ /* 0x002fe200078e001c */
[----:B------:R-:W-:Y:S01]  /*23910*/  MOV R5, R26 ;  /* 0x0000001a00057202 */ /* 0x000fe20000000f00 */
[----:B------:R-:W2:Y:S04]  /*23920*/  LDL.LU R28, [R1+0x4d68] ;  /* 0x004d6800011c7983 */ /* 0x000ea80000300800 */
[----:B------:R-:W2:Y:S04]  /*23930*/  LDL.LU R26, [R1+0x4d64] ;  /* 0x004d6400011a7983 */ /* 0x000ea80000300800 */
[----:B------:R-:W2:Y:S01]  /*23940*/  LDL.LU R27, [R1+0x4d60] ;  /* 0x004d6000011b7983 */ /* 0x000ea20000300800 */
[----:B---3--:R-:W-:Y:S03]  /*23950*/  HMMA.16816.F32.BF16 R20, R20, R24, R16 ;  /* 0x000000181414723c */ /* 0x008fe60000041810 */
        /* <DEDUP_REMOVED lines=9> */
[----:B------:R-:W-:Y:S01]  /*239f0*/  IMAD.MOV.U32 R6, RZ, RZ, R0 ;  /* 0x000000ffff067224 */ /* 0x000fe200078e0000 */
[----:B0-----:R-:W-:-:S02]  /*23a00*/  LOP3.LUT R3, R3, 0x7, RZ, 0xc0, !PT ;  /* 0x0000000703037812 */ /* 0x001fc400078ec0ff */
[----:B-1----:R-:W-:-:S03]  /*23a10*/  LOP3.LUT R0, R13, 0x10, RZ, 0xc0, !PT ;  /* 0x000000100d007812 */ /* 0x002fc600078ec0ff */
[----:B------:R-:W-:Y:S01]  /*23a20*/  IMAD R3, R3, 0x210, RZ ;  /* 0x0000021003037824 */ /* 0x000fe200078e02ff */
[----:B------:R-:W-:Y:S01]  /*23a30*/  SHF.L.U32 R13, R13, 0x1, RZ ;  /* 0x000000010d0d7819 */ /* 0x000fe200000006ff */
[----:B------:R-:W-:-:S03]  /*23a40*/  IMAD.SHL.U32 R0, R0, 0x100, RZ ;  /* 0x0000010000007824 */ /* 0x000fc600078e00ff */
[----:B------:R-:W-:-:S04]  /*23a50*/  LOP3.LUT R25, R3, 0x10, R13, 0x78, !PT ;  /* 0x0000001003197812 */ /* 0x000fc800078e780d */
[----:B------:R-:W-:-:S04]  /*23a60*/  LOP3.LUT R25, R25, R0, RZ, 0xfc, !PT ;  /* 0x0000000019197212 */ /* 0x000fc800078efcff */
[----:B------:R-:W-:Y:S01]  /*23a70*/  LOP3.LUT R25, R25, 0x20, RZ, 0x3c, !PT ;  /* 0x0000002019197812 */ /* 0x000fe200078e3cff */
        /* <DEDUP_REMOVED lines=8> */
[----:B0-----:R-:W-:Y:S01]  /*23b00*/  STL.64 [R1+0x20], R16 ;  /* 0x0000201001007387 */ /* 0x001fe20000100a00 */
[----:B------:R-:W-:-:S03]  /*23b10*/  MOV R3, R19 ;  /* 0x0000001300037202 */ /* 0x000fc60000000f00 */
[----:B------:R-:W-:Y:S04]  /*23b20*/  STL [R1+0x28], R18 ;  /* 0x0000281201007387 */ /* 0x000fe80000100800 */
[----:B------:R-:W0:Y:S04]  /*23b30*/  LDSM.16.MT88.4 R16, [R2+0x1a000] ;  /* 0x01a000000210783b */ /* 0x000e280000004200 */
[----:B------:R-:W-:Y:S04]  /*23b40*/  STL [R1+0x4cd4], R3 ;  /* 0x004cd40301007387 */ /* 0x000fe80000100800 */
[----:B------:R-:W-:Y:S01]  /*23b50*/  STL [R1+0x4c60], R25 ;  /* 0x004c601901007387 */ /* 0x000fe20000100800 */
[----:B0-----:R-:W-:Y:S01]  /*23b60*/  IMAD.MOV.U32 R15, RZ, RZ, R18 ;  /* 0x000000ffff0f7224 */ /* 0x001fe200078e0012 */
[----:B------:R-:W-:Y:S01]  /*23b70*/  MOV R0, R19 ;  /* 0x0000001300007202 */ /* 0x000fe20000000f00 */
[----:B------:R-:W-:Y:S01]  /*23b80*/  IMAD.MOV.U32 R13, RZ, RZ, R16 ;  /* 0x000000ffff0d7224 */ /* 0x000fe200078e0010 */
[----:B------:R-:W-:Y:S01]  /*23b90*/  MOV R14, R17 ;  /* 0x00000011000e7202 */ /* 0x000fe20000000f00 */
[----:B------:R-:W3:Y:S04]  /*23ba0*/  LDL.LU.64 R18, [R1+0x4d38] ;  /* 0x004d380001127983 */ /* 0x000ee80000300a00 */
[----:B------:R-:W3:Y:S01]  /*23bb0*/  LDL.LU.64 R16, [R1+0x4d30] ;  /* 0x004d300001107983 */ /* 0x000ee20000300a00 */
[----:B------:R-:W-:Y:S01]  /*23bc0*/  IMAD.MOV.U32 R23, RZ, RZ, R28 ;  /* 0x000000ffff177224 */ /* 0x000fe200078e001c */
[----:B---3--:R-:W-:Y:S02]  /*23bd0*/  HMMA.16816.F32.BF16 R4, R4, R26, R16 ;  /* 0x0000001a0404723c */ /* 0x008fe40000041810 */
[----:B------:R-:W3:Y:S04]  /*23be0*/  LDL.LU.64 R18, [R1+0x4d28] ;  /* 0x004d280001127983 */ /* 0x000ee80000300a00 */
[----:B------:R-:W3:Y:S11]  /*23bf0*/  LDL.LU.64 R16, [R1+0x4d20] ;  /* 0x004d200001107983 */ /* 0x000ef60000300a00 */
[----:B------:R-:W-:Y:S06]  /*23c00*/  @!UPT UIADD3 URZ, URZ, URZ, URZ ;  /* 0x0000003f3f3ff290 */ /* 0x000fec000fffe03f */
[----:B------:R-:W-:Y:S01]  /*23c10*/  STL.64 [R1+0x70], R4 ;  /* 0x0000700401007387 */ /* 0x000fe20000100a00 */
[----:B------:R-:W-:Y:S01]  /*23c20*/  IMAD.MOV.U32 R28, RZ, RZ, R6 ;  /* 0x000000ffff1c7224 */ /* 0x000fe200078e0006 */
[----:B------:R-:W-:Y:S02]  /*23c30*/  MOV R24, R7 ;  /* 0x0000000700187202 */ /* 0x000fe40000000f00 */
[----:B------:R-:W0:Y:S04]  /*23c40*/  LDSM.16.MT88.4 R4, [R2+0x1a080] ;  /* 0x01a080000204783b */ /* 0x000e280000004200 */
[----:B------:R-:W-:Y:S04]  /*23c50*/  STL [R1+0x4c4c], R24 ;  /* 0x004c4c1801007387 */ /* 0x000fe80000100800 */
[----:B------:R-:W-:Y:S04]  /*23c60*/  STL [R1+0x4c48], R28 ;  /* 0x004c481c01007387 */ /* 0x000fe80000100800 */
[----:B0-----:R0:W-:Y:S01]  /*23c70*/  STL.64 [R1+0x30], R4 ;  /* 0x0000300401007387 */ /* 0x0011e20000100a00 */
[----:B------:R-:W-:Y:S01]  /*23c80*/  IMAD.MOV.U32 R3, RZ, RZ, R6 ;  /* 0x000000ffff037224 */ /* 0x000fe200078e0006 */
[----:B------:R-:W-:-:S02]  /*23c90*/  MOV R25, R7 ;  /* 0x0000000700197202 */ /* 0x000fc40000000f00 */
[----:B0-----:R-:W2:Y:S04]  /*23ca0*/  LDL.LU R4, [R1+0xf0] ;  /* 0x0000f00001047983 */ /* 0x001ea80000300800 */
[----:B------:R-:W2:Y:S04]  /*23cb0*/  LDL.LU R5, [R1+0xf4] ;  /* 0x0000f40001057983 */ /* 0x000ea80000300800 */
[----:B------:R-:W2:Y:S04]  /*23cc0*/  LDL.LU R6, [R1+0xf8] ;  /* 0x0000f80001067983 */ /* 0x000ea80000300800 */
[----:B------:R-:W2:Y:S01]  /*23cd0*/  LDL.LU R7, [R1+0xfc] ;  /* 0x0000fc0001077983 */ /* 0x000ea20000300800 */
[----:B---3--:R-:W-:Y:S03]  /*23ce0*/  HMMA.16816.F32.BF16 R16, R16, R26, R8 ;  /* 0x0000001a1010723c */ /* 0x008fe60000041808 */
[----:B------:R-:W2:Y:S04]  /*23cf0*/  LDL.LU.64 R10, [R1+0x4d18] ;  /* 0x004d1800010a7983 */ /* 0x000ea80000300a00 */
[----:B------:R-:W2:Y:S11]  /*23d00*/  LDL.LU.64 R8, [R1+0x4d10] ;  /* 0x004d100001087983 */ /* 0x000eb60000300a00 */
[----:B------:R-:W-:Y:S05]  /*23d10*/  @!UPT UIADD3 URZ, URZ, URZ, URZ ;  /* 0x0000003f3f3ff290 */ /* 0x000fea000fffe03f */
[----:B------:R0:W-:Y:S01]  /*23d20*/  STL.64 [R1+0x48], R18 ;  /* 0x0000481201007387 */ /* 0x0001e20000100a00 */
[----:B------:R-:W-:Y:S01]  /*23d30*/  IMAD.MOV.U32 R24, RZ, RZ, R16 ;  /* 0x000000ffff187224 */ /* 0x000fe200078e0010 */
[----:B------:R-:W-:Y:S02]  /*23d40*/  MOV R28, R17 ;  /* 0x00000011001c7202 */ /* 0x000fe40000000f00 */
[----:B------:R-:W3:Y:S04]  /*23d50*/  LDL.LU R16, [R1+0xe0] ;  /* 0x0000e00001107983 */ /* 0x000ee80000300800 */
[----:B------:R-:W3:Y:S04]  /*23d60*/  LDL.LU R17, [R1+0xe4] ;  /* 0x0000e40001117983 */ /* 0x000ee80000300800 */
[----:B0-----:R-:W3:Y:S01]  /*23d70*/  LDL.LU R18, [R1+0xe8] ;  /* 0x0000e80001127983 */ /* 0x001ee20000300800 */
[----:B----4-:R-:W-:-:S03]  /*23d80*/  IMAD.MOV.U32 R19, RZ, RZ, R29 ;  /* 0x000000ffff137224 */ /* 0x010fc600078e001d */
[----:B------:R-:W4:Y:S04]  /*23d90*/  LDL.LU R29, [R1+0x4d08] ;  /* 0x004d0800011d7983 */ /* 0x000f280000300800 */
[----:B------:R-:W-:Y:S04]  /*23da0*/  STL [R1+0x4c54], R28 ;  /* 0x004c541c01007387 */ /* 0x000fe80000100800 */
[----:B------:R-:W-:Y:S01]  /*23db0*/  STL [R1+0x4c50], R24 ;  /* 0x004c501801007387 */ /* 0x000fe20000100800 */
[----:B--2---:R-:W-:Y:S03]  /*23dc0*/  HMMA.16816.F32.BF16 R8, R8, R26, R20 ;  /* 0x0000001a0808723c */ /* 0x004fe60000041814 */
[----:B------:R-:W2:Y:S04]  /*23dd0*/  LDL.LU.64 R22, [R1+0x4d00] ;  /* 0x004d000001167983 */ /* 0x000ea80000300a00 */
[----:B------:R-:W2:Y:S11]  /*23de0*/  LDL.LU.64 R20, [R1+0x4cf8] ;  /* 0x004cf80001147983 */ /* 0x000eb60000300a00 */
[----:B------:R-:W-:Y:S05]  /*23df0*/  @!UPT UIADD3 URZ, URZ, URZ, URZ ;  /* 0x0000003f3f3ff290 */ /* 0x000fea000fffe03f */
[----:B------:R0:W-:Y:S04]  /*23e00*/  STL.64 [R1+0x60], R8 ;  /* 0x0000600801007387 */ /* 0x0001e80000100a00 */
[----:B------:R1:W-:Y:S04]  /*23e10*/  STL.64 [R1+0x68], R10 ;  /* 0x0000680a01007387 */ /* 0x0003e80000100a00 */
[----:B0-----:R-:W2:Y:S04]  /*23e20*/  LDL.LU R8, [R1+0xd0] ;  /* 0x0000d00001087983 */ /* 0x001ea80000300800 */
[----:B------:R-:W2:Y:S04]  /*23e30*/  LDL.LU R9, [R1+0xd4] ;  /* 0x0000d40001097983 */ /* 0x000ea80000300800 */
[----:B-1----:R-:W2:Y:S01]  /*23e40*/  LDL.LU R10, [R1+0xd8] ;  /* 0x0000d800010a7983 */ /* 0x002ea20000300800 */
[----:B----4-:R-:W-:-:S07]  /*23e50*/  MOV R11, R29 ;  /* 0x0000001d000b7202 */ /* 0x010fce0000000f00 */
[----:B--2---:R-:W-:Y:S01]  /*23e60*/  HMMA.16816.F32.BF16 R20, R20, R26, R8 ;  /* 0x0000001a1414723c */ /* 0x004fe20000041808 */
[----:B------:R-:W0:Y:S11]  /*23e70*/  LDSM.16.MT88.4 R8, [R2+0x1a100] ;  /* 0x01a100000208783b */ /* 0x000e360000004200 */
[----:B------:R-:W-:Y:S11]  /*23e80*/  @!UPT UIADD3 URZ, URZ, URZ, URZ ;  /* 0x0000003f3f3ff290 */ /* 0x000ff6000fffe03f */
[----:B------:R1:W-:Y:S04]  /*23e90*/  STL.64 [R1+0x80], R20 ;  /* 0x0000801401007387 */ /* 0x0003e80000100a00 */
[----:B------:R2:W-:Y:S01]  /*23ea0*/  STL [R1+0x88], R22 ;  /* 0x0000881601007387 */ /* 0x0005e20000100800 */
[----:B-1----:R-:W-:Y:S01]  /*23eb0*/  MOV R20, R13 ;  /* 0x0000000d00147202 */ /* 0x002fe20000000f00 */
[----:B------:R-:W-:Y:S02]  /*23ec0*/  IMAD.MOV.U32 R21, RZ, RZ, R14 ;  /* 0x000000ffff157224 */ /* 0x000fe400078e000e */
[----:B------:R-:W4:Y:S01]  /*23ed0*/  LDL.LU R13, [R1+0x4cf4] ;  /* 0x004cf400010d7983 */ /* 0x000f220000300800 */
[----:B--2---:R-:W-:-:S03]  /*23ee0*/  MOV R22, R15 ;  /* 0x0000000f00167202 */ /* 0x004fc60000000f00 */
[----:B------:R-:W4:Y:S04]  /*23ef0*/  LDL.LU R14, [R1+0x4cf0] ;  /* 0x004cf000010e7983 */ /* 0x000f280000300800 */
[----:B------:R-:W4:Y:S01]  /*23f00*/  LDL.LU R15, [R1+0x4cec] ;  /* 0x004cec00010f7983 */ /* 0x000f220000300800 */
[----:B------:R-:W-:Y:S02]  /*23f10*/  IMAD.MOV.U32 R29, RZ, RZ, R23 ;  /* 0x000000ffff1d7224 */ /* 0x000fe400078e0017 */
[----:B------:R-:W-:Y:S02]  /*23f20*/  IMAD.MOV.U32 R23, RZ, RZ, R0 ;  /* 0x000000ffff177224 */ /* 0x000fe400078e0000 */
[----:B------:R-:W2:Y:S04]  /*23f30*/  LDL.LU R0, [R1+0x4ce8] ;  /* 0x004ce80001007983 */ /* 0x000ea80000300800 */
[----:B------:R-:W-:Y:S04]  /*23f40*/  STL.64 [R1+0x4cc8], R22 ;  /* 0x004cc81601007387 */ /* 0x000fe80000100a00 */
[----:B------:R1:W-:Y:S04]  /*23f50*/  STL.64 [R1+0x4cc0], R20 ;  /* 0x004cc01401007387 */ /* 0x0003e80000100a00 */
[----:B-1----:R-:W2:Y:S04]  /*23f60*/  LDL.LU R20, [R1+0x130] ;  /* 0x0001300001147983 */ /* 0x002ea80000300800 */
[----:B------:R-:W2:Y:S04]  /*23f70*/  LDL.LU R21, [R1+0x134] ;  /* 0x0001340001157983 */ /* 0x000ea80000300800 */
[----:B------:R-:W2:Y:S04]  /*23f80*/  LDL.LU R22, [R1+0x138] ;  /* 0x0001380001167983 */ /* 0x000ea80000300800 */
[----:B------:R-:W2:Y:S04]  /*23f90*/  LDL.LU R23, [R1+0x13c] ;  /* 0x00013c0001177983 */ /* 0x000ea80000300800 */
[----:B------:R-:W-:Y:S04]  /*23fa0*/  STL [R1+0x4c58], R29 ;  /* 0x004c581d01007387 */ /* 0x000fe80000100800 */
[----:B0-----:R-:W-:Y:S04]  /*23fb0*/  STL.64 [R1], R8 ;  /* 0x0000000801007387 */ /* 0x001fe80000100a00 */
[----:B------:R-:W-:Y:S04]  /*23fc0*/  STL.64 [R1+0x8], R10 ;  /* 0x0000080a01007387 */ /* 0x000fe80000100a00 */
[----:B------:R-:W0:Y:S04]  /*23fd0*/  LDSM.16.MT88.4 R8, [R2+0x1a180] ;  /* 0x01a180000208783b */ /* 0x000e280000004200 */
[----:B0-----:R-:W-:Y:S04]  /*23fe0*/  STL.64 [R1+0x4ca8], R10 ;  /* 0x004ca80a01007387 */ /* 0x001fe80000100a00 */
[----:B------:R0:W-:Y:S04]  /*23ff0*/  STL.64 [R1+0x4ca0], R8 ;  /* 0x004ca00801007387 */ /* 0x0001e80000100a00 */
[----:B0-----:R-:W2:Y:S04]  /*24000*/  LDL.LU R8, [R1+0x100] ;  /* 0x0001000001087983 */ /* 0x001ea80000300800 */
[----:B------:R-:W2:Y:S04]  /*24010*/  LDL.LU R9, [R1+0x104] ;  /* 0x0001040001097983 */ /* 0x000ea80000300800 */
[----:B------:R-:W2:Y:S04]  /*24020*/  LDL.LU R10, [R1+0x108] ;  /* 0x00010800010a7983 */ /* 0x000ea80000300800 */
[----:B------:R-:W2:Y:S04]  /*24030*/  LDL.LU R11, [R1+0x10c] ;  /* 0x00010c00010b7983 */ /* 0x000ea80000300800 */
[----:B------:R-:W-:Y:S01]  /*24040*/  STL [R1+0x4c5c], R2 ;  /* 0x004c5c0201007387 */ /* 0x000fe20000100800 */
[-C--:B----4-:R-:W-:Y:S03]  /*24050*/  HMMA.16816.F32.BF16 R12, R12, R26.reuse, R4 ;  /* 0x0000001a0c0c723c */ /* 0x090fe60000041804 */
[----:B------:R-:W3:Y:S04]  /*24060*/  LDL.LU.64 R6, [R1+0x4ce0] ;  /* 0x004ce00001067983 */ /* 0x000ee80000300a00 */
[----:B------:R-:W3:Y:S11]  /*24070*/  LDL.LU.64 R4, [R1+0x4cd8] ;  /* 0x004cd80001047983 */ /* 0x000ef60000300a00 */
[----:B------:R-:W-:Y:S05]  /*24080*/  @!UPT UIADD3 URZ, URZ, URZ, URZ ;  /* 0x0000003f3f3ff290 */ /* 0x000fea000fffe03f */
[----:B------:R-:W-:Y:S04]  /*24090*/  STL.64 [R1+0xa0], R12 ;  /* 0x0000a00c01007387 */ /* 0x000fe80000100a00 */
[----:B------:R3:W-:Y:S02]  /*240a0*/  STL.64 [R1+0xa8], R14 ;  /* 0x0000a80e01007387 */ /* 0x0007e40000100a00 */
[----:B---3--:R-:W-:Y:S02]  /*240b0*/  HMMA.16816.F32.BF16 R12, R4, R26, R16 ;  /* 0x0000001a040c723c */ /* 0x008fe40000041810 */
[----:B------:R-:W3:Y:S04]  /*240c0*/  LDL.LU R4, [R1+0x30] ;  /* 0x0000300001047983 */ /* 0x000ee80000300800 */
[----:B--2---:R-:W-:Y:S11]  /*240d0*/  LDSM.16.MT88.4 R16, [R0+0x1a080] ;  /* 0x01a080000010783b */ /* 0x004ff60000004200 */
[----:B------:R-:W-:Y:S06]  /*240e0*/  @!UPT UIADD3 URZ, URZ, URZ, URZ ;  /* 0x0000003f3f3ff290 */ /* 0x000fec000fffe03f */
[----:B------:R-:W-:Y:S04]  /*240f0*/  STL.64 [R1+0xc0], R12 ;  /* 0x0000c00c01007387 */ /* 0x000fe80000100a00 */
[----:B------:R-:W-:Y:S04]  /*24100*/  STL.64 [R1+0xc8], R14 ;  /* 0x0000c80e01007387 */ /* 0x000fe80000100a00 */
[----:B------:R-:W0:Y:S01]  /*24110*/  LDSM.16.MT88.4 R12, [R0+0x1a000] ;  /* 0x01a00000000c783b */ /* 0x000e220000004200 */
[----:B------:R-:W-:-:S03]  /*24120*/  MOV R6, R3 ;  /* 0x0000000300067202 */ /* 0x000fc60000000f00 */
[----:B------:R-:W3:Y:S04]  /*24130*/  LDL.LU R5, [R1+0x34] ;  /* 0x0000340001057983 */ /* 0x000ee80000300800 */
[----:B------:R-:W2:Y:S04]  /*24140*/  LDL.LU R3, [R1+0x4cd4] ;  /* 0x004cd40001037983 */ /* 0x000ea80000300800 */
[----:B0-----:R-:W-:Y:S04]  /*24150*/  STL.64 [R1+0x4c98], R14 ;  /* 0x004c980e01007387 */ /* 0x001fe80000100a00 */
[----:B------:R0:W-:Y:S04]  /*24160*/  STL.64 [R1+0x4c90], R12 ;  /* 0x004c900c01007387 */ /* 0x0001e80000100a00 */
[----:B0-----:R-:W4:Y:S04]  /*24170*/  LDL.LU R12, [R1+0x20] ;  /* 0x00002000010c7983 */ /* 0x001f280000300800 */
[----:B------:R-:W4:Y:S04]  /*24180*/  LDL.LU R13, [R1+0x24] ;  /* 0x00002400010d7983 */ /* 0x000f280000300800 */
[----:B------:R-:W4:Y:S01]  /*24190*/  LDL.LU R14, [R1+0x28] ;  /* 0x00002800010e7983 */ /* 0x000f220000300800 */
[----:B--2---:R-:W-:-:S03]  /*241a0*/  MOV R15, R3 ;  /* 0x00000003000f7202 */ /* 0x004fc60000000f00 */
[----:B------:R-:W2:Y:S04]  /*241b0*/  LDL.LU R3, [R1+0x4cd0] ;  /* 0x004cd00001037983 */ /* 0x000ea80000300800 */
[----:B------:R-:W-:Y:S04]  /*241c0*/  STL.64 [R1+0x4c88], R18 ;  /* 0x004c881201007387 */ /* 0x000fe80000100a00 */
[----:B------:R0:W-:Y:S04]  /*241d0*/  STL.64 [R1+0x4c80], R16 ;  /* 0x004c801001007387 */ /* 0x0001e80000100a00 */
[----:B0-----:R-:W3:Y:S04]  /*241e0*/  LDL.LU R16, [R1+0x110] ;  /* 0x0001100001107983 */ /* 0x001ee80000300800 */
[----:B------:R-:W3:Y:S04]  /*241f0*/  LDL.LU R17, [R1+0x114] ;  /* 0x0001140001117983 */ /* 0x000ee80000300800 */
[----:B------:R-:W3:Y:S04]  /*24200*/  LDL.LU R18, [R1+0x118] ;  /* 0x0001180001127983 */ /* 0x000ee80000300800 */
[----:B------:R-:W3:Y:S01]  /*24210*/  LDL.LU R19, [R1+0x11c] ;  /* 0x00011c0001137983 */ /* 0x000ee20000300800 */
[-C--:B----4-:R-:W-:Y:S03]  /*24220*/  HMMA.16816.F32.BF16 R12, R12, R26.reuse, R20 ;  /* 0x0000001a0c0c723c */ /* 0x090fe60000041814 */
[----:B------:R-:W4:Y:S04]  /*24230*/  LDL.LU.64 R22, [R1+0x4cc8] ;  /* 0x004cc80001167983 */ /* 0x000f280000300a00 */
[----:B------:R-:W4:Y:S11]  /*24240*/  LDL.LU.64 R20, [R1+0x4cc0] ;  /* 0x004cc00001147983 */ /* 0x000f360000300a00 */
[----:B------:R-:W-:Y:S05]  /*24250*/  @!UPT UIADD3 URZ, URZ, URZ, URZ ;  /* 0x0000003f3f3ff290 */ /* 0x000fea000fffe03f */
[----:B------:R0:W-:Y:S04]  /*24260*/  STL.64 [R1+0xb0], R12 ;  /* 0x0000b00c01007387 */ /* 0x0001e80000100a00 */
[----:B------:R1:W-:Y:S04]  /*24270*/  STL.64 [R1+0xb8], R14 ;  /* 0x0000b80e01007387 */ /* 0x0003e80000100a00 */
[----:B0-----:R-:W2:Y:S01]  /*24280*/  LDL.LU R12, [R1+0x120] ;  /* 0x00012000010c7983 */ /* 0x001ea20000300800 */
[----:B----4-:R-:W-:Y:S01]  /*24290*/  HMMA.16816.F32.BF16 R8, R20, R26, R8 ;  /* 0x0000001a1408723c */ /* 0x010fe20000041808 */
[----:B------:R-:W-:-:S02]  /*242a0*/  IMAD.MOV.U32 R7, RZ, RZ, R25 ;  /* 0x000000ffff077224 */ /* 0x000fc400078e0019 */
[----:B------:R-:W0:Y:S04]  /*242b0*/  S2R R24, SR_TID.X ;  /* 0x0000000000187919 */ /* 0x000e280000002100 */
[----:B------:R-:W4:Y:S11]  /*242c0*/  LDSM.16.MT88.4 R20, [R0+0x1a100] ;  /* 0x01a100000014783b */ /* 0x000f360000004200 */
[----:B------:R-:W-:Y:S05]  /*242d0*/  @!UPT UIADD3 URZ, URZ, URZ, URZ ;  /* 0x0000003f3f3ff290 */ /* 0x000fea000fffe03f */
[----:B------:R0:W-:Y:S04]  /*242e0*/  STL.64 [R1+0xe0], R8 ;  /* 0x0000e00801007387 */ /* 0x0001e80000100a00 */
[----:B------:R-:W-:Y:S04]  /*242f0*/  STL.64 [R1+0xe8], R10 ;  /* 0x0000e80a01007387 */ /* 0x000fe80000100a00 */
[----:B------:R-:W2:Y:S04]  /*24300*/  LDL.LU R13, [R1+0x124] ;  /* 0x00012400010d7983 */ /* 0x000ea80000300800 */
[----:B-1----:R-:W2:Y:S04]  /*24310*/  LDL.LU R14, [R1+0x128] ;  /* 0x00012800010e7983 */ /* 0x002ea80000300800 */
[----:B------:R-:W2:Y:S04]  /*24320*/  LDL.LU R15, [R1+0x12c] ;  /* 0x00012c00010f7983 */ /* 0x000ea80000300800 */
[----:B------:R-:W1:Y:S01]  /*24330*/  S2R R28, SR_TID.X ;  /* 0x00000000001c7919 */ /* 0x000e620000002100 */
[----:B0-----:R-:W-:-:S05]  /*24340*/  LOP3.LUT R24, R24, 0x7, RZ, 0xc0, !PT ;  /* 0x0000000718187812 */ /* 0x001fca00078ec0ff */
[----:B------:R-:W-:Y:S01]  /*24350*/  IMAD.SHL.U32 R2, R24, 0x10, RZ ;  /* 0x0000001018027824 */ /* 0x000fe200078e00ff */
[C---:B-1----:R-:W-:Y:S02]  /*24360*/  LOP3.LUT R29, R28.reuse, 0x1e0, RZ, 0xc0, !PT ;  /* 0x000001e01c1d7812 */ /* 0x042fe400078ec0ff */
[C---:B------:R-:W-:Y:S02]  /*24370*/  SHF.L.U32 R24, R28.reuse, 0x1, RZ ;  /* 0x000000011c187819 */ /* 0x040fe400000006ff */
[----:B------:R-:W-:Y:S01]  /*24380*/  LOP3.LUT R28, R28, 0x7, RZ, 0xc0, !PT ;  /* 0x000000071c1c7812 */ /* 0x000fe200078ec0ff */
[----:B--2---:R-:W-:Y:S04]  /*24390*/  STL.64 [R1+0x4cb8], R14 ;  /* 0x004cb80e01007387 */ /* 0x004fe80000100a00 */
[----:B------:R3:W-:Y:S04]  /*243a0*/  STL.64 [R1+0x4cb0], R12 ;  /* 0x004cb00c01007387 */ /* 0x0007e80000100a00 */
[----:B------:R-:W2:Y:S04]  /*243b0*/  LDL.LU R8, [R1+0x140] ;  /* 0x0001400001087983 */ /* 0x000ea80000300800 */
[----:B------:R-:W2:Y:S01]  /*243c0*/  LDL.LU R9, [R1+0x144] ;  /* 0x0001440001097983 */ /* 0x000ea20000300800 */
[----:B---3--:R-:W-:Y:S03]  /*243d0*/  HMMA.16816.F32.BF16 R12, R4, R26, R16 ;  /* 0x0000001a040c723c */ /* 0x008fe60000041810 */
[----:B------:R-:W0:Y:S04]  /*243e0*/  LDSM.16.MT88.4 R4, [R0+0x1a180] ;  /* 0x01a180000004783b */ /* 0x000e280000004200 */
[----:B------:R-:W2:Y:S04]  /*243f0*/  LDL.LU R10, [R1+0x148] ;  /* 0x00014800010a7983 */ /* 0x000ea80000300800 */
[----:B------:R-:W2:Y:S04]  /*24400*/  LDL.LU R11, [R1+0x14c] ;  /* 0x00014c00010b7983 */ /* 0x000ea80000300800 */
[----:B----4-:R-:W-:Y:S04]  /*24410*/  STL [R1+0x4c70], R20 ;  /* 0x004c701401007387 */ /* 0x010fe80000100800 */
[----:B------:R1:W-:Y:S04]  /*24420*/  STL [R1+0x4c6c], R21 ;  /* 0x004c6c1501007387 */ /* 0x0003e80000100800 */
[----:B------:R3:W-:Y:S04]  /*24430*/  STL [R1+0x4c68], R22 ;  /* 0x004c681601007387 */ /* 0x0007e80000100800 */
[----:B------:R4:W-:Y:S01]  /*24440*/  STL [R1+0x4c64], R23 ;  /* 0x004c641701007387 */ /* 0x0009e20000100800 */
[----:B0-----:R-:W-:Y:S01]  /*24450*/  MOV R25, R7 ;  /* 0x0000000700197202 */ /* 0x001fe20000000f00 */
[----:B------:R-:W-:-:S05]  /*24460*/  IMAD R7, R29, 0x100, R2 ;  /* 0x000001001d077824 */ /* 0x000fca00078e0202 */
[----:B------:R-:W-:-:S04]  /*24470*/  LOP3.LUT R7, R7, 0x30, R24, 0x78, !PT ;  /* 0x0000003007077812 */ /* 0x000fc800078e7818 */
[----:B------:R-:W-:Y:S01]  /*24480*/  LEA R7, R28, R7, 0xa ;  /* 0x000000071c077211 */ /* 0x000fe200078e50ff */
[----:B------:R-:W-:Y:S03]  /*24490*/  STL.64 [R1+0xd0], R12 ;  /* 0x0000d00c01007387 */ /* 0x000fe60000100a00 */
[----:B------:R-:W-:Y:S01]  /*244a0*/  LOP3.LUT R7, R7, 0x40, RZ, 0x3c, !PT ;  /* 0x0000004007077812 */ /* 0x000fe200078e3cff */
[----:B------:R-:W-:Y:S01]  /*244b0*/  STL.64 [R1+0xd8], R14 ;  /* 0x0000d80e01007387 */ /* 0x000fe20000100a00 */
[----:B-1----:R-:W-:Y:S01]  /*244c0*/  IMAD.MOV.U32 R21, RZ, RZ, R4 ;  /* 0x000000ffff157224 */ /* 0x002fe200078e0004 */
[----:B---3--:R-:W-:Y:S02]  /*244d0*/  MOV R22, R5 ;  /* 0x0000000500167202 */ /* 0x008fe40000000f00 */
[----:B------:R-:W0:Y:S01]  /*244e0*/  LDSM.16.MT88.4 R12, [R3+0x1c000] ;  /* 0x01c00000030c783b */ /* 0x000e220000004200 */
[----:B----4-:R-:W-:-:S03]  /*244f0*/  IMAD.MOV.U32 R23, RZ, RZ, R6 ;  /* 0x000000ffff177224 */ /* 0x010fc600078e0006 */
[----:B------:R-:W1:Y:S04]  /*24500*/  LDSM.16.M88.4 R4, [R7+0x40180] ;  /* 0x040180000704783b */ /* 0x000e680000000200 */
[----:B------:R-:W3:Y:S04]  /*24510*/  LDL.LU R16, [R1+0x160] ;  /* 0x0001600001107983 */ /* 0x000ee80000300800 */
[----:B------:R-:W3:Y:S04]  /*24520*/  LDL.LU R17, [R1+0x164] ;  /* 0x0001640001117983 */ /* 0x000ee80000300800 */
[----:B------:R-:W3:Y:S04]  /*24530*/  LDL.LU R18, [R1+0x168] ;  /* 0x0001680001127983 */ /* 0x000ee80000300800 */
[----:B------:R-:W3:Y:S04]  /*24540*/  LDL.LU R19, [R1+0x16c] ;  /* 0x00016c0001137983 */ /* 0x000ee80000300800 */
[----:B------:R-:W-:Y:S04]  /*24550*/  STL [R1+0x4c78], R21 ;  /* 0x004c781501007387 */ /* 0x000fe80000100800 */
[----:B------:R-:W-:Y:S04]  /*24560*/  STL [R1+0x4c74], R22 ;  /* 0x004c741601007387 */ /* 0x000fe80000100800 */
[----:B------:R-:W-:Y:S01]  /*24570*/  STL [R1+0x4bb8], R0 ;  /* 0x004bb80001007387 */ /* 0x000fe20000100800 */
[----:B0-----:R-:W-:Y:S01]  /*24580*/  IMAD.MOV.U32 R28, RZ, RZ, R14 ;  /* 0x000000ffff1c7224 */ /* 0x001fe200078e000e */
[----:B------:R-:W-:Y:S01]  /*24590*/  MOV R24, R15 ;  /* 0x0000000f00187202 */ /* 0x000fe20000000f00 */
[----:B------:R-:W-:Y:S01]  /*245a0*/  IMAD.MOV.U32 R2, RZ, RZ, R12 ;  /* 0x000000ffff027224 */ /* 0x000fe200078e000c */
[----:B------:R-:W-:Y:S01]  /*245b0*/  MOV R29, R13 ;  /* 0x0000000d001d7202 */ /* 0x000fe20000000f00 */
[----:B------:R-:W4:Y:S04]  /*245c0*/  LDL.LU.64 R14, [R1+0x4cb8] ;  /* 0x004cb800010e7983 */ /* 0x000f280000300a00 */
[----:B------:R-:W4:Y:S04]  /*245d0*/  LDL.LU.64 R12, [R1+0x4cb0] ;  /* 0x004cb000010c7983 */ /* 0x000f280000300a00 */
[----:B-1----:R-:W-:Y:S04]  /*245e0*/  STL [R1+0x4b24], R6 ;  /* 0x004b240601007387 */ /* 0x002fe80000100800 */
[----:B------:R-:W-:Y:S04]  /*245f0*/  STL [R1+0x4b20], R7 ;  /* 0x004b200701007387 */ /* 0x000fe80000100800 */
[----:B------:R0:W-:Y:S04]  /*24600*/  STL.64 [R1+0x4c30], R4 ;  /* 0x004c300401007387 */ /* 0x0001e80000100a00 */
[----:B0-----:R-:W2:Y:S04]  /*24610*/  LDL.LU R4, [R1] ;  /* 0x0000000001047983 */ /* 0x001ea80000300800 */
[----:B------:R-:W2:Y:S04]  /*24620*/  LDL.LU R5, [R1+0x4] ;  /* 0x0000040001057983 */ /* 0x000ea80000300800 */
[----:B------:R-:W2:Y:S04]  /*24630*/  LDL.LU R6, [R1+0x8] ;  /* 0x0000080001067983 */ /* 0x000ea80000300800 */
[----:B------:R-:W2:Y:S02]  /*24640*/  LDL.LU R7, [R1+0xc] ;  /* 0x00000c0001077983 */ /* 0x000ea40000300800 */
[----:B--2---:R-:W-:Y:S02]  /*24650*/  HMMA.16816.F32.BF16 R4, R4, R26, R8 ;  /* 0x0000001a0404723c */ /* 0x004fe40000041808 */
[----:B------:R-:W4:Y:S04]  /*24660*/  LDL.LU.64 R10, [R1+0x4ca8] ;  /* 0x004ca800010a7983 */ /* 0x000f280000300a00 */
[----:B------:R-:W4:Y:S11]  /*24670*/  LDL.LU.64 R8, [R1+0x4ca0] ;  /* 0x004ca00001087983 */ /* 0x000f360000300a00 */
[----:B------:R-:W-:Y:S06]  /*24680*/  @!UPT UIADD3 URZ, URZ, URZ, URZ ;  /* 0x0000003f3f3ff290 */ /* 0x000fec000fffe03f */
[----:B------:R-:W-:Y:S01]  /*24690*/  STL.64 [R1+0xf0], R4 ;  /* 0x0000f00401007387 */ /* 0x000fe20000100a00 */
[----:B------:R-:W-:-:S03]  /*246a0*/  IMAD.MOV.U32 R0, RZ, RZ, R7 ;  /* 0x000000ffff007224 */ /* 0x000fc600078e0007 */
[----:B------:R4:W-:Y:S04]  /*246b0*/  STL [R1+0xf8], R6 ;  /* 0x0000f80601007387 */ /* 0x0009e80000100800 */
[----:B------:R-:W-:Y:S01]  /*246c0*/  STL [R1+0x4bbc], R0 ;  /* 0x004bbc0001007387 */ /* 0x000fe20000100800 */
[----:B----4-:R-:W-:Y:S03]  /*246d0*/  HMMA.16816.F32.BF16 R4, R8, R26, R12 ;  /* 0x0000001a0804723c */ /* 0x010fe6000004180c */
[----:B------:R-:W0:Y:S04]  /*246e0*/  LDSM.16.MT88.4 R12, [R3+0x1c080] ;  /* 0x01c08000030c783b */ /* 0x000e280000004200 */
[----:B------:R-:W2:Y:S11]  /*246f0*/  LDL.LU R8, [R1+0x150] ;  /* 0x0001500001087983 */ /* 0x000eb60000300800 */
[----:B------:R-:W-:Y:S05]  /*24700*/  @!UPT UIADD3 URZ, URZ, URZ, URZ ;  /* 0x0000003f3f3ff290 */ /* 0x000fea000fffe03f */
[----:B------:R-:W-:Y:S04]  /*24710*/  STL.64 [R1+0x100], R4 ;  /* 0x0001000401007387 */ /* 0x000fe80000100a00 */
[----:B------:R0:W-:Y:S04]  /*24720*/  STL.64 [R1+0x108], R6 ;  /* 0x0001080601007387 */ /* 0x0001e80000100a00 */
[----:B------:R-:W2:Y:S04]  /*24730*/  LDL.LU R9, [R1+0x154] ;  /* 0x0001540001097983 */ /* 0x000ea80000300800 */
[----:B------:R-:W2:Y:S04]  /*24740*/  LDL.LU R10, [R1+0x158] ;  /* 0x00015800010a7983 */ /* 0x000ea80000300800 */
[----:B------:R-:W2:Y:S01]  /*24750*/  LDL.LU R11, [R1+0x15c] ;  /* 0x00015c00010b7983 */ /* 0x000ea20000300800 */
        /* <DEDUP_REMOVED lines=9> */
[----:B------:R-:W3:Y:S04]  /*247f0*/  LDL.LU.64 R14, [R1+0x4c98] ;  /* 0x004c9800010e7983 */ /* 0x000ee80000300a00 */
[----:B------:R-:W3:Y:S02]  /*24800*/  LDL.LU.64 R12, [R1+0x4c90] ;  /* 0x004c9000010c7983 */ /* 0x000ee40000300a00 */
[-C--:B---3--:R-:W-:Y:S02]  /*24810*/  HMMA.16816.F32.BF16 R12, R12, R26.reuse, R16 ;  /* 0x0000001a0c0c723c */ /* 0x088fe40000041810 */
[----:B------:R-:W2:Y:S04]  /*24820*/  LDL.LU.64 R18, [R1+0x4c88] ;  /* 0x004c880001127983 */ /* 0x000ea80000300a00 */
[----:B------:R-:W2:Y:S02]  /*24830*/  LDL.LU.64 R16, [R1+0x4c80] ;  /* 0x004c800001107983 */ /* 0x000ea40000300a00 */
[----:B--2---:R-:W-:Y:S02]  /*24840*/  HMMA.16816.F32.BF16 R8, R16, R26, R8 ;  /* 0x0000001a1008723c */ /* 0x004fe40000041808 */
[----:B------:R-:W2:Y:S11]  /*24850*/  LDL.LU R16, [R1+0x170] ;  /* 0x0001700001107983 */ /* 0x000eb60000300800 */
[----:B------:R-:W-:Y:S02]  /*24860*/  @!UPT UIADD3 URZ, URZ, URZ, URZ ;  /* 0x0000003f3f3ff290 */ /* 0x000fe4000fffe03f */
[----:B------:R-:W-:Y:S04]  /*24870*/  STL.64 [R1+0x110], R12 ;  /* 0x0001100c01007387 */ /* 0x000fe80000100a00 */
[----:B------:R-:W-:Y:S04]  /*24880*/  STL.64 [R1+0x118], R14 ;  /* 0x0001180e01007387 */ /* 0x000fe80000100a00 */
        /* <DEDUP_REMOVED lines=8> */
[----:B0-----:R-:W-:Y:S01]  /*24910*/  MOV R8, R21 ;  /* 0x0000001500087202 */ /* 0x001fe20000000f00 */
[----:B------:R-:W-:Y:S01]  /*24920*/  IMAD.MOV.U32 R9, RZ, RZ, R22 ;  /* 0x000000ffff097224 */ /* 0x000fe200078e0016 */
[----:B------:R-:W3:Y:S04]  /*24930*/  LDL.LU R21, [R1+0x4c78] ;  /* 0x004c780001157983 */ /* 0x000ee80000300800 */
[----:B------:R-:W4:Y:S01]  /*24940*/  LDL.LU R22, [R1+0x4c74] ;  /* 0x004c740001167983 */ /* 0x000f220000300800 */
[----:B------:R-:W-:Y:S01]  /*24950*/  MOV R10, R20 ;  /* 0x00000014000a7202 */ /* 0x000fe20000000f00 */
[----:B------:R-:W-:-:S02]  /*24960*/  IMAD.MOV.U32 R11, RZ, RZ, R7 ;  /* 0x000000ffff0b7224 */ /* 0x000fc400078e0007 */
[----:B------:R-:W2:Y:S04]  /*24970*/  LDL.LU R20, [R1+0x4c70] ;  /* 0x004c700001147983 */ /* 0x000ea80000300800 */
[----:B------:R0:W-:Y:S04]  /*24980*/  STL.64 [R1+0x4c08], R10 ;  /* 0x004c080a01007387 */ /* 0x0001e80000100a00 */
[----:B------:R1:W-:Y:S01]  /*24990*/  STL.64 [R1+0x4c00], R8 ;  /* 0x004c000801007387 */ /* 0x0003e20000100a00 */
[----:B------:R-:W-:Y:S01]  /*249a0*/  IMAD.MOV.U32 R7, RZ, RZ, R25 ;  /* 0x000000ffff077224 */ /* 0x000fe200078e0019 */
[----:B0-----:R-:W-:Y:S01]  /*249b0*/  MOV R10, R4 ;  /* 0x00000004000a7202 */ /* 0x001fe20000000f00 */
[----:B-1----:R-:W-:Y:S01]  /*249c0*/  IMAD.MOV.U32 R9, RZ, RZ, R5 ;  /* 0x000000ffff097224 */ /* 0x002fe200078e0005 */
[----:B------:R-:W-:-:S02]  /*249d0*/  MOV R8, R6 ;  /* 0x0000000600087202 */ /* 0x000fc40000000f00 */
[----:B------:R-:W-:Y:S01]  /*249e0*/  MOV R6, R23 ;  /* 0x0000001700067202 */ /* 0x000fe20000000f00 */
[----:B------:R-:W-:Y:S01]  /*249f0*/  IMAD.MOV.U32 R11, RZ, RZ, R0 ;  /* 0x000000ffff0b7224 */ /* 0x000fe200078e0000 */
[----:B---3--:R-:W-:Y:S02]  /*24a00*/  MOV R4, R21 ;  /* 0x0000001500047202 */ /* 0x008fe40000000f00 */
[----:B------:R-:W2:Y:S01]  /*24a10*/  LDL.LU R21, [R1+0x4c6c] ;  /* 0x004c6c0001157983 */ /* 0x000ea20000300800 */
[----:B----4-:R-:W-:-:S03]  /*24a20*/  IMAD.MOV.U32 R5, RZ, RZ, R22 ;  /* 0x000000ffff057224 */ /* 0x010fc600078e0016 */
[----:B------:R-:W2:Y:S04]  /*24a30*/  LDL.LU R22, [R1+0x4c68] ;  /* 0x004c680001167983 */ /* 0x000ea80000300800 */
[----:B------:R-:W2:Y:S04]  /*24a40*/  LDL.LU R23, [R1+0x4c64] ;  /* 0x004c640001177983 */ /* 0x000ea80000300800 */
[----:B------:R-:W3:Y:S04]  /*24a50*/  LDL.LU R25, [R1+0x4c60] ;  /* 0x004c600001197983 */ /* 0x000ee80000300800 */
[----:B------:R-:W-:Y:S04]  /*24a60*/  STL.64 [R1+0x4c28], R10 ;  /* 0x004c280a01007387 */ /* 0x000fe80000100a00 */
[----:B------:R0:W-:Y:S04]  /*24a70*/  STL.64 [R1+0x4c20], R8 ;  /* 0x004c200801007387 */ /* 0x0001e80000100a00 */
[----:B0-----:R-:W4:Y:S04]  /*24a80*/  LDL.LU R8, [R1+0x50] ;  /* 0x0000500001087983 */ /* 0x001f280000300800 */
[----:B------:R-:W4:Y:S04]  /*24a90*/  LDL.LU R9, [R1+0x54] ;  /* 0x0000540001097983 */ /* 0x000f280000300800 */
[----:B------:R-:W2:Y:S04]  /*24aa0*/  LDL.LU R10, [R1+0x58] ;  /* 0x00005800010a7983 */ /* 0x000ea80000300800 */
[----:B------:R-:W2:Y:S04]  /*24ab0*/  LDL.LU R11, [R1+0x5c] ;  /* 0x00005c00010b7983 */ /* 0x000ea80000300800 */
[----:B---3--:R-:W0:Y:S04]  /*24ac0*/  LDSM.16.MT88.4 R12, [R25+0x1c000] ;  /* 0x01c00000190c783b */ /* 0x008e280000004200 */
[----:B--2---:R-:W-:Y:S04]  /*24ad0*/  STL.64 [R1+0x4c40], R10 ;  /* 0x004c400a01007387 */ /* 0x004fe80000100a00 */
[----:B----4-:R1:W-:Y:S04]  /*24ae0*/  STL.64 [R1+0x4c38], R8 ;  /* 0x004c380801007387 */ /* 0x0103e80000100a00 */
[----:B-1----:R-:W2:Y:S04]  /*24af0*/  LDL.LU R8, [R1+0x90] ;  /* 0x0000900001087983 */ /* 0x002ea80000300800 */
[----:B------:R-:W2:Y:S04]  /*24b00*/  LDL.LU R9, [R1+0x94] ;  /* 0x0000940001097983 */ /* 0x000ea80000300800 */
[----:B------:R-:W2:Y:S04]  /*24b10*/  LDL.LU R10, [R1+0x98] ;  /* 0x00009800010a7983 */ /* 0x000ea80000300800 */
[----:B------:R-:W2:Y:S04]  /*24b20*/  LDL.LU R11, [R1+0x9c] ;  /* 0x00009c00010b7983 */ /* 0x000ea80000300800 */
[----:B------:R-:W-:Y:S04]  /*24b30*/  STL [R1+0x4bc0], R3 ;  /* 0x004bc00301007387 */ /* 0x000fe80000100800 */
[----:B0-----:R-:W-:Y:S04]  /*24b40*/  STL.64 [R1+0x4bd8], R14 ;  /* 0x004bd80e01007387 */ /* 0x001fe80000100a00 */
[----:B------:R0:W-:Y:S02]  /*24b50*/  STL.64 [R1+0x4bd0], R12 ;  /* 0x004bd00c01007387 */ /* 0x0001e40000100a00 */
[----:B0-----:R-:W-:Y:S02]  /*24b60*/  HMMA.16816.F32.BF16 R12, R20, R26, R16 ;  /* 0x0000001a140c723c */ /* 0x001fe40000041810 */
[----:B------:R-:W0:Y:S05]  /*24b70*/  LDSM.16.MT88.4 R16, [R25+0x1c080] ;  /* 0x01c080001910783b */ /* 0x000e2a0000004200 */
[----:B------:R-:W-:-:S02]  /*24b80*/  MOV R20, R2 ;  /* 0x0000000200147202 */ /* 0x000fc40000000f00 */
[----:B------:R-:W3:Y:S01]  /*24b90*/  LDL.LU R2, [R1+0x4c5c] ;  /* 0x004c5c0001027983 */ /* 0x000ee20000300800 */
[----:B------:R-:W-:Y:S01]  /*24ba0*/  IMAD.MOV.U32 R21, RZ, RZ, R29 ;  /* 0x000000ffff157224 */ /* 0x000fe200078e001d */
[----:B------:R-:W-:Y:S01]  /*24bb0*/  MOV R22, R28 ;  /* 0x0000001c00167202 */ /* 0x000fe20000000f00 */
[----:B------:R-:W-:-:S11]  /*24bc0*/  IMAD.MOV.U32 R23, RZ, RZ, R24 ;  /* 0x000000ffff177224 */ /* 0x000fd600078e0018 */
[----:B------:R1:W-:Y:S04]  /*24bd0*/  STL.64 [R1+0x140], R12 ;  /* 0x0001400c01007387 */ /* 0x0003e80000100a00 */
[----:B------:R4:W-:Y:S04]  /*24be0*/  STL.64 [R1+0x148], R14 ;  /* 0x0001480e01007387 */ /* 0x0009e80000100a00 */
[----:B------:R-:W2:Y:S04]  /*24bf0*/  LDL.LU R29, [R1+0x4c58] ;  /* 0x004c5800011d7983 */ /* 0x000ea80000300800 */
[----:B------:R-:W2:Y:S04]  /*24c00*/  LDL.LU R28, [R1+0x4c54] ;  /* 0x004c5400011c7983 */ /* 0x000ea80000300800 */
[----:B------:R-:W2:Y:S04]  /*24c10*/  LDL.LU R24, [R1+0x4c50] ;  /* 0x004c500001187983 */ /* 0x000ea80000300800 */
[----:B-1----:R-:W2:Y:S04]  /*24c20*/  LDL.LU R12, [R1+0x60] ;  /* 0x00006000010c7983 */ /* 0x002ea80000300800 */
[----:B------:R-:W2:Y:S04]  /*24c30*/  LDL.LU R13, [R1+0x64] ;  /* 0x00006400010d7983 */ /* 0x000ea80000300800 */
[----:B----4-:R-:W4:Y:S04]  /*24c40*/  LDL.LU R14, [R1+0x68] ;  /* 0x00006800010e7983 */ /* 0x010f280000300800 */
[----:B------:R-:W4:Y:S04]  /*24c50*/  LDL.LU R15, [R1+0x6c] ;  /* 0x00006c00010f7983 */ /* 0x000f280000300800 */
[----:B----4-:R-:W-:Y:S04]  /*24c60*/  STL.64 [R1+0x4bf8], R14 ;  /* 0x004bf80e01007387 */ /* 0x010fe80000100a00 */
[----:B--2---:R1:W-:Y:S02]  /*24c70*/  STL.64 [R1+0x4bf0], R12 ;  /* 0x004bf00c01007387 */ /* 0x0043e40000100a00 */
[----:B-1----:R-:W-:Y:S01]  /*24c80*/  MOV R12, R24 ;  /* 0x00000018000c7202 */ /* 0x002fe20000000f00 */
[----:B------:R-:W-:Y:S01]  /*24c90*/  IMAD.MOV.U32 R13, RZ, RZ, R28 ;  /* 0x000000ffff0d7224 */ /* 0x000fe200078e001c */
[----:B------:R-:W2:Y:S04]  /*24ca0*/  LDL.LU R24, [R1+0x4c4c] ;  /* 0x004c4c0001187983 */ /* 0x000ea80000300800 */
[----:B------:R-:W4:Y:S04]  /*24cb0*/  LDL.LU R28, [R1+0x4c48] ;  /* 0x004c4800011c7983 */ /* 0x000f280000300800 */
[----:B------:R-:W2:Y:S04]  /*24cc0*/  LDL.LU R14, [R1+0x48] ;  /* 0x00004800010e7983 */ /* 0x000ea80000300800 */
[----:B------:R-:W2:Y:S01]  /*24cd0*/  LDL.LU R15, [R1+0x4c] ;  /* 0x00004c00010f7983 */ /* 0x000ea20000300800 */
[----:B------:R-:W-:Y:S03]  /*24ce0*/  HMMA.16816.F32.BF16 R4, R4, R26, R8 ;  /* 0x0000001a0404723c */ /* 0x000fe60000041808 */
[----:B--2---:R-:W-:Y:S04]  /*24cf0*/  STL.64 [R1+0x4c18], R14 ;  /* 0x004c180e01007387 */ /* 0x004fe80000100a00 */
[----:B------:R1:W-:Y:S04]  /*24d00*/  STL.64 [R1+0x4c10], R12 ;  /* 0x004c100c01007387 */ /* 0x0003e80000100a00 */
[----:B-1----:R-:W2:Y:S04]  /*24d10*/  LDL.LU R12, [R1+0x70] ;  /* 0x00007000010c7983 */ /* 0x002ea80000300800 */
[----:B------:R-:W2:Y:S04]  /*24d20*/  LDL.LU R13, [R1+0x74] ;  /* 0x00007400010d7983 */ /* 0x000ea80000300800 */
[----:B0-----:R-:W-:Y:S04]  /*24d30*/  STL [R1+0x4bc8], R18 ;  /* 0x004bc81201007387 */ /* 0x001fe80000100800 */
[----:B------:R-:W-:Y:S04]  /*24d40*/  STL [R1+0x4bc4], R19 ;  /* 0x004bc41301007387 */ /* 0x000fe80000100800 */
[----:B------:R-:W2:Y:S04]  /*24d50*/  LDL.LU.64 R10, [R1+0x4c40] ;  /* 0x004c4000010a7983 */ /* 0x000ea80000300a00 */
[----:B------:R-:W2:Y:S04]  /*24d60*/  LDL.LU.64 R8, [R1+0x4c38] ;  /* 0x004c380001087983 */ /* 0x000ea80000300a00 */
[----:B------:R0:W-:Y:S04]  /*24d70*/  STL.64 [R1+0x160], R4 ;  /* 0x0001600401007387 */ /* 0x0001e80000100a00 */
[----:B------:R1:W-:Y:S04]  /*24d80*/  STL.64 [R1+0x168], R6 ;  /* 0x0001680601007387 */ /* 0x0003e80000100a00 */
[----:B0-----:R-:W2:Y:S01]  /*24d90*/  LDL.LU.64 R4, [R1+0x4c30] ;  /* 0x004c300001047983 */ /* 0x001ea20000300a00 */
[----:B----4-:R-:W-:Y:S01]  /*24da0*/  MOV R14, R28 ;  /* 0x0000001c000e7202 */ /* 0x010fe20000000f00 */
[----:B------:R-:W-:Y:S01]  /*24db0*/  IMAD.MOV.U32 R15, RZ, RZ, R24 ;  /* 0x000000ffff0f7224 */ /* 0x000fe200078e0018 */
[-C--:B--2---:R-:W-:Y:S01]  /*24dc0*/  HMMA.16816.F32.BF16 R20, R20, R4.reuse, R8 ;  /* 0x000000041414723c */ /* 0x084fe20000041808 */
[----:B------:R-:W2:Y:S04]  /*24dd0*/  LDL.LU.64 R10, [R1+0x4c28] ;  /* 0x004c2800010a7983 */ /* 0x000ea80000300a00 */
[----:B------:R-:W2:Y:S11]  /*24de0*/  LDL.LU.64 R8, [R1+0x4c20] ;  /* 0x004c200001087983 */ /* 0x000eb60000300a00 */
[----:B------:R-:W-:Y:S07]  /*24df0*/  @!UPT UIADD3 URZ, URZ, URZ, URZ ;  /* 0x0000003f3f3ff290 */ /* 0x000fee000fffe03f */
[----:B------:R-:W-:Y:S01]  /*24e00*/  STL [R1+0x30], R20 ;  /* 0x0000301401007387 */ /* 0x000fe20000100800 */
[----:B-1----:R-:W-:Y:S01]  /*24e10*/  MOV R6, R21 ;  /* 0x0000001500067202 */ /* 0x002fe20000000f00 */
[----:B------:R-:W-:Y:S01]  /*24e20*/  IMAD.MOV.U32 R7, RZ, RZ, R22 ;  /* 0x000000ffff077224 */ /* 0x000fe200078e0016 */
[----:B------:R-:W-:Y:S02]  /*24e30*/  MOV R28, R23 ;  /* 0x00000017001c7202 */ /* 0x000fe40000000f00 */
[----:B------:R-:W-:Y:S04]  /*24e40*/  LDSM.16.MT88.4 R20, [R25+0x1c100] ;  /* 0x01c100001914783b */ /* 0x000fe80000004200 */
[----:B------:R-:W0:Y:S04]  /*24e50*/  LDSM.16.MT88.4 R24, [R25+0x1c180] ;  /* 0x01c180001918783b */ /* 0x000e280000004200 */
[----:B------:R-:W-:Y:S04]  /*24e60*/  STL [R1+0x4b30], R28 ;  /* 0x004b301c01007387 */ /* 0x000fe80000100800 */
[----:B------:R-:W-:Y:S04]  /*24e70*/  STL [R1+0x4b2c], R7 ;  /* 0x004b2c0701007387 */ /* 0x000fe80000100800 */
[----:B------:R-:W-:Y:S04]  /*24e80*/  STL [R1+0x4b28], R6 ;  /* 0x004b280601007387 */ /* 0x000fe80000100800 */
[----:B0-----:R-:W-:Y:S04]  /*24e90*/  STL.64 [R1+0x4bb0], R26 ;  /* 0x004bb01a01007387 */ /* 0x001fe80000100a00 */
[----:B------:R0:W-:Y:S04]  /*24ea0*/  STL.64 [R1+0x4ba8], R24 ;  /* 0x004ba81801007387 */ /* 0x0001e80000100a00 */
[----:B0-----:R-:W4:Y:S04]  /*24eb0*/  LDL.LU R24, [R1+0x80] ;  /* 0x0000800001187983 */ /* 0x001f280000300800 */
[----:B------:R-:W4:Y:S04]  /*24ec0*/  LDL.LU R25, [R1+0x84] ;  /* 0x0000840001197983 */ /* 0x000f280000300800 */
[----:B------:R-:W4:Y:S01]  /*24ed0*/  LDL.LU R26, [R1+0x88] ;  /* 0x00008800011a7983 */ /* 0x000f220000300800 */
        /* <DEDUP_REMOVED lines=9> */
[----:B--2---:R-:W-:Y:S02]  /*24f70*/  HMMA.16816.F32.BF16 R8, R8, R4, R12 ;  /* 0x000000040808723c */ /* 0x004fe4000004180c */
[----:B------:R-:W2:Y:S04]  /*24f80*/  LDL.LU.64 R14, [R1+0x4bf8] ;  /* 0x004bf800010e7983 */ /* 0x000ea80000300a00 */
[----:B------:R-:W2:Y:S11]  /*24f90*/  LDL.LU.64 R12, [R1+0x4bf0] ;  /* 0x004bf000010c7983 */ /* 0x000eb60000300a00 */
[----:B------:R-:W-:Y:S06]  /*24fa0*/  @!UPT UIADD3 URZ, URZ, URZ, URZ ;  /* 0x0000003f3f3ff290 */ /* 0x000fec000fffe03f */
[----:B------:R-:W-:Y:S01]  /*24fb0*/  STL.64 [R1+0x120], R8 ;  /* 0x0001200801007387 */ /* 0x000fe20000100a00 */
[----:B------:R-:W-:-:S03]  /*24fc0*/  MOV R29, R11 ;  /* 0x0000000b001d7202 */ /* 0x000fc60000000f00 */
[----:B------:R-:W-:Y:S04]  /*24fd0*/  STL [R1+0x128], R10 ;  /* 0x0001280a01007387 */ /* 0x000fe80000100800 */
[----:B---3--:R-:W0:Y:S04]  /*24fe0*/  LDSM.16.MT88.4 R8, [R2+0x1c000] ;  /* 0x01c000000208783b */ /* 0x008e280000004200 */
[----:B------:R0:W-:Y:S02]  /*24ff0*/  STL [R1+0x4b34], R29 ;  /* 0x004b341d01007387 */ /* 0x0001e40000100800 */
[----:B0-----:R-:W-:Y:S01]  /*25000*/  IMAD.MOV.U32 R29, RZ, RZ, R8 ;  /* 0x000000ffff1d7224 */ /* 0x001fe200078e0008 */
[----:B------:R-:W-:Y:S01]  /*25010*/  MOV R28, R9 ;  /* 0x00000009001c7202 */ /* 0x000fe20000000f00 */
[----:B------:R-:W-:Y:S01]  /*25020*/  IMAD.MOV.U32 R7, RZ, RZ, R10 ;  /* 0x000000ffff077224 */ /* 0x000fe200078e000a */
[----:B------:R-:W-:-:S02]  /*25030*/  MOV R6, R11 ;  /* 0x0000000b00067202 */ /* 0x000fc40000000f00 */
        /* <DEDUP_REMOVED lines=8> */
[----:B------:R-:W4:Y:S04]  /*250c0*/  LDL.LU.64 R14, [R1+0x4bd8] ;  /* 0x004bd800010e7983 */ /* 0x000f280000300a00 */
[----:B------:R-:W4:Y:S11]  /*250d0*/  LDL.LU.64 R12, [R1+0x4bd0] ;  /* 0x004bd000010c7983 */ /* 0x000f360000300a00 */
[----:B------:R-:W-:Y:S06]  /*250e0*/  @!UPT UIADD3 URZ, URZ, URZ, URZ ;  /* 0x0000003f3f3ff290 */ /* 0x000fec000fffe03f */
[----:B------:R-:W-:Y:S04]  /*250f0*/  STL.64 [R1+0x40], R8 ;  /* 0x0000400801007387 */ /* 0x000fe80000100a00 */
[----:B------:R4:W-:Y:S02]  /*25100*/  STL.64 [R1+0x48], R10 ;  /* 0x0000480a01007387 */ /* 0x0009e40000100a00 */
[----:B----4-:R-:W-:Y:S02]  /*25110*/  HMMA.16816.F32.BF16 R8, R12, R4, R24 ;  /* 0x000000040c08723c */ /* 0x010fe40000041818 */
[----:B------:R-:W2:Y:S11]  /*25120*/  LDL.LU R12, [R1+0xa0] ;  /* 0x0000a000010c7983 */ /* 0x000eb60000300800 */
[----:B------:R-:W-:Y:S10]  /*25130*/  @!UPT UIADD3 URZ, URZ, URZ, URZ ;  /* 0x0000003f3f3ff290 */ /* 0x000ff4000fffe03f */
[----:B------:R-:W-:Y:S04]  /*25140*/  STL.64 [R1+0x90], R8 ;  /* 0x0000900801007387 */ /* 0x000fe80000100a00 */
[----:B------:R-:W-:Y:S04]  /*25150*/  STL.64 [R1+0x98], R10 ;  /* 0x0000980a01007387 */ /* 0x000fe80000100a00 */
[----:B------:R-:W0:Y:S04]  /*25160*/  LDSM.16.MT88.4 R8, [R2+0x1c100] ;  /* 0x01c100000208783b */ /* 0x000e280000004200 */
[----:B------:R-:W2:Y:S04]  /*25170*/  LDL.LU R13, [R1+0xa4] ;  /* 0x0000a400010d7983 */ /* 0x000ea80000300800 */
[----:B------:R-:W2:Y:S04]  /*25180*/  LDL.LU R14, [R1+0xa8] ;  /* 0x0000a800010e7983 */ /* 0x000ea80000300800 */
[----:B------:R-:W2:Y:S04]  /*25190*/  LDL.LU R15, [R1+0xac] ;  /* 0x0000ac00010f7983 */ /* 0x000ea80000300800 */
[----:B------:R-:W3:Y:S04]  /*251a0*/  LDL.LU R24, [R1+0xc0] ;  /* 0x0000c00001187983 */ /* 0x000ee80000300800 */
[----:B------:R-:W3:Y:S04]  /*251b0*/  LDL.LU R25, [R1+0xc4] ;  /* 0x0000c40001197983 */ /* 0x000ee80000300800 */
[----:B------:R-:W3:Y:S04]  /*251c0*/  LDL.LU R26, [R1+0xc8] ;  /* 0x0000c800011a7983 */ /* 0x000ee80000300800 */
[----:B------:R-:W3:Y:S04]  /*251d0*/  LDL.LU R27, [R1+0xcc] ;  /* 0x0000cc00011b7983 */ /* 0x000ee80000300800 */
[----:B0-----:R-:W-:Y:S04]  /*251e0*/  STL.64 [R1+0x4b80], R10 ;  /* 0x004b800a01007387 */ /* 0x001fe80000100a00 */
[----:B------:R0:W-:Y:S02]  /*251f0*/  STL.64 [R1+0x4b78], R8 ;  /* 0x004b780801007387 */ /* 0x0001e40000100a00 */
[----:B0-----:R-:W-:Y:S01]  /*25200*/  IMAD.MOV.U32 R8, RZ, RZ, R18 ;  /* 0x000000ffff087224 */ /* 0x001fe200078e0012 */
[----:B------:R-:W-:Y:S01]  /*25210*/  MOV R9, R19 ;  /* 0x0000001300097202 */ /* 0x000fe20000000f00 */
[----:B------:R-:W2:Y:S04]  /*25220*/  LDL.LU R18, [R1+0x4bc8] ;  /* 0x004bc80001127983 */ /* 0x000ea80000300800 */
[----:B------:R-:W2:Y:S01]  /*25230*/  LDL.LU R19, [R1+0x4bc4] ;  /* 0x004bc40001137983 */ /* 0x000ea20000300800 */
[----:B------:R-:W-:Y:S01]  /*25240*/  IMAD.MOV.U32 R10, RZ, RZ, R3 ;  /* 0x000000ffff0a7224 */ /* 0x000fe200078e0003 */
[----:B------:R-:W-:-:S02]  /*25250*/  MOV R11, R0 ;  /* 0x00000000000b7202 */ /* 0x000fc40000000f00 */
[----:B------:R-:W4:Y:S04]  /*25260*/  LDL.LU R3, [R1+0x4bc0] ;  /* 0x004bc00001037983 */ /* 0x000f280000300800 */
[----:B------:R-:W3:Y:S04]  /*25270*/  LDL.LU R0, [R1+0x4bbc] ;  /* 0x004bbc0001007983 */ /* 0x000ee80000300800 */
[----:B------:R-:W-:Y:S04]  /*25280*/  STL.64 [R1+0x4b90], R10 ;  /* 0x004b900a01007387 */ /* 0x000fe80000100a00 */
[----:B------:R-:W-:Y:S01]  /*25290*/  STL.64 [R1+0x4b88], R8 ;  /* 0x004b880801007387 */ /* 0x000fe20000100a00 */
[----:B--2---:R-:W-:Y:S03]  /*252a0*/  HMMA.16816.F32.BF16 R16, R16, R4, R12 ;  /* 0x000000041010723c */ /* 0x004fe6000004180c */
[----:B------:R-:W0:Y:S04]  /*252b0*/  LDSM.16.MT88.4 R12, [R2+0x1c180] ;  /* 0x01c18000020c783b */ /* 0x000e280000004200 */
[----:B0-----:R3:W-:Y:S11]  /*252c0*/  STL.64 [R1+0x4b70], R14 ;  /* 0x004b700e01007387 */ /* 0x0017f60000100a00 */
[----:B------:R-:W-:Y:S05]  /*252d0*/  @!UPT UIADD3 URZ, URZ, URZ, URZ ;  /* 0x0000003f3f3ff290 */ /* 0x000fea000fffe03f */
[----:B------:R-:W-:Y:S04]  /*252e0*/  STL.64 [R1+0x50], R16 ;  /* 0x0000501001007387 */ /* 0x000fe80000100a00 */
[----:B------:R-:W-:Y:S04]  /*252f0*/  STL.64 [R1+0x58], R18 ;  /* 0x0000581201007387 */ /* 0x000fe80000100a00 */
[----:B------:R0:W-:Y:S01]  /*25300*/  STL.64 [R1+0x4b68], R12 ;  /* 0x004b680c01007387 */ /* 0x0001e20000100a00 */
[----:B---3--:R-:W-:-:S03]  /*25310*/  IMAD.MOV.U32 R15, RZ, RZ, R0 ;  /* 0x000000ffff0f7224 */ /* 0x008fc600078e0000 */
[----:B0-----:R-:W2:Y:S04]  /*25320*/  LDL.LU R12, [R1+0xf0] ;  /* 0x0000f000010c7983 */ /* 0x001ea80000300800 */
[----:B------:R-:W2:Y:S04]  /*25330*/  LDL.LU R13, [R1+0xf4] ;  /* 0x0000f400010d7983 */ /* 0x000ea80000300800 */
[----:B------:R-:W3:Y:S04]  /*25340*/  LDL.LU R14, [R1+0xf8] ;  /* 0x0000f800010e7983 */ /* 0x000ee80000300800 */
[----:B------:R-:W2:Y:S01]  /*25350*/  LDL.LU R0, [R1+0x4bb8] ;  /* 0x004bb80001007983 */ /* 0x000ea20000300800 */
[-C--:B------:R-:W-:Y:S03]  /*25360*/  HMMA.16816.F32.BF16 R20, R20, R4.reuse, R24 ;  /* 0x000000041414723c */ /* 0x080fe60000041818 */
[----:B--2---:R-:W0:Y:S04]  /*25370*/  LDSM.16.MT88.4 R16, [R0+0x1c000] ;  /* 0x01c000000010783b */ /* 0x004e280000004200 */
[----:B---3--:R-:W-:Y:S04]  /*25380*/  STL.64 [R1+0x4ba0], R14 ;  /* 0x004ba00e01007387 */ /* 0x008fe80000100a00 */
        /* <DEDUP_REMOVED lines=15> */
[----:B------:R3:W-:Y:S01]  /*25480*/  STL.64 [R1+0x88], R22 ;  /* 0x0000881601007387 */ /* 0x0007e20000100a00 */
[----:B------:R-:W-:Y:S01]  /*25490*/  IMAD.MOV.U32 R8, RZ, RZ, R29 ;  /* 0x000000ffff087224 */ /* 0x000fe200078e001d */
[----:B------:R-:W-:Y:S01]  /*254a0*/  MOV R9, R28 ;  /* 0x0000001c00097202 */ /* 0x000fe20000000f00 */
[----:B------:R-:W-:Y:S01]  /*254b0*/  IMAD.MOV.U32 R10, RZ, RZ, R7 ;  /* 0x000000ffff0a7224 */ /* 0x000fe200078e0007 */
[----:B------:R-:W-:Y:S01]  /*254c0*/  MOV R11, R6 ;  /* 0x00000006000b7202 */ /* 0x000fe20000000f00 */
[-C--:B---3--:R-:W-:Y:S01]  /*254d0*/  HMMA.16816.F32.BF16 R20, R24, R4.reuse, R16 ;  /* 0x000000041814723c */ /* 0x088fe20000041810 */
[----:B------:R-:W0:Y:S04]  /*254e0*/  LDSM.16.MT88.4 R24, [R0+0x1c080] ;  /* 0x01c080000018783b */ /* 0x000e280000004200 */
[----:B------:R-:W3:Y:S11]  /*254f0*/  LDL.LU R16, [R1+0x100] ;  /* 0x0001000001107983 */ /* 0x000ef60000300800 */
[----:B------:R-:W-:Y:S07]  /*25500*/  @!UPT UIADD3 URZ, URZ, URZ, URZ ;  /* 0x0000003f3f3ff290 */ /* 0x000fee000fffe03f */
[----:B------:R-:W-:Y:S04]  /*25510*/  STL.64 [R1+0x70], R20 ;  /* 0x0000701401007387 */ /* 0x000fe80000100a00 */
[----:B------:R-:W-:Y:S04]  /*25520*/  STL.64 [R1+0x78], R22 ;  /* 0x0000781601007387 */ /* 0x000fe80000100a00 */
[----:B------:R-:W1:Y:S01]  /*25530*/  LDSM.16.MT88.4 R20, [R0+0x1c100] ;  /* 0x01c100000014783b */ /* 0x000e620000004200 */
[-C--:B--2---:R-:W-:Y:S03]  /*25540*/  HMMA.16816.F32.BF16 R8, R8, R4.reuse, R12 ;  /* 0x000000040808723c */ /* 0x084fe6000004180c */
        /* <DEDUP_REMOVED lines=8> */
[----:B--2---:R-:W3:Y:S04]  /*255d0*/  LDL.LU R25, [R1+0xd4] ;  /* 0x0000d40001197983 */ /* 0x004ee80000300800 */
[----:B-1----:R-:W3:Y:S04]  /*255e0*/  LDL.LU R26, [R1+0xd8] ;  /* 0x0000d800011a7983 */ /* 0x002ee80000300800 */
[----:B------:R-:W3:Y:S04]  /*255f0*/  LDL.LU R27, [R1+0xdc] ;  /* 0x0000dc00011b7983 */ /* 0x000ee80000300800 */
[----:B------:R-:W-:Y:S04]  /*25600*/  STL [R1+0x4b50], R22 ;  /* 0x004b501601007387 */ /* 0x000fe80000100800 */
[----:B------:R-:W-:Y:S04]  /*25610*/  STL [R1+0x4b4c], R23 ;  /* 0x004b4c1701007387 */ /* 0x000fe80000100800 */
[----:B------:R-:W2:Y:S04]  /*25620*/  LDL.LU.64 R14, [R1+0x4ba0] ;  /* 0x004ba000010e7983 */ /* 0x000ea80000300a00 */
[----:B------:R-:W2:Y:S04]  /*25630*/  LDL.LU.64 R12, [R1+0x4b98] ;  /* 0x004b9800010c7983 */ /* 0x000ea80000300a00 */
[----:B------:R-:W-:Y:S04]  /*25640*/  STL.64 [R1+0x60], R8 ;  /* 0x0000600801007387 */ /* 0x000fe80000100a00 */
[----:B------:R0:W-:Y:S04]  /*25650*/  STL.64 [R1+0x68], R10 ;  /* 0x0000680a01007387 */ /* 0x0001e80000100a00 */
[----:B0-----:R-:W3:Y:S04]  /*25660*/  LDL.LU.64 R10, [R1+0x4b90] ;  /* 0x004b9000010a7983 */ /* 0x001ee80000300a00 */
        /* <DEDUP_REMOVED lines=10> */
[----:B----4-:R-:W0:Y:S04]  /*25710*/  LDSM.16.MT88.4 R8, [R3+0x1e000] ;  /* 0x01e000000308783b */ /* 0x010e280000004200 */
[----:B------:R-:W-:Y:S01]  /*25720*/  STL [R1+0x4ac8], R0 ;  /* 0x004ac80001007387 */ /* 0x000fe20000100800 */
[----:B0-----:R-:W-:Y:S01]  /*25730*/  MOV R24, R10 ;  /* 0x0000000a00187202 */ /* 0x001fe20000000f00 */
[----:B------:R-:W-:Y:S01]  /*25740*/  IMAD.MOV.U32 R25, RZ, RZ, R11 ;  /* 0x000000ffff197224 */ /* 0x000fe200078e000b */
[----:B------:R-:W-:Y:S01]  /*25750*/  MOV R22, R8 ;  /* 0x0000000800167202 */ /* 0x000fe20000000f00 */
[----:B------:R-:W-:Y:S01]  /*25760*/  IMAD.MOV.U32 R23, RZ, RZ, R9 ;  /* 0x000000ffff177224 */ /* 0x000fe200078e0009 */
[----:B------:R-:W2:Y:S04]  /*25770*/  LDL.LU.64 R10, [R1+0x4b80] ;  /* 0x004b8000010a7983 */ /* 0x000ea80000300a00 */
[----:B------:R-:W2:Y:S02]  /*25780*/  LDL.LU.64 R8, [R1+0x4b78] ;  /* 0x004b780001087983 */ /* 0x000ea40000300a00 */
[-C--:B--2---:R-:W-:Y:S02]  /*25790*/  HMMA.16816.F32.BF16 R12, R8, R4.reuse, R12 ;  /* 0x00000004080c723c */ /* 0x084fe4000004180c */
[----:B------:R-:W2:Y:S11]  /*257a0*/  LDL.LU R8, [R1+0x110] ;  /* 0x0001100001087983 */ /* 0x000eb60000300800 */
[----:B------:R-:W-:Y:S10]  /*257b0*/  @!UPT UIADD3 URZ, URZ, URZ, URZ ;  /* 0x0000003f3f3ff290 */ /* 0x000ff4000fffe03f */
[----:B------:R-:W-:Y:S01]  /*257c0*/  STL.64 [R1+0xa0], R12 ;  /* 0x0000a00c01007387 */ /* 0x000fe20000100a00 */
[----:B------:R-:W-:Y:S02]  /*257d0*/  STL.64 [R1+0xa8], R14 ;  /* 0x0000a80e01007387 */ /* 0x000fe40000100a00 */
[----:B------:R-:W0:Y:S04]  /*257e0*/  LDSM.16.MT88.4 R12, [R3+0x1e080] ;  /* 0x01e08000030c783b */ /* 0x000e280000004200 */
[----:B------:R-:W2:Y:S01]  /*257f0*/  LDL.LU R9, [R1+0x114] ;  /* 0x0001140001097983 */ /* 0x000ea20000300800 */
[----:B------:R-:W2:Y:S01]  /*25800*/  LDL.LU R10, [R1+0x118] ;  /* 0x00011800010a7983 */ /* 0x000ea20000300800 */
[----:B------:R-:W2:Y:S01]  /*25810*/  LDL.LU R11, [R1+0x11c] ;  /* 0x00011c00010b7983 */ /* 0x000ea20000300800 */
[----:B0-----:R-:W-:Y:S01]  /*25820*/  MOV R7, R14 ;  /* 0x0000000e00077202 */ /* 0x001fe20000000f00 */
[----:B------:R-:W-:Y:S01]  /*25830*/  IMAD.MOV.U32 R6, RZ, RZ, R15 ;  /* 0x000000ffff067224 */ /* 0x000fe200078e000f */
[----:B------:R-:W-:Y:S01]  /*25840*/  MOV R0, R12 ;  /* 0x0000000c00007202 */ /* 0x000fe20000000f00 */
[----:B------:R-:W-:Y:S01]  /*25850*/  IMAD.MOV.U32 R28, RZ, RZ, R13 ;  /* 0x000000ffff1c7224 */ /* 0x000fe200078e000d */
[----:B------:R-:W3:Y:S01]  /*25860*/  LDL.LU.64 R14, [R1+0x4b70] ;  /* 0x004b7000010e7983 */ /* 0x000ee20000300a00 */
[----:B------:R-:W3:Y:S02]  /*25870*/  LDL.LU.64 R12, [R1+0x4b68] ;  /* 0x004b6800010c7983 */ /* 0x000ee40000300a00 */
[-C--:B---3--:R-:W-:Y:S01]  /*25880*/  HMMA.16816.F32.BF16 R12, R12, R4.reuse, R16 ;  /* 0x000000040c0c723c */ /* 0x088fe20000041810 */
[----:B------:R-:W2:Y:S01]  /*25890*/  LDL.LU.64 R18, [R1+0x4b60] ;  /* 0x004b600001127983 */ /* 0x000ea20000300a00 */
[----:B------:R-:W2:Y:S06]  /*258a0*/  LDL.LU.64 R16, [R1+0x4b58] ;  /* 0x004b580001107983 */ /* 0x000eac0000300a00 */
[----:B--2---:R-:W-:Y:S01]  /*258b0*/  HMMA.16816.F32.BF16 R8, R16, R4, R8 ;  /* 0x000000041008723c */ /* 0x004fe20000041808 */
[----:B------:R-:W2:Y:S11]  /*258c0*/  LDL.LU R16, [R1+0x140] ;  /* 0x0001400001107983 */ /* 0x000eb60000300800 */
[----:B------:R-:W-:Y:S03]  /*258d0*/  @!UPT UIADD3 URZ, URZ, URZ, URZ ;  /* 0x0000003f3f3ff290 */ /* 0x000fe6000fffe03f */
[----:B------:R-:W-:Y:S02]  /*258e0*/  STL.64 [R1+0xd0], R12 ;  /* 0x0000d00c01007387 */ /* 0x000fe40000100a00 */
[----:B------:R-:W-:Y:S02]  /*258f0*/  STL.64 [R1+0xd8], R14 ;  /* 0x0000d80e01007387 */ /* 0x000fe40000100a00 */
[----:B------:R-:W0:Y:S04]  /*25900*/  LDSM.16.MT88.4 R12, [R3+0x1e100] ;  /* 0x01e10000030c783b */ /* 0x000e280000004200 */
[----:B------:R-:W-:Y:S01]  /*25910*/  STL.64 [R1+0xe0], R8 ;  /* 0x0000e00801007387 */ /* 0x000fe20000100a00 */
[----:B------:R-:W-:Y:S02]  /*25920*/  STL.64 [R1+0xe8], R10 ;  /* 0x0000e80a01007387 */ /* 0x000fe40000100a00 */
[----:B------:R-:W1:Y:S04]  /*25930*/  LDSM.16.MT88.4 R8, [R3+0x1e180] ;  /* 0x01e180000308783b */ /* 0x000e680000004200 */
[----:B------:R-:W2:Y:S01]  /*25940*/  LDL.LU R17, [R1+0x144] ;  /* 0x0001440001117983 */ /* 0x000ea20000300800 */
[----:B------:R-:W2:Y:S01]  /*25950*/  LDL.LU R18, [R1+0x148] ;  /* 0x0001480001127983 */ /* 0x000ea20000300800 */
[----:B------:R-:W2:Y:S03]  /*25960*/  LDL.LU R19, [R1+0x14c] ;  /* 0x00014c0001137983 */ /* 0x000ea60000300800 */
[----:B0-----:R0:W-:Y:S01]  /*25970*/  STL.64 [R1+0x4af8], R14 ;  /* 0x004af80e01007387 */ /* 0x0011e20000100a00 */
[----:B------:R3:W-:Y:S01]  /*25980*/  STL.64 [R1+0x4af0], R12 ;  /* 0x004af00c01007387 */ /* 0x0007e20000100a00 */
[----:B0-----:R-:W-:-:S02]  /*25990*/  MOV R14, R24 ;  /* 0x00000018000e7202 */ /* 0x001fc40000000f00 */
[----:B---3--:R-:W-:Y:S01]  /*259a0*/  MOV R12, R22 ;  /* 0x00000016000c7202 */ /* 0x008fe20000000f00 */
[----:B------:R-:W-:Y:S01]  /*259b0*/  IMAD.MOV.U32 R15, RZ, RZ, R25 ;  /* 0x000000ffff0f7224 */ /* 0x000fe200078e0019 */
[----:B------:R-:W2:Y:S01]  /*259c0*/  LDL.LU R22, [R1+0x4b50] ;  /* 0x004b500001167983 */ /* 0x000ea20000300800 */
[----:B------:R-:W-:Y:S02]  /*259d0*/  IMAD.MOV.U32 R13, RZ, RZ, R23 ;  /* 0x000000ffff0d7224 */ /* 0x000fe400078e0017 */
[----:B------:R-:W2:Y:S02]  /*259e0*/  LDL.LU R23, [R1+0x4b4c] ;  /* 0x004b4c0001177983 */ /* 0x000ea40000300800 */
[----:B------:R-:W3:Y:S01]  /*259f0*/  LDL.LU R24, [R1+0x4b48] ;  /* 0x004b480001187983 */ /* 0x000ee20000300800 */
[----:B------:R-:W3:Y:S01]  /*25a00*/  LDL.LU R25, [R1+0x4b44] ;  /* 0x004b440001197983 */ /* 0x000ee20000300800 */
[----:B------:R-:W-:Y:S02]  /*25a10*/  STL.64 [R1+0x4b08], R14 ;  /* 0x004b080e01007387 */ /* 0x000fe40000100a00 */
[----:B------:R0:W-:Y:S02]  /*25a20*/  STL.64 [R1+0x4b00], R12 ;  /* 0x004b000c01007387 */ /* 0x0001e40000100a00 */
[----:B0-----:R-:W-:Y:S01]  /*25a30*/  MOV R12, R26 ;  /* 0x0000001a000c7202 */ /* 0x001fe20000000f00 */
[----:B------:R-:W-:Y:S01]  /*25a40*/  IMAD.MOV.U32 R13, RZ, RZ, R27 ;  /* 0x000000ffff0d7224 */ /* 0x000fe200078e001b */
[----:B------:R-:W3:Y:S01]  /*25a50*/  LDL.LU R26, [R1+0x4b40] ;  /* 0x004b4000011a7983 */ /* 0x000ee20000300800 */
[----:B------:R-:W3:Y:S01]  /*25a60*/  LDL.LU R27, [R1+0x4b3c] ;  /* 0x004b3c00011b7983 */ /* 0x000ee20000300800 */
[----:B------:R-:W-:Y:S01]  /*25a70*/  MOV R14, R2 ;  /* 0x00000002000e7202 */ /* 0x000fe20000000f00 */
[----:B------:R-:W-:Y:S01]  /*25a80*/  IMAD.MOV.U32 R15, RZ, RZ, R29 ;  /* 0x000000ffff0f7224 */ /* 0x000fe200078e001d */
[----:B------:R-:W4:Y:S01]  /*25a90*/  LDL.LU R2, [R1+0x4b38] ;  /* 0x004b380001027983 */ /* 0x000f220000300800 */
[----:B------:R-:W2:Y:S02]  /*25aa0*/  LDL.LU R29, [R1+0x4b34] ;  /* 0x004b3400011d7983 */ /* 0x000ea40000300800 */
[----:B-1----:R-:W-:Y:S02]  /*25ab0*/  STL.64 [R1+0x4ae8], R10 ;  /* 0x004ae80a01007387 */ /* 0x002fe40000100a00 */
[----:B------:R0:W-:Y:S02]  /*25ac0*/  STL.64 [R1+0x4ae0], R8 ;  /* 0x004ae00801007387 */ /* 0x0001e40000100a00 */
[----:B0-----:R-:W3:Y:S01]  /*25ad0*/  LDL.LU R8, [R1+0x150] ;  /* 0x0001500001087983 */ /* 0x001ee20000300800 */
[----:B------:R-:W3:Y:S02]  /*25ae0*/  LDL.LU R9, [R1+0x154] ;  /* 0x0001540001097983 */ /* 0x000ee40000300800 */
[----:B------:R-:W3:Y:S02]  /*25af0*/  LDL.LU R10, [R1+0x158] ;  /* 0x00015800010a7983 */ /* 0x000ee40000300800 */
[----:B------:R-:W3:Y:S01]  /*25b00*/  LDL.LU R11, [R1+0x15c] ;  /* 0x00015c00010b7983 */ /* 0x000ee20000300800 */
[----:B------:R-:W-:Y:S01]  /*25b10*/  STL [R1+0x4a90], R3 ;  /* 0x004a900301007387 */ /* 0x000fe20000100800 */
[-C--:B---3--:R-:W-:Y:S08]  /*25b20*/  HMMA.16816.F32.BF16 R24, R24, R4.reuse, R8 ;  /* 0x000000041818723c */ /* 0x088ff00000041808 */
[----:B--2---:R-:W-:Y:S11]  /*25b30*/  HMMA.16816.F32.BF16 R8, R20, R4, R16 ;  /* 0x000000041408723c */ /* 0x004ff60000041810 */
[----:B------:R-:W-:Y:S04]  /*25b40*/  @!UPT UIADD3 URZ, URZ, URZ, URZ ;  /* 0x0000003f3f3ff290 */ /* 0x000fe8000fffe03f */
[----:B------:R0:W-:Y:S01]  /*25b50*/  STL.64 [R1+0x100], R24 ;  /* 0x0001001801007387 */ /* 0x0001e20000100a00 */
[----:B------:R1:W-:Y:S07]  /*25b60*/  STL.64 [R1+0x108], R26 ;  /* 0x0001081a01007387 */ /* 0x0003ee0000100a00 */
[----:B------:R-:W-:Y:S02]  /*25b70*/  STL.64 [R1+0x110], R8 ;  /* 0x0001100801007387 */ /* 0x000fe40000100a00 */
[----:B------:R-:W-:Y:S01]  /*25b80*/  STL.64 [R1+0x118], R10 ;  /* 0x0001180a01007387 */ /* 0x000fe20000100a00 */
[----:B0-----:R-:W-:-:S02]  /*25b90*/  MOV R24, R0 ;  /* 0x0000000000187202 */ /* 0x001fc40000000f00 */
[----:B-1----:R-:W-:Y:S01]  /*25ba0*/  MOV R26, R7 ;  /* 0x00000007001a7202 */ /* 0x002fe20000000f00 */
[----:B------:R-:W-:Y:S02]  /*25bb0*/  IMAD.MOV.U32 R27, RZ, RZ, R6 ;  /* 0x000000ffff1b7224 */ /* 0x000fe400078e0006 */
[----:B------:R-:W-:Y:S02]  /*25bc0*/  IMAD.MOV.U32 R25, RZ, RZ, R28 ;  /* 0x000000ffff197224 */ /* 0x000fe400078e001c */
[----:B------:R-:W2:Y:S01]  /*25bd0*/  LDL.LU R28, [R1+0x4b30] ;  /* 0x004b3000011c7983 */ /* 0x000ea20000300800 */
[----:B------:R-:W3:Y:S02]  /*25be0*/  LDL.LU R7, [R1+0x4b2c] ;  /* 0x004b2c0001077983 */ /* 0x000ee40000300800 */
[----:B------:R-:W2:Y:S02]  /*25bf0*/  LDL.LU R6, [R1+0x4b28] ;  /* 0x004b280001067983 */ /* 0x000ea40000300800 */
[----:B------:R-:W-:Y:S01]  /*25c00*/  STL.64 [R1+0x4b18], R26 ;  /* 0x004b181a01007387 */ /* 0x000fe20000100a00 */
[----:B------:R0:W-:Y:S04]  /*25c10*/  STL.64 [R1+0x4b10], R24 ;  /* 0x004b101801007387 */ /* 0x0001e80000100a00 */
[----:B0-----:R-:W2:Y:S01]  /*25c20*/  LDL.LU R24, [R1+0x160] ;  /* 0x0001600001187983 */ /* 0x001ea20000300800 */
[----:B------:R-:W2:Y:S02]  /*25c30*/  LDL.LU R25, [R1+0x164] ;  /* 0x0001640001197983 */ /* 0x000ea40000300800 */
[----:B------:R-:W2:Y:S02]  /*25c40*/  LDL.LU R26, [R1+0x168] ;  /* 0x00016800011a7983 */ /* 0x000ea40000300800 */
[----:B------:R-:W2:Y:S01]  /*25c50*/  LDL.LU R27, [R1+0x16c] ;  /* 0x00016c00011b7983 */ /* 0x000ea20000300800 */
[----:B------:R-:W0:Y:S04]  /*25c60*/  S2R R0, SR_TID.X ;  /* 0x0000000000007919 */ /* 0x000e280000002100 */
[----:B------:R-:W1:Y:S01]  /*25c70*/  S2R R18, SR_TID.X ;  /* 0x0000000000127919 */ /* 0x000e620000002100 */
[----:B0-----:R-:W-:-:S02]  /*25c80*/  LOP3.LUT R0, R0, 0x7, RZ, 0xc0, !PT ;  /* 0x0000000700007812 */ /* 0x001fc400078ec0ff */
[C---:B-1----:R-:W-:Y:S01]  /*25c90*/  LOP3.LUT R19, R18.reuse, 0x10, RZ, 0xc0, !PT ;  /* 0x0000001012137812 */ /* 0x042fe200078ec0ff */
[----:B------:R-:W-:Y:S02]  /*25ca0*/  SHF.L.U32 R18, R18, 0x1, RZ ;  /* 0x0000000112127819 */ /* 0x000fe400000006ff */
[----:B------:R-:W-:Y:S02]  /*25cb0*/  IMAD R0, R0, 0x210, RZ ;  /* 0x0000021000007824 */ /* 0x000fe400078e02ff */
[----:B------:R-:W-:-:S03]  /*25cc0*/  IMAD.SHL.U32 R19, R19, 0x100, RZ ;  /* 0x0000010013137824 */ /* 0x000fc600078e00ff */
[----:B------:R-:W-:-:S04]  /*25cd0*/  LOP3.LUT R0, R0, 0x10, R18, 0x78, !PT ;  /* 0x0000001000007812 */ /* 0x000fc800078e7812 */
[----:B------:R-:W-:-:S04]  /*25ce0*/  LOP3.LUT R0, R0, R19, RZ, 0xfc, !PT ;  /* 0x0000001300007212 */ /* 0x000fc800078efcff */
[----:B------:R-:W-:-:S05]  /*25cf0*/  LOP3.LUT R0, R0, 0x20, RZ, 0x3c, !PT ;  /* 0x0000002000007812 */ /* 0x000fca00078e3cff */
[----:B------:R-:W0:Y:S04]  /*25d00*/  LDSM.16.MT88.4 R20, [R0+0x1e000] ;  /* 0x01e000000014783b */ /* 0x000e280000004200 */
[----:B------:R-:W1:Y:S04]  /*25d10*/  LDSM.16.MT88.4 R16, [R0+0x1e080] ;  /* 0x01e080000010783b */ /* 0x000e680000004200 */
[----:B0-----:R0:W-:Y:S01]  /*25d20*/  STL [R1+0x4ad8], R20 ;  /* 0x004ad81401007387 */ /* 0x0011e20000100800 */
[----:B------:R1:W-:Y:S02]  /*25d30*/  STL [R1+0x4ad4], R21 ;  /* 0x004ad41501007387 */ /* 0x0003e40000100800 */
[----:B------:R4:W-:Y:S02]  /*25d40*/  STL [R1+0x4ad0], R22 ;  /* 0x004ad01601007387 */ /* 0x0009e40000100800 */
[----:B------:R4:W-:Y:S01]  /*25d50*/  STL [R1+0x4acc], R23 ;  /* 0x004acc1701007387 */ /* 0x0009e20000100800 */
[----:B0-----:R-:W3:Y:S01]  /*25d60*/  LDL.LU R20, [R1+0x130] ;  /* 0x0001300001147983 */ /* 0x001ee20000300800 */
[----:B-1----:R-:W3:Y:S02]  /*25d70*/  LDL.LU R21, [R1+0x134] ;  /* 0x0001340001157983 */ /* 0x002ee40000300800 */
[----:B----4-:R-:W4:Y:S02]  /*25d80*/  LDL.LU R22, [R1+0x138] ;  /* 0x0001380001167983 */ /* 0x010f240000300800 */
[----:B------:R-:W4:Y:S01]  /*25d90*/  LDL.LU R23, [R1+0x13c] ;  /* 0x00013c0001177983 */ /* 0x000f220000300800 */
[----:B------:R-:W-:Y:S01]  /*25da0*/  STL.64 [R1+0x4ac0], R18 ;  /* 0x004ac01201007387 */ /* 0x000fe20000100a00 */
[----:B------:R0:W-:Y:S03]  /*25db0*/  STL.64 [R1+0x4ab8], R16 ;  /* 0x004ab81001007387 */ /* 0x0001e60000100a00 */
[----:B0-----:R-:W4:Y:S01]  /*25dc0*/  LDL.LU R16, [R1+0x30] ;  /* 0x0000300001107983 */ /* 0x001f220000300800 */
[----:B--2---:R-:W-:Y:S01]  /*25dd0*/  HMMA.16816.F32.BF16 R12, R12, R4, R24 ;  /* 0x000000040c0c723c */ /* 0x004fe20000041818 */
[----:B------:R-:W-:Y:S01]  /*25de0*/  MOV R17, R6 ;  /* 0x0000000600117202 */ /* 0x000fe20000000f00 */
[----:B---3--:R-:W-:Y:S01]  /*25df0*/  IMAD.MOV.U32 R18, RZ, RZ, R7 ;  /* 0x000000ffff127224 */ /* 0x008fe200078e0007 */
[----:B------:R-:W4:Y:S01]  /*25e00*/  LDL.LU R6, [R1+0x4b24] ;  /* 0x004b240001067983 */ /* 0x000f220000300800 */
[----:B------:R-:W4:Y:S02]  /*25e10*/  LDL.LU R7, [R1+0x4b20] ;  /* 0x004b200001077983 */ /* 0x000f240000300800 */
[----:B------:R-:W2:Y:S02]  /*25e20*/  LDL.LU.64 R26, [R1+0x4b18] ;  /* 0x004b1800011a7983 */ /* 0x000ea40000300a00 */
[----:B------:R-:W2:Y:S11]  /*25e30*/  LDL.LU.64 R24, [R1+0x4b10] ;  /* 0x004b100001187983 */ /* 0x000eb60000300a00 */
[----:B------:R-:W-:Y:S04]  /*25e40*/  @!UPT UIADD3 URZ, URZ, URZ, URZ ;  /* 0x0000003f3f3ff290 */ /* 0x000fe8000fffe03f */
[----:B------:R-:W-:Y:S01]  /*25e50*/  STL.64 [R1+0xf0], R12 ;  /* 0x0000f00c01007387 */ /* 0x000fe20000100a00 */
[----:B------:R0:W-:Y:S03]  /*25e60*/  STL.64 [R1+0xf8], R14 ;  /* 0x0000f80e01007387 */ /* 0x0001e60000100a00 */
[----:B0-----:R-:W4:Y:S01]  /*25e70*/  LDL.LU.64 R14, [R1+0x4b08] ;  /* 0x004b0800010e7983 */ /* 0x001f220000300a00 */
[----:B------:R-:W4:Y:S03]  /*25e80*/  LDL.LU.64 R12, [R1+0x4b00] ;  /* 0x004b0000010c7983 */ /* 0x000f260000300a00 */
[----:B------:R-:W0:Y:S01]  /*25e90*/  S2R R0, SR_TID.X ;  /* 0x0000000000007919 */ /* 0x000e220000002100 */
[----:B------:R-:W-:-:S03]  /*25ea0*/  IMAD.MOV.U32 R19, RZ, RZ, R28 ;  /* 0x000000ffff137224 */ /* 0x000fc600078e001c */
[----:B------:R-:W1:Y:S01]  /*25eb0*/  S2R R11, SR_TID.X ;  /* 0x00000000000b7919 */ /* 0x000e620000002100 */
[----:B------:R-:W3:Y:S02]  /*25ec0*/  S2R R28, SR_TID.X ;  /* 0x00000000001c7919 */ /* 0x000ee40000002100 */
[----:B------:R-:W2:Y:S02]  /*25ed0*/  LDL.LU R8, [R1+0x120] ;  /* 0x0001200001087983 */ /* 0x000ea40000300800 */
[----:B------:R-:W2:Y:S01]  /*25ee0*/  LDL.LU R9, [R1+0x124] ;  /* 0x0001240001097983 */ /* 0x000ea20000300800 */
[----:B------:R-:W2:Y:S01]  /*25ef0*/  LDL.LU R10, [R1+0x128] ;  /* 0x00012800010a7983 */ /* 0x000ea20000300800 */
[----:B0-----:R-:W-:Y:S02]  /*25f00*/  LOP3.LUT R0, R0, 0x7, RZ, 0xc0, !PT ;  /* 0x0000000700007812 */ /* 0x001fe400078ec0ff */
[----:B-1----:R-:W-:Y:S02]  /*25f10*/  SHF.L.U32 R11, R11, 0x1, RZ ;  /* 0x000000010b0b7819 */ /* 0x002fe400000006ff */
[----:B---3--:R-:W-:Y:S01]  /*25f20*/  LOP3.LUT R28, R28, 0x10, RZ, 0xc0, !PT ;  /* 0x000000101c1c7812 */ /* 0x008fe200078ec0ff */
[----:B------:R-:W-:-:S03]  /*25f30*/  IMAD R0, R0, 0x210, RZ ;  /* 0x0000021000007824 */ /* 0x000fc600078e02ff */
[----:B------:R-:W-:Y:S02]  /*25f40*/  SHF.L.U32 R28, R28, 0x8, RZ ;  /* 0x000000081c1c7819 */ /* 0x000fe400000006ff */
[----:B------:R-:W-:-:S04]  /*25f50*/  LOP3.LUT R5, R0, 0x10, R11, 0x78, !PT ;  /* 0x0000001000057812 */ /* 0x000fc800078e780b */
[----:B------:R-:W-:Y:S01]  /*25f60*/  LOP3.LUT R5, R5, R28, RZ, 0xfc, !PT ;  /* 0x0000001c05057212 */ /* 0x000fe200078efcff */
[----:B------:R-:W-:-:S03]  /*25f70*/  IMAD.MOV.U32 R11, RZ, RZ, R29 ;  /* 0x000000ffff0b7224 */ /* 0x000fc600078e001d */
[----:B------:R-:W-:Y:S01]  /*25f80*/  LOP3.LUT R5, R5, 0x20, RZ, 0x3c, !PT ;  /* 0x0000002005057812 */ /* 0x000fe200078e3cff */
[----:B----4-:R-:W-:Y:S11]  /*25f90*/  HMMA.16816.F32.BF16 R12, R12, R6, R16 ;  /* 0x000000060c0c723c */ /* 0x010ff60000041810 */
[----:B------:R-:W-:Y:S11]  /*25fa0*/  @!UPT UIADD3 URZ, URZ, URZ, URZ ;  /* 0x0000003f3f3ff290 */ /* 0x000ff6000fffe03f */
[----:B------:R-:W-:Y:S01]  /*25fb0*/  @!UPT UIADD3 URZ, URZ, URZ, URZ ;  /* 0x0000003f3f3ff290 */ /* 0x000fe2000fffe03f */
[----:B------:R-:W-:Y:S01]  /*25fc0*/  STL [R1+0x140], R12 ;  /* 0x0001400c01007387 */ /* 0x000fe20000100800 */
[----:B------:R-:W-:Y:S01]  /*25fd0*/  MOV R29, R13 ;  /* 0x0000000d001d7202 */ /* 0x000fe20000000f00 */
[----:B------:R-:W-:Y:S01]  /*25fe0*/  IMAD.MOV.U32 R28, RZ, RZ, R14 ;  /* 0x000000ffff1c7224 */ /* 0x000fe200078e000e */
[----:B------:R-:W-:Y:S01]  /*25ff0*/  MOV R4, R15 ;  /* 0x0000000f00047202 */ /* 0x000fe20000000f00 */
[----:B------:R-:W3:Y:S04]  /*26000*/  LDL.LU R16, [R1+0x90] ;  /* 0x0000900001107983 */ /* 0x000ee80000300800 */
[----:B------:R-:W0:Y:S01]  /*26010*/  LDSM.16.MT88.4 R12, [R5+0x1e100] ;  /* 0x01e10000050c783b */ /* 0x000e220000004200 */
[----:B------:R-:W3:Y:S02]  /*26020*/  LDL.LU R17, [R1+0x94] ;  /* 0x0000940001117983 */ /* 0x000ee40000300800 */
[----:B------:R-:W3:Y:S02]  /*26030*/  LDL.LU R18, [R1+0x98] ;  /* 0x0000980001127983 */ /* 0x000ee40000300800 */
[----:B------:R-:W3:Y:S01]  /*26040*/  LDL.LU R19, [R1+0x9c] ;  /* 0x00009c0001137983 */ /* 0x000ee20000300800 */
[----:B------:R-:W-:Y:S01]  /*26050*/  STL [R1+0x4a20], R28 ;  /* 0x004a201c01007387 */ /* 0x000fe20000100800 */
[----:B------:R1:W-:Y:S02]  /*26060*/  STL [R1+0x4a1c], R29 ;  /* 0x004a1c1d01007387 */ /* 0x0003e40000100800 */
[----:B------:R-:W-:Y:S02]  /*26070*/  STL [R1+0x4a18], R4 ;  /* 0x004a180401007387 */ /* 0x000fe40000100800 */
[----:B0-----:R-:W-:Y:S01]  /*26080*/  IMAD.MOV.U32 R0, RZ, RZ, R14 ;  /* 0x000000ffff007224 */ /* 0x001fe200078e000e */
[----:B------:R0:W-:Y:S01]  /*26090*/  STL.64 [R1+0x30], R12 ;  /* 0x0000300c01007387 */ /* 0x0001e20000100a00 */
[----:B-1----:R-:W-:-:S02]  /*260a0*/  MOV R29, R15 ;  /* 0x0000000f001d7202 */ /* 0x002fc40000000f00 */
[----:B------:R-:W4:Y:S01]  /*260b0*/  LDL.LU.64 R14, [R1+0x4af8] ;  /* 0x004af800010e7983 */ /* 0x000f220000300a00 */
[----:B0-----:R-:W4:Y:S01]  /*260c0*/  LDL.LU.64 R12, [R1+0x4af0] ;  /* 0x004af000010c7983 */ /* 0x001f220000300a00 */
[-C--:B--2---:R-:W-:Y:S01]  /*260d0*/  HMMA.16816.F32.BF16 R20, R24, R6.reuse, R20 ;  /* 0x000000061814723c */ /* 0x084fe20000041814 */
[----:B------:R-:W0:Y:S11]  /*260e0*/  LDSM.16.MT88.4 R24, [R5+0x1e180] ;  /* 0x01e180000518783b */ /* 0x000e360000004200 */
[----:B------:R-:W-:Y:S11]  /*260f0*/  @!UPT UIADD3 URZ, URZ, URZ, URZ ;  /* 0x0000003f3f3ff290 */ /* 0x000ff6000fffe03f */
[----:B------:R0:W-:Y:S01]  /*26100*/  STL.64 [R1+0x160], R20 ;  /* 0x0001601401007387 */ /* 0x0001e20000100a00 */
[----:B------:R1:W-:Y:S02]  /*26110*/  STL.64 [R1+0x168], R22 ;  /* 0x0001681601007387 */ /* 0x0003e40000100a00 */
[----:B0-----:R-:W-:Y:S01]  /*26120*/  IMAD.MOV.U32 R20, RZ, RZ, R24 ;  /* 0x000000ffff147224 */ /* 0x001fe200078e0018 */
[----:B------:R-:W-:Y:S01]  /*26130*/  MOV R21, R25 ;  /* 0x0000001900157202 */ /* 0x000fe20000000f00 */
[----:B-1----:R-:W-:Y:S01]  /*26140*/  IMAD.MOV.U32 R22, RZ, RZ, R26 ;  /* 0x000000ffff167224 */ /* 0x002fe200078e001a */
[----:B------:R-:W-:Y:S02]  /*26150*/  MOV R23, R27 ;  /* 0x0000001b00177202 */ /* 0x000fe40000000f00 */
[----:B------:R-:W0:Y:S04]  /*26160*/  LDSM.16.MT88.4 R24, [R2+0x1e000] ;  /* 0x01e000000218783b */ /* 0x000e280000004200 */
[----:B------:R-:W-:Y:S04]  /*26170*/  STL [R1+0x4a94], R5 ;  /* 0x004a940501007387 */ /* 0x000fe80000100800 */
[----:B0-----:R-:W-:Y:S01]  /*26180*/  STL.64 [R1+0x4aa0], R26 ;  /* 0x004aa01a01007387 */ /* 0x001fe20000100a00 */
[----:B------:R0:W-:Y:S03]  /*26190*/  STL.64 [R1+0x4a98], R24 ;  /* 0x004a981801007387 */ /* 0x0001e60000100a00 */
[----:B0-----:R-:W2:Y:S01]  /*261a0*/  LDL.LU R24, [R1+0x40] ;  /* 0x0000400001187983 */ /* 0x001ea20000300800 */
[----:B------:R-:W2:Y:S02]  /*261b0*/  LDL.LU R25, [R1+0x44] ;  /* 0x0000440001197983 */ /* 0x000ea40000300800 */
[----:B------:R-:W2:Y:S02]  /*261c0*/  LDL.LU R26, [R1+0x48] ;  /* 0x00004800011a7983 */ /* 0x000ea40000300800 */
[----:B------:R-:W2:Y:S01]  /*261d0*/  LDL.LU R27, [R1+0x4c] ;  /* 0x00004c00011b7983 */ /* 0x000ea20000300800 */
[-C--:B----4-:R-:W-:Y:S01]  /*261e0*/  HMMA.16816.F32.BF16 R12, R12, R6.reuse, R8 ;  /* 0x000000060c0c723c */ /* 0x090fe20000041808 */
[----:B------:R-:W2:Y:S01]  /*261f0*/  LDL.LU.64 R10, [R1+0x4ae8] ;  /* 0x004ae800010a7983 */ /* 0x000ea20000300a00 */
[----:B------:R-:W2:Y:S11]  /*26200*/  LDL.LU.64 R8, [R1+0x4ae0] ;  /* 0x004ae00001087983 */ /* 0x000eb60000300a00 */
[----:B------:R-:W-:Y:S10]  /*26210*/  @!UPT UIADD3 URZ, URZ, URZ, URZ ;  /* 0x0000003f3f3ff290 */ /* 0x000ff4000fffe03f */
[----:B------:R-:W-:Y:S01]  /*26220*/  STL.64 [R1+0x150], R12 ;  /* 0x0001500c01007387 */ /* 0x000fe20000100a00 */
[----:B------:R2:W-:Y:S02]  /*26230*/  STL.64 [R1+0x158], R14 ;  /* 0x0001580e01007387 */ /* 0x0005e40000100a00 */
[----:B--2---:R-:W-:Y:S01]  /*26240*/  HMMA.16816.F32.BF16 R12, R8, R6, R24 ;  /* 0x00000006080c723c */ /* 0x004fe20000041818 */
[----:B------:R-:W2:Y:S06]  /*26250*/  LDL.LU R8, [R1+0x50] ;  /* 0x0000500001087983 */ /* 0x000eac0000300800 */
[----:B------:R-:W-:Y:S01]  /*26260*/  IMAD.MOV.U32 R24, RZ, RZ, R20 ;  /* 0x000000ffff187224 */ /* 0x000fe200078e0014 */
[----:B------:R-:W-:Y:S01]  /*26270*/  MOV R25, R21 ;  /* 0x0000001500197202 */ /* 0x000fe20000000f00 */
[----:B------:R-:W-:Y:S01]  /*26280*/  IMAD.MOV.U32 R26, RZ, RZ, R22 ;  /* 0x000000ffff1a7224 */ /* 0x000fe200078e0016 */
[----:B------:R-:W-:Y:S11]  /*26290*/  MOV R27, R23 ;  /* 0x00000017001b7202 */ /* 0x000ff60000000f00 */
[----:B------:R-:W-:Y:S02]  /*262a0*/  @!UPT UIADD3 URZ, URZ, URZ, URZ ;  /* 0x0000003f3f3ff290 */ /* 0x000fe4000fffe03f */
[----:B------:R-:W-:Y:S01]  /*262b0*/  STL.64 [R1+0x130], R12 ;  /* 0x0001300c01007387 */ /* 0x000fe20000100a00 */
[----:B------:R-:W-:Y:S02]  /*262c0*/  STL.64 [R1+0x138], R14 ;  /* 0x0001380e01007387 */ /* 0x000fe40000100a00 */
[----:B------:R-:W2:Y:S02]  /*262d0*/  LDL.LU R9, [R1+0x54] ;  /* 0x0000540001097983 */ /* 0x000ea40000300800 */
[----:B------:R-:W2:Y:S01]  /*262e0*/  LDL.LU R10, [R1+0x58] ;  /* 0x00005800010a7983 */ /* 0x000ea20000300800 */
[----:B------:R-:W2:Y:S01]  /*262f0*/  LDL.LU R11, [R1+0x5c] ;  /* 0x00005c00010b7983 */ /* 0x000ea20000300800 */
[----:B------:R-:W3:Y:S02]  /*26300*/  LDL.LU R20, [R1+0x4ad8] ;  /* 0x004ad80001147983 */ /* 0x000ee40000300800 */
[----:B------:R-:W3:Y:S02]  /*26310*/  LDL.LU R21, [R1+0x4ad4] ;  /* 0x004ad40001157983 */ /* 0x000ee40000300800 */
[----:B------:R-:W3:Y:S01]  /*26320*/  LDL.LU R22, [R1+0x4ad0] ;  /* 0x004ad00001167983 */ /* 0x000ee20000300800 */
[----:B------:R-:W3:Y:S04]  /*26330*/  LDL.LU R23, [R1+0x4acc] ;  /* 0x004acc0001177983 */ /* 0x000ee80000300800 */
[----:B------:R-:W0:Y:S02]  /*26340*/  LDSM.16.MT88.4 R12, [R2+0x1e080] ;  /* 0x01e08000020c783b */ /* 0x000e240000004200 */
[----:B0-----:R-:W-:Y:S01]  /*26350*/  IMAD.MOV.U32 R28, RZ, RZ, R12 ;  /* 0x000000ffff1c7224 */ /* 0x001fe200078e000c */
[----:B------:R-:W-:Y:S01]  /*26360*/  MOV R5, R13 ;  /* 0x0000000d00057202 */ /* 0x000fe20000000f00 */
[----:B------:R-:W-:Y:S01]  /*26370*/  IMAD.MOV.U32 R3, RZ, RZ, R14 ;  /* 0x000000ffff037224 */ /* 0x000fe200078e000e */
[----:B------:R-:W-:-:S02]  /*26380*/  MOV R4, R15 ;  /* 0x0000000f00047202 */ /* 0x000fc40000000f00 */
[----:B------:R-:W0:Y:S04]  /*26390*/  LDSM.16.MT88.4 R12, [R2+0x1e100] ;  /* 0x01e10000020c783b */ /* 0x000e280000004200 */
[----:B0-----:R0:W-:Y:S01]  /*263a0*/  STL.64 [R1+0x4a88], R14 ;  /* 0x004a880e01007387 */ /* 0x0011e20000100a00 */
[----:B------:R1:W-:Y:S02]  /*263b0*/  STL.64 [R1+0x4a80], R12 ;  /* 0x004a800c01007387 */ /* 0x0003e40000100a00 */
[----:B0-----:R-:W-:Y:S01]  /*263c0*/  IMAD.MOV.U32 R14, RZ, RZ, R0 ;  /* 0x000000ffff0e7224 */ /* 0x001fe200078e0000 */
[----:B-1----:R-:W4:Y:S01]  /*263d0*/  LDL.LU R12, [R1+0x30] ;  /* 0x00003000010c7983 */ /* 0x002f220000300800 */
[----:B------:R-:W4:Y:S02]  /*263e0*/  LDL.LU R13, [R1+0x34] ;  /* 0x00003400010d7983 */ /* 0x000f240000300800 */
[----:B------:R-:W2:Y:S01]  /*263f0*/  LDL.LU R0, [R1+0x4ac8] ;  /* 0x004ac80001007983 */ /* 0x000ea20000300800 */
[-C--:B---3--:R-:W-:Y:S01]  /*26400*/  HMMA.16816.F32.BF16 R20, R20, R6.reuse, R16 ;  /* 0x000000061414723c */ /* 0x088fe20000041810 */
[----:B------:R-:W2:Y:S01]  /*26410*/  LDL.LU.64 R18, [R1+0x4ac0] ;  /* 0x004ac00001127983 */ /* 0x000ea20000300a00 */
[----:B------:R-:W2:Y:S06]  /*26420*/  LDL.LU.64 R16, [R1+0x4ab8] ;  /* 0x004ab80001107983 */ /* 0x000eac0000300a00 */
[----:B--2---:R-:W-:Y:S01]  /*26430*/  HMMA.16816.F32.BF16 R8, R16, R6, R8 ;  /* 0x000000061008723c */ /* 0x004fe20000041808 */
[----:B------:R-:W4:Y:S11]  /*26440*/  LDL.LU R16, [R1+0x80] ;  /* 0x0000800001107983 */ /* 0x000f360000300800 */
[----:B------:R-:W-:Y:S03]  /*26450*/  @!UPT UIADD3 URZ, URZ, URZ, URZ ;  /* 0x0000003f3f3ff290 */ /* 0x000fe6000fffe03f */
[----:B------:R-:W-:Y:S02]  /*26460*/  STL.64 [R1+0x190], R20 ;  /* 0x0001901401007387 */ /* 0x000fe40000100a00 */
[----:B------:R-:W-:Y:S06]  /*26470*/  STL.64 [R1+0x198], R22 ;  /* 0x0001981601007387 */ /* 0x000fec0000100a00 */
[----:B------:R-:W-:Y:S01]  /*26480*/  STL.64 [R1+0x120], R8 ;  /* 0x0001200801007387 */ /* 0x000fe20000100a00 */
[----:B------:R-:W-:Y:S02]  /*26490*/  STL.64 [R1+0x128], R10 ;  /* 0x0001280a01007387 */ /* 0x000fe40000100a00 */
[----:B------:R-:W4:Y:S02]  /*264a0*/  LDL.LU R17, [R1+0x84] ;  /* 0x0000840001117983 */ /* 0x000f240000300800 */
[----:B------:R-:W4:Y:S01]  /*264b0*/  LDL.LU R18, [R1+0x88] ;  /* 0x0000880001127983 */ /* 0x000f220000300800 */
[----:B------:R-:W4:Y:S04]  /*264c0*/  LDL.LU R19, [R1+0x8c] ;  /* 0x00008c0001137983 */ /* 0x000f280000300800 */
[----:B------:R-:W0:Y:S02]  /*264d0*/  LDSM.16.MT88.4 R8, [R2+0x1e180] ;  /* 0x01e180000208783b */ /* 0x000e240000004200 */
[----:B0-----:R-:W-:Y:S01]  /*264e0*/  IMAD.MOV.U32 R23, RZ, RZ, R8 ;  /* 0x000000ffff177224 */ /* 0x001fe200078e0008 */
[----:B------:R-:W-:Y:S01]  /*264f0*/  MOV R22, R9 ;  /* 0x0000000900167202 */ /* 0x000fe20000000f00 */
[----:B------:R-:W-:Y:S01]  /*26500*/  IMAD.MOV.U32 R21, RZ, RZ, R10 ;  /* 0x000000ffff157224 */ /* 0x000fe200078e000a */
[----:B------:R-:W-:-:S02]  /*26510*/  MOV R20, R11 ;  /* 0x0000000b00147202 */ /* 0x000fc40000000f00 */
[----:B------:R-:W0:Y:S04]  /*26520*/  LDSM.16.MT88.4 R8, [R0+0x1e000] ;  /* 0x01e000000008783b */ /* 0x000e280000004200 */
[----:B------:R-:W-:Y:S01]  /*26530*/  STL.64 [R1+0x4ab0], R22 ;  /* 0x004ab01601007387 */ /* 0x000fe20000100a00 */
[----:B------:R1:W-:Y:S03]  /*26540*/  STL.64 [R1+0x4aa8], R20 ;  /* 0x004aa81401007387 */ /* 0x0003e60000100a00 */
[----:B-1----:R-:W2:Y:S01]  /*26550*/  LDL.LU R20, [R1+0x70] ;  /* 0x0000700001147983 */ /* 0x002ea20000300800 */
[----:B------:R-:W2:Y:S02]  /*26560*/  LDL.LU R21, [R1+0x74] ;  /* 0x0000740001157983 */ /* 0x000ea40000300800 */
[----:B------:R-:W2:Y:S02]  /*26570*/  LDL.LU R22, [R1+0x78] ;  /* 0x0000780001167983 */ /* 0x000ea40000300800 */
[----:B------:R-:W2:Y:S01]  /*26580*/  LDL.LU R23, [R1+0x7c] ;  /* 0x00007c0001177983 */ /* 0x000ea20000300800 */
[----:B------:R-:W-:Y:S01]  /*26590*/  MOV R15, R29 ;  /* 0x0000001d000f7202 */ /* 0x000fe20000000f00 */
[----:B------:R-:W-:Y:S04]  /*265a0*/  STL [R1+0x4a10], R2 ;  /* 0x004a100201007387 */ /* 0x000fe80000100800 */
[----:B0-----:R-:W-:Y:S01]  /*265b0*/  STL.64 [R1+0x4a68], R10 ;  /* 0x004a680a01007387 */ /* 0x001fe20000100a00 */
[----:B------:R0:W-:Y:S03]  /*265c0*/  STL.64 [R1+0x4a60], R8 ;  /* 0x004a600801007387 */ /* 0x0001e60000100a00 */
[----:B0-----:R-:W3:Y:S01]  /*265d0*/  LDL.LU R8, [R1+0x60] ;  /* 0x0000600001087983 */ /* 0x001ee20000300800 */
[----:B------:R-:W3:Y:S02]  /*265e0*/  LDL.LU R9, [R1+0x64] ;  /* 0x0000640001097983 */ /* 0x000ee40000300800 */
[----:B------:R-:W3:Y:S02]  /*265f0*/  LDL.LU R10, [R1+0x68] ;  /* 0x00006800010a7983 */ /* 0x000ee40000300800 */
[----:B------:R-:W3:Y:S01]  /*26600*/  LDL.LU R11, [R1+0x6c] ;  /* 0x00006c00010b7983 */ /* 0x000ee20000300800 */
[-C--:B----4-:R-:W-:Y:S01]  /*26610*/  HMMA.16816.F32.BF16 R16, R12, R6.reuse, R16 ;  /* 0x000000060c10723c */ /* 0x090fe20000041810 */
[----:B------:R-:W4:Y:S11]  /*26620*/  LDL.LU R12, [R1+0xb0] ;  /* 0x0000b000010c7983 */ /* 0x000f360000300800 */
[----:B------:R-:W-:Y:S11]  /*26630*/  @!UPT UIADD3 URZ, URZ, URZ, URZ ;  /* 0x0000003f3f3ff290 */ /* 0x000ff6000fffe03f */
[----:B------:R-:W-:Y:S01]  /*26640*/  STL.64 [R1+0xc0], R16 ;  /* 0x0000c01001007387 */ /* 0x000fe20000100a00 */
[----:B------:R-:W-:Y:S02]  /*26650*/  STL.64 [R1+0xc8], R18 ;  /* 0x0000c81201007387 */ /* 0x000fe40000100a00 */
[----:B------:R-:W0:Y:S04]  /*26660*/  LDSM.16.MT88.4 R16, [R0+0x1e080] ;  /* 0x01e080000010783b */ /* 0x000e280000004200 */
[----:B------:R-:W4:Y:S01]  /*26670*/  LDL.LU R13, [R1+0xb4] ;  /* 0x0000b400010d7983 */ /* 0x000f220000300800 */
[----:B------:R-:W4:Y:S01]  /*26680*/  LDL.LU R14, [R1+0xb8] ;  /* 0x0000b800010e7983 */ /* 0x000f220000300800 */
[----:B------:R-:W4:Y:S01]  /*26690*/  LDL.LU R15, [R1+0xbc] ;  /* 0x0000bc00010f7983 */ /* 0x000f220000300800 */
[-C--:B--2---:R-:W-:Y:S02]  /*266a0*/  HMMA.16816.F32.BF16 R24, R24, R6.reuse, R20 ;  /* 0x000000061818723c */ /* 0x084fe40000041814 */
[----:B0-----:R-:W-:Y:S01]  /*266b0*/  STL.64 [R1+0x4a58], R18 ;  /* 0x004a581201007387 */ /* 0x001fe20000100a00 */
[----:B------:R0:W-:Y:S03]  /*266c0*/  STL.64 [R1+0x4a50], R16 ;  /* 0x004a501001007387 */ /* 0x0001e60000100a00 */
[----:B0-----:R-:W2:Y:S01]  /*266d0*/  LDL.LU R16, [R1+0xa0] ;  /* 0x0000a00001107983 */ /* 0x001ea20000300800 */
[----:B------:R-:W2:Y:S02]  /*266e0*/  LDL.LU R17, [R1+0xa4] ;  /* 0x0000a40001117983 */ /* 0x000ea40000300800 */
[----:B------:R-:W2:Y:S02]  /*266f0*/  LDL.LU R18, [R1+0xa8] ;  /* 0x0000a80001127983 */ /* 0x000ea40000300800 */
[----:B------:R-:W2:Y:S01]  /*26700*/  LDL.LU R19, [R1+0xac] ;  /* 0x0000ac0001137983 */ /* 0x000ea20000300800 */
[----:B------:R-:W2:Y:S01]  /*26710*/  LDL.LU.64 R22, [R1+0x4ab0] ;  /* 0x004ab00001167983 */ /* 0x000ea20000300a00 */
[----:B------:R-:W2:Y:S10]  /*26720*/  LDL.LU.64 R20, [R1+0x4aa8] ;  /* 0x004aa80001147983 */ /* 0x000eb40000300a00 */
[----:B------:R-:W-:Y:S01]  /*26730*/  STL.64 [R1+0x80], R24 ;  /* 0x0000801801007387 */ /* 0x000fe20000100a00 */
[----:B------:R0:W-:Y:S03]  /*26740*/  STL.64 [R1+0x88], R26 ;  /* 0x0000881a01007387 */ /* 0x0001e60000100a00 */
[----:B0-----:R-:W3:Y:S01]  /*26750*/  LDL.LU.64 R26, [R1+0x4aa0] ;  /* 0x004aa000011a7983 */ /* 0x001ee20000300a00 */
[----:B------:R-:W3:Y:S02]  /*26760*/  LDL.LU.64 R24, [R1+0x4a98] ;  /* 0x004a980001187983 */ /* 0x000ee40000300a00 */
[----:B---3--:R-:W-:Y:S07]  /*26770*/  HMMA.16816.F32.BF16 R24, R24, R6, R8 ;  /* 0x000000061818723c */ /* 0x008fee0000041808 */
[----:B--2---:R-:W-:Y:S01]  /*26780*/  IMAD.MOV.U32 R8, RZ, RZ, R23 ;  /* 0x000000ffff087224 */ /* 0x004fe200078e0017 */
[----:B------:R-:W-:Y:S01]  /*26790*/  MOV R9, R22 ;  /* 0x0000001600097202 */ /* 0x000fe20000000f00 */
[----:B------:R-:W-:Y:S01]  /*267a0*/  IMAD.MOV.U32 R10, RZ, RZ, R21 ;  /* 0x000000ffff0a7224 */ /* 0x000fe200078e0015 */
[----:B------:R-:W-:-:S02]  /*267b0*/  MOV R11, R20 ;  /* 0x00000014000b7202 */ /* 0x000fc40000000f00 */
[----:B------:R-:W0:Y:S11]  /*267c0*/  LDSM.16.MT88.4 R20, [R0+0x1e100] ;  /* 0x01e100000014783b */ /* 0x000e360000004200 */
[----:B------:R-:W-:Y:S01]  /*267d0*/  STL.64 [R1+0x60], R24 ;  /* 0x0000601801007387 */ /* 0x000fe20000100a00 */
[----:B------:R-:W-:Y:S02]  /*267e0*/  STL.64 [R1+0x68], R26 ;  /* 0x0000681a01007387 */ /* 0x000fe40000100a00 */
[----:B------:R-:W1:Y:S01]  /*267f0*/  LDSM.16.MT88.4 R24, [R0+0x1e180] ;  /* 0x01e180000018783b */ /* 0x000e620000004200 */
[----:B0-----:R-:W-:Y:S03]  /*26800*/  STL.64 [R1+0x4a48], R22 ;  /* 0x004a481601007387 */ /* 0x001fe60000100a00 */
[----:B------:R0:W-:Y:S02]  /*26810*/  STL.64 [R1+0x4a40], R20 ;  /* 0x004a401401007387 */ /* 0x0001e40000100a00 */
[----:B0-----:R-:W2:Y:S01]  /*26820*/  LDL.LU R20, [R1+0x100] ;  /* 0x0001000001147983 */ /* 0x001ea20000300800 */
[----:B------:R-:W2:Y:S02]  /*26830*/  LDL.LU R21, [R1+0x104] ;  /* 0x0001040001157983 */ /* 0x000ea40000300800 */
[----:B------:R-:W3:Y:S02]  /*26840*/  LDL.LU R22, [R1+0x108] ;  /* 0x0001080001167983 */ /* 0x000ee40000300800 */
[----:B------:R-:W3:Y:S02]  /*26850*/  LDL.LU R23, [R1+0x10c] ;  /* 0x00010c0001177983 */ /* 0x000ee40000300800 */
[----:B---3--:R-:W-:Y:S01]  /*26860*/  STL.64 [R1+0x4a78], R22 ;  /* 0x004a781601007387 */ /* 0x008fe20000100a00 */
[----:B--2---:R0:W-:Y:S03]  /*26870*/  STL.64 [R1+0x4a70], R20 ;  /* 0x004a701401007387 */ /* 0x0041e60000100a00 */
[----:B0-----:R-:W2:Y:S01]  /*26880*/  LDL.LU R20, [R1+0xd0] ;  /* 0x0000d00001147983 */ /* 0x001ea20000300800 */
[----:B------:R-:W2:Y:S02]  /*26890*/  LDL.LU R21, [R1+0xd4] ;  /* 0x0000d40001157983 */ /* 0x000ea40000300800 */
[----:B------:R-:W2:Y:S02]  /*268a0*/  LDL.LU R22, [R1+0xd8] ;  /* 0x0000d80001167983 */ /* 0x000ea40000300800 */
[----:B------:R-:W2:Y:S01]  /*268b0*/  LDL.LU R23, [R1+0xdc] ;  /* 0x0000dc0001177983 */ /* 0x000ea20000300800 */
[----:B-1----:R0:W-:Y:S01]  /*268c0*/  STL.64 [R1+0x4a38], R26 ;  /* 0x004a381a01007387 */ /* 0x0021e20000100a00 */
[----:B------:R1:W-:Y:S02]  /*268d0*/  STL.64 [R1+0x4a30], R24 ;  /* 0x004a301801007387 */ /* 0x0003e40000100a00 */
[----:B0-----:R-:W-:-:S02]  /*268e0*/  IMAD.MOV.U32 R26, RZ, RZ, R3 ;  /* 0x000000ffff1a7224 */ /* 0x001fc400078e0003 */
[----:B-1----:R-:W-:Y:S01]  /*268f0*/  IMAD.MOV.U32 R24, RZ, RZ, R28 ;  /* 0x000000ffff187224 */ /* 0x002fe200078e001c */
[----:B------:R-:W-:Y:S02]  /*26900*/  MOV R25, R5 ;  /* 0x0000000500197202 */ /* 0x000fe40000000f00 */
[----:B------:R-:W-:Y:S01]  /*26910*/  MOV R27, R4 ;  /* 0x00000004001b7202 */ /* 0x000fe20000000f00 */
[----:B------:R-:W3:Y:S01]  /*26920*/  LDL.LU R5, [R1+0x4a94] ;  /* 0x004a940001057983 */ /* 0x000ee20000300800 */
[----:B------:R-:W2:Y:S02]  /*26930*/  LDL.LU R3, [R1+0x4a90] ;  /* 0x004a900001037983 */ /* 0x000ea40000300800 */
[----:B------:R-:W-:Y:S03]  /*26940*/  STL [R1+0x4990], R0 ;  /* 0x0049900001007387 */ /* 0x000fe60000100800 */
[----:B----4-:R-:W-:Y:S01]  /*26950*/  HMMA.16816.F32.BF16 R24, R24, R6, R12 ;  /* 0x000000061818723c */ /* 0x010fe2000004180c */
[----:B------:R-:W4:Y:S01]  /*26960*/  LDL.LU.64 R14, [R1+0x4a88] ;  /* 0x004a8800010e7983 */ /* 0x000f220000300a00 */
[----:B------:R-:W4:Y:S03]  /*26970*/  LDL.LU.64 R12, [R1+0x4a80] ;  /* 0x004a8000010c7983 */ /* 0x000f260000300a00 */
[----:B------:R-:W0:Y:S04]  /*26980*/  S2R R28, SR_TID.X ;  /* 0x00000000001c7919 */ /* 0x000e280000002100 */
[----:B------:R-:W1:Y:S11]  /*26990*/  S2R R29, SR_TID.X ;  /* 0x00000000001d7919 */ /* 0x000e760000002100 */
[----:B------:R-:W-:Y:S03]  /*269a0*/  @!UPT UIADD3 URZ, URZ, URZ, URZ ;  /* 0x0000003f3f3ff290 */ /* 0x000fe6000fffe03f */
[----:B------:R2:W-:Y:S01]  /*269b0*/  STL.64 [R1+0x50], R24 ;  /* 0x0000501801007387 */ /* 0x0005e20000100a00 */
[----:B------:R2:W-:Y:S01]  /*269c0*/  STL.64 [R1+0x58], R26 ;  /* 0x0000581a01007387 */ /* 0x0005e20000100a00 */
[----:B0-----:R-:W-:Y:S01]  /*269d0*/  LOP3.LUT R4, R28, 0x7, RZ, 0xc0, !PT ;  /* 0x000000071c047812 */ /* 0x001fe200078ec0ff */
[----:B-1----:R-:W-:-:S04]  /*269e0*/  LOP3.LUT R28, R29, 0x1e0, RZ, 0xc0, !PT ;  /* 0x000001e01d1c7812 */ /* 0x002fc800078ec0ff */
[----:B------:R-:W-:Y:S01]  /*269f0*/  IMAD.SHL.U32 R2, R4, 0x10, RZ ;  /* 0x0000001004027824 */ /* 0x000fe200078e00ff */
[----:B------:R-:W-:-:S03]  /*26a00*/  SHF.L.U32 R4, R29, 0x1, RZ ;  /* 0x000000011d047819 */ /* 0x000fc600000006ff */
[----:B------:R-:W-:Y:S01]  /*26a10*/  IMAD R28, R28, 0x100, R2 ;  /* 0x000001001c1c7824 */ /* 0x000fe200078e0202 */
[----:B------:R-:W-:-:S04]  /*26a20*/  LOP3.LUT R29, R29, 0x7, RZ, 0xc0, !PT ;  /* 0x000000071d1d7812 */ /* 0x000fc800078ec0ff */
[----:B------:R-:W-:-:S04]  /*26a30*/  LOP3.LUT R28, R28, 0x30, R4, 0x78, !PT ;  /* 0x000000301c1c7812 */ /* 0x000fc800078e7804 */
[----:B------:R-:W-:Y:S01]  /*26a40*/  LEA R28, R29, R28, 0xa ;  /* 0x0000001c1d1c7211 */ /* 0x000fe200078e50ff */
[-C--:B----4-:R-:W-:Y:S11]  /*26a50*/  HMMA.16816.F32.BF16 R12, R12, R6.reuse, R16 ;  /* 0x000000060c0c723c */ /* 0x090ff60000041810 */
[----:B------:R-:W-:Y:S11]  /*26a60*/  @!UPT UIADD3 URZ, URZ, URZ, URZ ;  /* 0x0000003f3f3ff290 */ /* 0x000ff6000fffe03f */
[----:B------:R-:W-:Y:S01]  /*26a70*/  @!UPT UIADD3 URZ, URZ, URZ, URZ ;  /* 0x0000003f3f3ff290 */ /* 0x000fe2000fffe03f */
[----:B------:R-:W-:Y:S01]  /*26a80*/  STL.64 [R1+0x70], R12 ;  /* 0x0000700c01007387 */ /* 0x000fe20000100a00 */
[----:B------:R-:W-:Y:S02]  /*26a90*/  STL.64 [R1+0x78], R14 ;  /* 0x0000780e01007387 */ /* 0x000fe40000100a00 */
[----:B--2---:R-:W0:Y:S01]  /*26aa0*/  LDSM.16.MT88.4 R12, [R3+0x20000] ;  /* 0x02000000030c783b */ /* 0x004e220000004200 */
[----:B------:R-:W-:Y:S01]  /*26ab0*/  HMMA.16816.F32.BF16 R8, R8, R6, R20 ;  /* 0x000000060808723c */ /* 0x000fe20000041814 */
[----:B------:R-:W2:Y:S02]  /*26ac0*/  LDL.LU R24, [R1+0x110] ;  /* 0x0001100001187983 */ /* 0x000ea40000300800 */
[----:B------:R-:W2:Y:S02]  /*26ad0*/  LDL.LU R25, [R1+0x114] ;  /* 0x0001140001197983 */ /* 0x000ea40000300800 */
[----:B------:R-:W2:Y:S02]  /*26ae0*/  LDL.LU R26, [R1+0x118] ;  /* 0x00011800011a7983 */ /* 0x000ea40000300800 */
[----:B------:R-:W2:Y:S02]  /*26af0*/  LDL.LU R27, [R1+0x11c] ;  /* 0x00011c00011b7983 */ /* 0x000ea40000300800 */
[----:B0-----:R-:W-:Y:S01]  /*26b00*/  IMAD.MOV.U32 R16, RZ, RZ, R12 ;  /* 0x000000ffff107224 */ /* 0x001fe200078e000c */
[----:B------:R-:W-:Y:S01]  /*26b10*/  MOV R4, R13 ;  /* 0x0000000d00047202 */ /* 0x000fe20000000f00 */
[----:B------:R-:W-:Y:S01]  /*26b20*/  IMAD.MOV.U32 R2, RZ, RZ, R14 ;  /* 0x000000ffff027224 */ /* 0x000fe200078e000e */
[----:B------:R-:W-:-:S02]  /*26b30*/  MOV R0, R15 ;  /* 0x0000000f00007202 */ /* 0x000fc40000000f00 */
[----:B------:R-:W0:Y:S04]  /*26b40*/  LDSM.16.M88.4 R12, [R28+0x40200] ;  /* 0x040200001c0c783b */ /* 0x000e280000000200 */
[----:B0-----:R0:W-:Y:S01]  /*26b50*/  STL [R1+0x4a24], R12 ;  /* 0x004a240c01007387 */ /* 0x0011e20000100800 */
[----:B------:R1:W-:Y:S02]  /*26b60*/  STL [R1+0x4a14], R13 ;  /* 0x004a140d01007387 */ /* 0x0003e40000100800 */
[----:B------:R4:W-:Y:S02]  /*26b70*/  STL [R1+0x4930], R14 ;  /* 0x0049300e01007387 */ /* 0x0009e40000100800 */
[----:B------:R3:W-:Y:S01]  /*26b80*/  STL [R1+0x4918], R15 ;  /* 0x0049180f01007387 */ /* 0x0007e20000100800 */
[----:B0-----:R-:W2:Y:S01]  /*26b90*/  LDL.LU R12, [R1+0xe0] ;  /* 0x0000e000010c7983 */ /* 0x001ea20000300800 */
[----:B-1----:R-:W2:Y:S02]  /*26ba0*/  LDL.LU R13, [R1+0xe4] ;  /* 0x0000e400010d7983 */ /* 0x002ea40000300800 */
[----:B----4-:R-:W2:Y:S02]  /*26bb0*/  LDL.LU R14, [R1+0xe8] ;  /* 0x0000e800010e7983 */ /* 0x010ea40000300800 */
[----:B---3--:R-:W2:Y:S01]  /*26bc0*/  LDL.LU R15, [R1+0xec] ;  /* 0x0000ec00010f7983 */ /* 0x008ea20000300800 */
[----:B------:R-:W3:Y:S01]  /*26bd0*/  LDL.LU.64 R22, [R1+0x4a78] ;  /* 0x004a780001167983 */ /* 0x000ee20000300a00 */
[----:B------:R-:W3:Y:S02]  /*26be0*/  LDL.LU.64 R20, [R1+0x4a70] ;  /* 0x004a700001147983 */ /* 0x000ee40000300a00 */
[----:B------:R-:W-:Y:S02]  /*26bf0*/  STL.64 [R1+0x40], R8 ;  /* 0x0000400801007387 */ /* 0x000fe40000100a00 */
[----:B------:R0:W-:Y:S02]  /*26c00*/  STL.64 [R1+0x48], R10 ;  /* 0x0000480a01007387 */ /* 0x0001e40000100a00 */
[----:B0-----:R-:W2:Y:S01]  /*26c10*/  LDL.LU.64 R10, [R1+0x4a68] ;  /* 0x004a6800010a7983 */ /* 0x001ea20000300a00 */
[----:B------:R-:W2:Y:S02]  /*26c20*/  LDL.LU.64 R8, [R1+0x4a60] ;  /* 0x004a600001087983 */ /* 0x000ea40000300a00 */
[----:B--2---:R-:W-:Y:S07]  /*26c30*/  HMMA.16816.F32.BF16 R12, R8, R6, R12 ;  /* 0x00000006080c723c */ /* 0x004fee000004180c */
[----:B------:R-:W-:-:S02]  /*26c40*/  IMAD.MOV.U32 R8, RZ, RZ, R16 ;  /* 0x000000ffff087224 */ /* 0x000fc400078e0010 */
[----:B------:R-:W0:Y:S01]  /*26c50*/  LDSM.16.MT88.4 R16, [R3+0x20080] ;  /* 0x020080000310783b */ /* 0x000e220000004200 */
[----:B------:R-:W-:-:S03]  /*26c60*/  MOV R9, R4 ;  /* 0x0000000400097202 */ /* 0x000fc60000000f00 */
[----:B------:R-:W-:Y:S01]  /*26c70*/  STL [R1+0x4a28], R8 ;  /* 0x004a280801007387 */ /* 0x000fe20000100800 */
[----:B------:R-:W-:-:S09]  /*26c80*/  MOV R11, R0 ;  /* 0x00000000000b7202 */ /* 0x000fd20000000f00 */
[----:B------:R-:W-:Y:S01]  /*26c90*/  STL.64 [R1+0x90], R12 ;  /* 0x0000900c01007387 */ /* 0x000fe20000100a00 */
[----:B------:R0:W-:Y:S02]  /*26ca0*/  STL.64 [R1+0x98], R14 ;  /* 0x0000980e01007387 */ /* 0x0001e40000100a00 */
[----:B------:R-:W-:Y:S02]  /*26cb0*/  STL [R1+0x4a2c], R9 ;  /* 0x004a2c0901007387 */ /* 0x000fe40000100800 */
[----:B0-----:R-:W-:Y:S01]  /*26cc0*/  IMAD.MOV.U32 R14, RZ, RZ, R18 ;  /* 0x000000ffff0e7224 */ /* 0x001fe200078e0012 */
[----:B------:R0:W-:Y:S01]  /*26cd0*/  STL.64 [R1+0x20], R16 ;  /* 0x0000201001007387 */ /* 0x0001e20000100a00 */
[----:B------:R-:W-:Y:S02]  /*26ce0*/  MOV R0, R19 ;  /* 0x0000001300007202 */ /* 0x000fe40000000f00 */
[----:B------:R-:W3:Y:S01]  /*26cf0*/  LDL.LU.64 R18, [R1+0x4a58] ;  /* 0x004a580001127983 */ /* 0x000ee20000300a00 */
[----:B0-----:R-:W3:Y:S01]  /*26d00*/  LDL.LU.64 R16, [R1+0x4a50] ;  /* 0x004a500001107983 */ /* 0x001ee20000300a00 */
[----:B------:R-:W-:Y:S01]  /*26d10*/  IMAD.MOV.U32 R10, RZ, RZ, R2 ;  /* 0x000000ffff0a7224 */ /* 0x000fe200078e0002 */
[----:B---3--:R-:W-:Y:S02]  /*26d20*/  HMMA.16816.F32.BF16 R20, R16, R6, R20 ;  /* 0x000000061014723c */ /* 0x008fe40000041814 */
[----:B------:R-:W2:Y:S11]  /*26d30*/  LDL.LU R16, [R1+0xf0] ;  /* 0x0000f00001107983 */ /* 0x000eb60000300800 */
[----:B------:R-:W-:Y:S10]  /*26d40*/  @!UPT UIADD3 URZ, URZ, URZ, URZ ;  /* 0x0000003f3f3ff290 */ /* 0x000ff4000fffe03f */
[----:B------:R-:W-:Y:S01]  /*26d50*/  STL.64 [R1+0xa0], R20 ;  /* 0x0000a01401007387 */ /* 0x000fe20000100a00 */
[----:B------:R-:W-:Y:S02]  /*26d60*/  STL.64 [R1+0xa8], R22 ;  /* 0x0000a81601007387 */ /* 0x000fe40000100a00 */
[----:B------:R-:W0:Y:S04]  /*26d70*/  LDSM.16.MT88.4 R20, [R3+0x20100] ;  /* 0x020100000314783b */ /* 0x000e280000004200 */
[----:B------:R-:W2:Y:S01]  /*26d80*/  LDL.LU R17, [R1+0xf4] ;  /* 0x0000f40001117983 */ /* 0x000ea20000300800 */
[----:B------:R-:W2:Y:S01]  /*26d90*/  LDL.LU R18, [R1+0xf8] ;  /* 0x0000f80001127983 */ /* 0x000ea20000300800 */
[----:B------:R-:W2:Y:S02]  /*26da0*/  LDL.LU R19, [R1+0xfc] ;  /* 0x0000fc0001137983 */ /* 0x000ea40000300800 */
        /* <DEDUP_REMOVED lines=9> */
[----:B------:R-:W3:Y:S01]  /*26e40*/  LDL.LU.64 R22, [R1+0x4a48] ;  /* 0x004a480001167983 */ /* 0x000ee20000300a00 */
[----:B------:R-:W3:Y:S02]  /*26e50*/  LDL.LU.64 R20, [R1+0x4a40] ;  /* 0x004a400001147983 */ /* 0x000ee40000300a00 */
[----:B------:R-:W-:Y:S01]  /*26e60*/  STL [R1+0x4970], R3 ;  /* 0x0049700301007387 */ /* 0x000fe20000100800 */
[-C--:B---3--:R-:W-:Y:S01]  /*26e70*/  HMMA.16816.F32.BF16 R20, R20, R6.reuse, R24 ;  /* 0x000000061414723c */ /* 0x088fe20000041818 */
[----:B------:R-:W2:Y:S01]  /*26e80*/  LDL.LU.64 R26, [R1+0x4a38] ;  /* 0x004a3800011a7983 */ /* 0x000ea20000300a00 */
[----:B------:R-:W2:Y:S06]  /*26e90*/  LDL.LU.64 R24, [R1+0x4a30] ;  /* 0x004a300001187983 */ /* 0x000eac0000300a00 */
[----:B--2---:R-:W-:Y:S01]  /*26ea0*/  HMMA.16816.F32.BF16 R16, R24, R6, R16 ;  /* 0x000000061810723c */ /* 0x004fe20000041810 */
[----:B------:R-:W-:Y:S11]  /*26eb0*/  LDSM.16.MT88.4 R24, [R5+0x20100] ;  /* 0x020100000518783b */ /* 0x000ff60000004200 */
[----:B------:R-:W-:Y:S11]  /*26ec0*/  @!UPT UIADD3 URZ, URZ, URZ, URZ ;  /* 0x0000003f3f3ff290 */ /* 0x000ff6000fffe03f */
[----:B------:R-:W-:Y:S01]  /*26ed0*/  STL [R1+0xb4], R17 ;  /* 0x0000b41101007387 */ /* 0x000fe20000100800 */
[----:B------:R-:W-:Y:S02]  /*26ee0*/  STL.64 [R1+0x180], R20 ;  /* 0x0001801401007387 */ /* 0x000fe40000100a00 */
[----:B------:R-:W-:Y:S02]  /*26ef0*/  STL.64 [R1+0x188], R22 ;  /* 0x0001881601007387 */ /* 0x000fe40000100a00 */
[----:B------:R-:W-:Y:S02]  /*26f00*/  STL.64 [R1+0xb8], R18 ;  /* 0x0000b81201007387 */ /* 0x000fe40000100a00 */
[----:B------:R-:W-:Y:S01]  /*26f10*/  IMAD.MOV.U32 R15, RZ, RZ, R16 ;  /* 0x000000ffff0f7224 */ /* 0x000fe200078e0010 */
[----:B------:R-:W-:Y:S04]  /*26f20*/  LDSM.16.MT88.4 R20, [R5+0x20080] ;  /* 0x020080000514783b */ /* 0x000fe80000004200 */
[----:B------:R-:W0:Y:S04]  /*26f30*/  LDSM.16.MT88.4 R16, [R5+0x20000] ;  /* 0x020000000510783b */ /* 0x000e280000004200 */
[----:B------:R-:W-:Y:S04]  /*26f40*/  STL [R1+0x4934], R15 ;  /* 0x0049340f01007387 */ /* 0x000fe80000100800 */
[----:B0-----:R0:W-:Y:S01]  /*26f50*/  STL.64 [R1+0x49c8], R18 ;  /* 0x0049c81201007387 */ /* 0x0011e20000100a00 */
[----:B------:R1:W-:Y:S01]  /*26f60*/  STL.64 [R1+0x49c0], R16 ;  /* 0x0049c01001007387 */ /* 0x0003e20000100a00 */
[----:B0-----:R-:W-:-:S02]  /*26f70*/  MOV R18, R12 ;  /* 0x0000000c00127202 */ /* 0x001fc40000000f00 */
[----:B-1----:R-:W-:Y:S01]  /*26f80*/  MOV R16, R9 ;  /* 0x0000000900107202 */ /* 0x002fe20000000f00 */
[----:B------:R-:W-:Y:S01]  /*26f90*/  IMAD.MOV.U32 R19, RZ, RZ, R28 ;  /* 0x000000ffff137224 */ /* 0x000fe200078e001c */
[----:B------:R-:W2:Y:S01]  /*26fa0*/  LDL.LU R9, [R1+0x4a2c] ;  /* 0x004a2c0001097983 */ /* 0x000ea20000300800 */
[----:B------:R-:W-:Y:S02]  /*26fb0*/  IMAD.MOV.U32 R17, RZ, RZ, R8 ;  /* 0x000000ffff117224 */ /* 0x000fe400078e0008 */
[----:B------:R-:W2:Y:S02]  /*26fc0*/  LDL.LU R8, [R1+0x4a28] ;  /* 0x004a280001087983 */ /* 0x000ea40000300800 */
[----:B------:R-:W2:Y:S01]  /*26fd0*/  LDL.LU R12, [R1+0x4a24] ;  /* 0x004a2400010c7983 */ /* 0x000ea20000300800 */
[----:B------:R-:W3:Y:S01]  /*26fe0*/  LDL.LU R28, [R1+0x4a20] ;  /* 0x004a2000011c7983 */ /* 0x000ee20000300800 */
[----:B------:R-:W-:Y:S02]  /*26ff0*/  STL.64 [R1+0x49e8], R18 ;  /* 0x0049e81201007387 */ /* 0x000fe40000100a00 */
[----:B------:R0:W-:Y:S02]  /*27000*/  STL.64 [R1+0x49e0], R16 ;  /* 0x0049e01001007387 */ /* 0x0001e40000100a00 */
[----:B0-----:R-:W-:Y:S01]  /*27010*/  MOV R16, R29 ;  /* 0x0000001d00107202 */ /* 0x001fe20000000f00 */
[----:B------:R-:W-:Y:S01]  /*27020*/  IMAD.MOV.U32 R17, RZ, RZ, R4 ;  /* 0x000000ffff117224 */ /* 0x000fe200078e0004 */
[----:B------:R-:W4:Y:S01]  /*27030*/  LDL.LU R29, [R1+0x4a1c] ;  /* 0x004a1c00011d7983 */ /* 0x000f220000300800 */
[----:B------:R-:W2:Y:S01]  /*27040*/  LDL.LU R4, [R1+0x4a18] ;  /* 0x004a180001047983 */ /* 0x000ea20000300800 */
[----:B------:R-:W-:Y:S01]  /*27050*/  MOV R18, R13 ;  /* 0x0000000d00127202 */ /* 0x000fe20000000f00 */
[----:B------:R-:W-:Y:S01]  /*27060*/  IMAD.MOV.U32 R19, RZ, RZ, R2 ;  /* 0x000000ffff137224 */ /* 0x000fe200078e0002 */
[----:B------:R-:W2:Y:S01]  /*27070*/  LDL.LU R13, [R1+0x4a14] ;  /* 0x004a1400010d7983 */ /* 0x000ea20000300800 */
[----:B------:R-:W2:Y:S03]  /*27080*/  LDL.LU R2, [R1+0x4a10] ;  /* 0x004a100001027983 */ /* 0x000ea60000300800 */
[----:B------:R-:W-:Y:S01]  /*27090*/  STL.64 [R1+0x4a08], R18 ;  /* 0x004a081201007387 */ /* 0x000fe20000100a00 */
[----:B------:R0:W-:Y:S03]  /*270a0*/  STL.64 [R1+0x4a00], R16 ;  /* 0x004a001001007387 */ /* 0x0001e60000100a00 */
[----:B0-----:R-:W2:Y:S01]  /*270b0*/  LDL.LU R16, [R1+0x140] ;  /* 0x0001400001107983 */ /* 0x001ea20000300800 */
[----:B------:R-:W-:Y:S02]  /*270c0*/  STL.64 [R1+0x49b8], R22 ;  /* 0x0049b81601007387 */ /* 0x000fe40000100a00 */
[----:B------:R0:W-:Y:S02]  /*270d0*/  STL.64 [R1+0x49b0], R20 ;  /* 0x0049b01401007387 */ /* 0x0001e40000100a00 */
[----:B------:R-:W-:Y:S01]  /*270e0*/  STL.64 [R1+0x49a8], R26 ;  /* 0x0049a81a01007387 */ /* 0x000fe20000100a00 */
[----:B------:R-:W-:Y:S01]  /*270f0*/  STL.64 [R1+0x49a0], R24 ;  /* 0x0049a01801007387 */ /* 0x000fe20000100a00 */
[----:B---3--:R-:W-:Y:S01]  /*27100*/  IMAD.MOV.U32 R18, RZ, RZ, R28 ;  /* 0x000000ffff127224 */ /* 0x008fe200078e001c */
[----:B----4-:R-:W-:-:S02]  /*27110*/  MOV R17, R29 ;  /* 0x0000001d00117202 */ /* 0x010fc40000000f00 */
[----:B--2---:R-:W-:Y:S02]  /*27120*/  MOV R19, R4 ;  /* 0x0000000400137202 */ /* 0x004fe40000000f00 */
[----:B------:R-:W1:Y:S05]  /*27130*/  LDSM.16.MT88.4 R4, [R5+0x20180] ;  /* 0x020180000504783b */ /* 0x000e6a0000004200 */
[----:B------:R-:W-:Y:S11]  /*27140*/  HMMA.16816.F32.BF16 R8, R8, R12, R16 ;  /* 0x0000000c0808723c */ /* 0x000ff60000041810 */
[----:B------:R-:W-:Y:S11]  /*27150*/  @!UPT UIADD3 URZ, URZ, URZ, URZ ;  /* 0x0000003f3f3ff290 */ /* 0x000ff6000fffe03f */
[----:B------:R-:W-:Y:S02]  /*27160*/  @!UPT UIADD3 URZ, URZ, URZ, URZ ;  /* 0x0000003f3f3ff290 */ /* 0x000fe4000fffe03f */
[----:B------:R-:W-:Y:S01]  /*27170*/  MOV R28, R11 ;  /* 0x0000000b001c7202 */ /* 0x000fe20000000f00 */
[----:B------:R-:W-:Y:S01]  /*27180*/  IMAD.MOV.U32 R29, RZ, RZ, R10 ;  /* 0x000000ffff1d7224 */ /* 0x000fe200078e000a */
[----:B------:R-:W-:Y:S03]  /*27190*/  STL.64 [R1+0x170], R8 ;  /* 0x0001700801007387 */ /* 0x000fe60000100a00 */
[----:B------:R-:W-:Y:S02]  /*271a0*/  STL [R1+0x494c], R28 ;  /* 0x00494c1c01007387 */ /* 0x000fe40000100800 */
[----:B------:R-:W2:Y:S01]  /*271b0*/  LDSM.16.MT88.4 R8, [R2+0x20000] ;  /* 0x020000000208783b */ /* 0x000ea20000004200 */
[----:B------:R-:W-:Y:S03]  /*271c0*/  STL [R1+0x4948], R29 ;  /* 0x0049481d01007387 */ /* 0x000fe60000100800 */
[----:B------:R-:W3:Y:S02]  /*271d0*/  LDL.LU R16, [R1+0x160] ;  /* 0x0001600001107983 */ /* 0x000ee40000300800 */
[----:B------:R-:W3:Y:S02]  /*271e0*/  LDL.LU R17, [R1+0x164] ;  /* 0x0001640001117983 */ /* 0x000ee40000300800 */
[----:B------:R-:W3:Y:S01]  /*271f0*/  LDL.LU R18, [R1+0x168] ;  /* 0x0001680001127983 */ /* 0x000ee20000300800 */
[----:B------:R-:W3:Y:S01]  /*27200*/  LDL.LU R19, [R1+0x16c] ;  /* 0x00016c0001137983 */ /* 0x000ee20000300800 */
[----:B0-----:R-:W4:Y:S02]  /*27210*/  LDL.LU R20, [R1+0x190] ;  /* 0x0001900001147983 */ /* 0x001f240000300800 */
[----:B------:R-:W4:Y:S02]  /*27220*/  LDL.LU R21, [R1+0x194] ;  /* 0x0001940001157983 */ /* 0x000f240000300800 */
[----:B------:R-:W2:Y:S01]  /*27230*/  LDL.LU R22, [R1+0x198] ;  /* 0x0001980001167983 */ /* 0x000ea20000300800 */
[----:B------:R-:W2:Y:S04]  /*27240*/  LDL.LU R23, [R1+0x19c] ;  /* 0x00019c0001177983 */ /* 0x000ea80000300800 */
[----:B--2---:R-:W-:Y:S01]  /*27250*/  STL.64 [R1+0x49d8], R22 ;  /* 0x0049d81601007387 */ /* 0x004fe20000100a00 */
[----:B----4-:R0:W-:Y:S03]  /*27260*/  STL.64 [R1+0x49d0], R20 ;  /* 0x0049d01401007387 */ /* 0x0101e60000100a00 */
[----:B0-----:R-:W2:Y:S01]  /*27270*/  LDL.LU R20, [R1+0x130] ;  /* 0x0001300001147983 */ /* 0x001ea20000300800 */
[----:B------:R-:W2:Y:S02]  /*27280*/  LDL.LU R21, [R1+0x134] ;  /* 0x0001340001157983 */ /* 0x000ea40000300800 */
[----:B------:R-:W4:Y:S02]  /*27290*/  LDL.LU R22, [R1+0x138] ;  /* 0x0001380001167983 */ /* 0x000f240000300800 */
[----:B------:R-:W4:Y:S02]  /*272a0*/  LDL.LU R23, [R1+0x13c] ;  /* 0x00013c0001177983 */ /* 0x000f240000300800 */
[----:B----4-:R-:W-:Y:S01]  /*272b0*/  STL.64 [R1+0x49f8], R22 ;  /* 0x0049f81601007387 */ /* 0x010fe20000100a00 */
[----:B--2---:R0:W-:Y:S03]  /*272c0*/  STL.64 [R1+0x49f0], R20 ;  /* 0x0049f01401007387 */ /* 0x0041e60000100a00 */
[----:B0-----:R-:W2:Y:S01]  /*272d0*/  LDL.LU R20, [R1+0x150] ;  /* 0x0001500001147983 */ /* 0x001ea20000300800 */
[----:B------:R-:W2:Y:S02]  /*272e0*/  LDL.LU R21, [R1+0x154] ;  /* 0x0001540001157983 */ /* 0x000ea40000300800 */
[----:B------:R-:W2:Y:S02]  /*272f0*/  LDL.LU R22, [R1+0x158] ;  /* 0x0001580001167983 */ /* 0x000ea40000300800 */
[----:B------:R-:W2:Y:S01]  /*27300*/  LDL.LU R23, [R1+0x15c] ;  /* 0x00015c0001177983 */ /* 0x000ea20000300800 */
[----:B------:R-:W4:Y:S01]  /*27310*/  LDL.LU R24, [R1+0x120] ;  /* 0x0001200001187983 */ /* 0x000f220000300800 */
[----:B------:R-:W4:Y:S02]  /*27320*/  LDL.LU R25, [R1+0x124] ;  /* 0x0001240001197983 */ /* 0x000f240000300800 */
[----:B------:R-:W4:Y:S02]  /*27330*/  LDL.LU R26, [R1+0x128] ;  /* 0x00012800011a7983 */ /* 0x000f240000300800 */
[----:B------:R-:W4:Y:S01]  /*27340*/  LDL.LU R27, [R1+0x12c] ;  /* 0x00012c00011b7983 */ /* 0x000f220000300800 */
[----:B-1----:R-:W-:Y:S01]  /*27350*/  STL [R1+0x499c], R5 ;  /* 0x00499c0501007387 */ /* 0x002fe20000100800 */
[----:B------:R-:W-:Y:S02]  /*27360*/  STL [R1+0x4998], R6 ;  /* 0x0049980601007387 */ /* 0x000fe40000100800 */
[----:B------:R-:W-:Y:S02]  /*27370*/  STL [R1+0x4994], R7 ;  /* 0x0049940701007387 */ /* 0x000fe40000100800 */
[----:B------:R-:W-:Y:S01]  /*27380*/  STL.64 [R1+0x4988], R10 ;  /* 0x0049880a01007387 */ /* 0x000fe20000100a00 */
[----:B------:R0:W-:Y:S04]  /*27390*/  STL.64 [R1+0x4980], R8 ;  /* 0x0049800801007387 */ /* 0x0001e80000100a00 */
[----:B0-----:R-:W3:Y:S01]  /*273a0*/  LDL.LU R8, [R1+0x20] ;  /* 0x0000200001087983 */ /* 0x001ee20000300800 */
[----:B------:R-:W3:Y:S02]  /*273b0*/  LDL.LU R9, [R1+0x24] ;  /* 0x0000240001097983 */ /* 0x000ee40000300800 */
[----:B------:R-:W-:Y:S01]  /*273c0*/  IMAD.MOV.U32 R10, RZ, RZ, R14 ;  /* 0x000000ffff0a7224 */ /* 0x000fe200078e000e */
[----:B------:R-:W-:-:S07]  /*273d0*/  MOV R11, R0 ;  /* 0x00000000000b7202 */ /* 0x000fce0000000f00 */
[-C--:B---3--:R-:W-:Y:S01]  /*273e0*/  HMMA.16816.F32.BF16 R8, R8, R12.reuse, R16 ;  /* 0x0000000c0808723c */ /* 0x088fe20000041810 */
[----:B------:R-:W2:Y:S01]  /*273f0*/  LDL.LU.64 R18, [R1+0x4a08] ;  /* 0x004a080001127983 */ /* 0x000ea20000300a00 */
[----:B------:R-:W2:Y:S11]  /*27400*/  LDL.LU.64 R16, [R1+0x4a00] ;  /* 0x004a000001107983 */ /* 0x000eb60000300a00 */
[----:B------:R-:W-:Y:S10]  /*27410*/  @!UPT UIADD3 URZ, URZ, URZ, URZ ;  /* 0x0000003f3f3ff290 */ /* 0x000ff4000fffe03f */
[----:B------:R-:W-:Y:S01]  /*27420*/  STL.64 [R1+0x100], R8 ;  /* 0x0001000801007387 */ /* 0x000fe20000100a00 */
[----:B------:R-:W-:Y:S02]  /*27430*/  STL.64 [R1+0x108], R10 ;  /* 0x0001080a01007387 */ /* 0x000fe40000100a00 */
[----:B------:R-:W0:Y:S02]  /*27440*/  LDSM.16.MT88.4 R8, [R2+0x20080] ;  /* 0x020080000208783b */ /* 0x000e240000004200 */
[----:B0-----:R0:W-:Y:S02]  /*27450*/  STL.64 [R1+0x20], R8 ;  /* 0x0000200801007387 */ /* 0x0011e40000100a00 */
[----:B------:R1:W-:Y:S02]  /*27460*/  STL.64 [R1+0x28], R10 ;  /* 0x0000280a01007387 */ /* 0x0003e40000100a00 */
[----:B0-----:R-:W3:Y:S01]  /*27470*/  LDL.LU R8, [R1+0x80] ;  /* 0x0000800001087983 */ /* 0x001ee20000300800 */
[----:B------:R-:W3:Y:S02]  /*27480*/  LDL.LU R9, [R1+0x84] ;  /* 0x0000840001097983 */ /* 0x000ee40000300800 */
[----:B-1----:R-:W3:Y:S02]  /*27490*/  LDL.LU R10, [R1+0x88] ;  /* 0x00008800010a7983 */ /* 0x002ee40000300800 */
[----:B------:R-:W3:Y:S01]  /*274a0*/  LDL.LU R11, [R1+0x8c] ;  /* 0x00008c00010b7983 */ /* 0x000ee20000300800 */
[-C--:B--2---:R-:W-:Y:S01]  /*274b0*/  HMMA.16816.F32.BF16 R16, R16, R12.reuse, R20 ;  /* 0x0000000c1010723c */ /* 0x084fe20000041814 */
[----:B------:R-:W2:Y:S01]  /*274c0*/  LDL.LU.64 R22, [R1+0x49f8] ;  /* 0x0049f80001167983 */ /* 0x000ea20000300a00 */
[----:B------:R-:W2:Y:S11]  /*274d0*/  LDL.LU.64 R20, [R1+0x49f0] ;  /* 0x0049f00001147983 */ /* 0x000eb60000300a00 */
[----:B------:R-:W-:Y:S10]  /*274e0*/  @!UPT UIADD3 URZ, URZ, URZ, URZ ;  /* 0x0000003f3f3ff290 */ /* 0x000ff4000fffe03f */
[----:B------:R0:W-:Y:S01]  /*274f0*/  STL.64 [R1+0x30], R16 ;  /* 0x0000301001007387 */ /* 0x0001e20000100a00 */
[----:B------:R-:W-:Y:S01]  /*27500*/  IMAD.MOV.U32 R28, RZ, RZ, R18 ;  /* 0x000000ffff1c7224 */ /* 0x000fe200078e0012 */
[----:B------:R-:W-:Y:S02]  /*27510*/  MOV R29, R19 ;  /* 0x00000013001d7202 */ /* 0x000fe40000000f00 */
[----:B------:R-:W2:Y:S04]  /*27520*/  LDL.LU.64 R18, [R1+0x49e8] ;  /* 0x0049e80001127983 */ /* 0x000ea80000300a00 */
[----:B0-----:R-:W2:Y:S01]  /*27530*/  LDL.LU.64 R16, [R1+0x49e0] ;  /* 0x0049e00001107983 */ /* 0x001ea20000300a00 */
[----:B------:R-:W-:Y:S02]  /*27540*/  STL [R1+0x4978], R29 ;  /* 0x0049781d01007387 */ /* 0x000fe40000100800 */
[----:B------:R-:W-:Y:S01]  /*27550*/  STL [R1+0x4974], R28 ;  /* 0x0049741c01007387 */ /* 0x000fe20000100800 */
[----:B--2---:R-:W-:Y:S01]  /*27560*/  HMMA.16816.F32.BF16 R16, R16, R12, R20 ;  /* 0x0000000c1010723c */ /* 0x004fe20000041814 */
[----:B------:R-:W2:Y:S01]  /*27570*/  LDL.LU.64 R22, [R1+0x49d8] ;  /* 0x0049d80001167983 */ /* 0x000ea20000300a00 */
[----:B------:R-:W2:Y:S11]  /*27580*/  LDL.LU.64 R20, [R1+0x49d0] ;  /* 0x0049d00001147983 */ /* 0x000eb60000300a00 */
[----:B------:R-:W-:Y:S10]  /*27590*/  @!UPT UIADD3 URZ, URZ, URZ, URZ ;  /* 0x0000003f3f3ff290 */ /* 0x000ff4000fffe03f */
[----:B------:R-:W-:Y:S01]  /*275a0*/  STL.64 [R1+0x150], R16 ;  /* 0x0001501001007387 */ /* 0x000fe20000100a00 */
[----:B------:R-:W-:Y:S02]  /*275b0*/  STL.64 [R1+0x158], R18 ;  /* 0x0001581201007387 */ /* 0x000fe40000100a00 */
[----:B------:R-:W0:Y:S04]  /*275c0*/  LDSM.16.MT88.4 R16, [R2+0x20100] ;  /* 0x020100000210783b */ /* 0x000e280000004200 */
[----:B0-----:R-:W-:Y:S01]  /*275d0*/  IMAD.MOV.U32 R29, RZ, RZ, R17 ;  /* 0x000000ffff1d7224 */ /* 0x001fe200078e0011 */
[----:B------:R-:W-:Y:S01]  /*275e0*/  MOV R28, R18 ;  /* 0x00000012001c7202 */ /* 0x000fe20000000f00 */
[----:B------:R-:W-:Y:S01]  /*275f0*/  STL [R1+0x10], R16 ;  /* 0x0000101001007387 */ /* 0x000fe20000100800 */
[----:B------:R-:W-:-:S02]  /*27600*/  IMAD.MOV.U32 R3, RZ, RZ, R19 ;  /* 0x000000ffff037224 */ /* 0x000fc400078e0013 */
[----:B------:R-:W0:Y:S02]  /*27610*/  LDSM.16.MT88.4 R16, [R2+0x20180] ;  /* 0x020180000210783b */ /* 0x000e240000004200 */
[----:B0-----:R-:W-:Y:S02]  /*27620*/  MOV R7, R18 ;  /* 0x0000001200077202 */ /* 0x001fe40000000f00 */
[----:B------:R-:W-:Y:S01]  /*27630*/  IMAD.MOV.U32 R0, RZ, RZ, R19 ;  /* 0x000000ffff007224 */ /* 0x000fe200078e0013 */
[----:B------:R-:W-:Y:S01]  /*27640*/  MOV R5, R16 ;  /* 0x0000001000057202 */ /* 0x000fe20000000f00 */
[----:B------:R-:W-:Y:S01]  /*27650*/  IMAD.MOV.U32 R6, RZ, RZ, R17 ;  /* 0x000000ffff067224 */ /* 0x000fe200078e0011 */
[----:B------:R-:W2:Y:S01]  /*27660*/  LDL.LU.64 R18, [R1+0x49c8] ;  /* 0x0049c80001127983 */ /* 0x000ea20000300a00 */
[----:B------:R-:W2:Y:S02]  /*27670*/  LDL.LU.64 R16, [R1+0x49c0] ;  /* 0x0049c00001107983 */ /* 0x000ea40000300a00 */
[-C--:B--2---:R-:W-:Y:S01]  /*27680*/  HMMA.16816.F32.BF16 R16, R16, R12.reuse, R20 ;  /* 0x0000000c1010723c */ /* 0x084fe20000041814 */
[----:B------:R-:W4:Y:S01]  /*27690*/  LDL.LU.64 R22, [R1+0x49b8] ;  /* 0x0049b80001167983 */ /* 0x000f220000300a00 */
[----:B------:R-:W4:Y:S11]  /*276a0*/  LDL.LU.64 R20, [R1+0x49b0] ;  /* 0x0049b00001147983 */ /* 0x000f360000300a00 */
[----:B------:R-:W-:Y:S10]  /*276b0*/  @!UPT UIADD3 URZ, URZ, URZ, URZ ;  /* 0x0000003f3f3ff290 */ /* 0x000ff4000fffe03f */
[----:B------:R0:W-:Y:S01]  /*276c0*/  STL [R1+0x164], R17 ;  /* 0x0001641101007387 */ /* 0x0001e20000100800 */
[----:B------:R-:W-:Y:S01]  /*276d0*/  MOV R15, R16 ;  /* 0x00000010000f7202 */ /* 0x000fe20000000f00 */
[----:B------:R1:W-:Y:S02]  /*276e0*/  STL [R1+0x168], R18 ;  /* 0x0001681201007387 */ /* 0x0003e40000100800 */
[----:B------:R-:W2:Y:S02]  /*276f0*/  LDL.LU R16, [R1+0xc0] ;  /* 0x0000c00001107983 */ /* 0x000ea40000300800 */
[----:B------:R-:W-:Y:S01]  /*27700*/  IMAD.MOV.U32 R14, RZ, RZ, R19 ;  /* 0x000000ffff0e7224 */ /* 0x000fe200078e0013 */
[----:B0-----:R-:W2:Y:S01]  /*27710*/  LDL.LU R17, [R1+0xc4] ;  /* 0x0000c40001117983 */ /* 0x001ea20000300800 */
[----:B-1----:R-:W2:Y:S02]  /*27720*/  LDL.LU R18, [R1+0xc8] ;  /* 0x0000c80001127983 */ /* 0x002ea40000300800 */
[----:B------:R-:W2:Y:S01]  /*27730*/  LDL.LU R19, [R1+0xcc] ;  /* 0x0000cc0001137983 */ /* 0x000ea20000300800 */
[-C--:B----4-:R-:W-:Y:S01]  /*27740*/  HMMA.16816.F32.BF16 R20, R20, R12.reuse, R24 ;  /* 0x0000000c1414723c */ /* 0x090fe20000041818 */
[----:B------:R-:W2:Y:S01]  /*27750*/  LDL.LU.64 R26, [R1+0x49a8] ;  /* 0x0049a800011a7983 */ /* 0x000ea20000300a00 */
[----:B------:R-:W2:Y:S11]  /*27760*/  LDL.LU.64 R24, [R1+0x49a0] ;  /* 0x0049a00001187983 */ /* 0x000eb60000300a00 */
[----:B------:R-:W-:Y:S10]  /*27770*/  @!UPT UIADD3 URZ, URZ, URZ, URZ ;  /* 0x0000003f3f3ff290 */ /* 0x000ff4000fffe03f */
[----:B------:R0:W-:Y:S01]  /*27780*/  STL.64 [R1+0x130], R20 ;  /* 0x0001301401007387 */ /* 0x0001e20000100a00 */
[----:B------:R1:W-:Y:S01]  /*27790*/  STL.64 [R1+0x138], R22 ;  /* 0x0001381601007387 */ /* 0x0003e20000100a00 */
[----:B0-----:R-:W-:Y:S01]  /*277a0*/  MOV R20, R5 ;  /* 0x0000000500147202 */ /* 0x001fe20000000f00 */
[----:B------:R-:W-:Y:S01]  /*277b0*/  IMAD.MOV.U32 R21, RZ, RZ, R6 ;  /* 0x000000ffff157224 */ /* 0x000fe200078e0006 */
[----:B------:R-:W3:Y:S01]  /*277c0*/  LDL.LU R5, [R1+0x499c] ;  /* 0x00499c0001057983 */ /* 0x000ee20000300800 */
[----:B------:R-:W3:Y:S01]  /*277d0*/  LDL.LU R6, [R1+0x4998] ;  /* 0x0049980001067983 */ /* 0x000ee20000300800 */
[----:B-1----:R-:W-:Y:S01]  /*277e0*/  MOV R22, R7 ;  /* 0x0000000700167202 */ /* 0x002fe20000000f00 */
[----:B------:R-:W-:Y:S01]  /*277f0*/  IMAD.MOV.U32 R23, RZ, RZ, R0 ;  /* 0x000000ffff177224 */ /* 0x000fe200078e0000 */
[----:B------:R-:W3:Y:S01]  /*27800*/  LDL.LU R7, [R1+0x4994] ;  /* 0x0049940001077983 */ /* 0x000ee20000300800 */
[----:B------:R-:W4:Y:S01]  /*27810*/  LDL.LU R0, [R1+0x4990] ;  /* 0x0049900001007983 */ /* 0x000f220000300800 */
[-C--:B--2---:R-:W-:Y:S02]  /*27820*/  HMMA.16816.F32.BF16 R16, R24, R12.reuse, R16 ;  /* 0x0000000c1810723c */ /* 0x084fe40000041810 */
[----:B------:R-:W2:Y:S11]  /*27830*/  LDL.LU R24, [R1+0x60] ;  /* 0x0000600001187983 */ /* 0x000eb60000300800 */
[----:B------:R-:W-:Y:S10]  /*27840*/  @!UPT UIADD3 URZ, URZ, URZ, URZ ;  /* 0x0000003f3f3ff290 */ /* 0x000ff4000fffe03f */
[----:B------:R-:W-:Y:S01]  /*27850*/  STL.64 [R1+0x110], R16 ;  /* 0x0001101001007387 */ /* 0x000fe20000100a00 */
[----:B------:R-:W-:Y:S02]  /*27860*/  STL.64 [R1+0x118], R18 ;  /* 0x0001181201007387 */ /* 0x000fe40000100a00 */
[----:B------:R-:W2:Y:S02]  /*27870*/  LDL.LU R25, [R1+0x64] ;  /* 0x0000640001197983 */ /* 0x000ea40000300800 */
[----:B------:R-:W2:Y:S01]  /*27880*/  LDL.LU R26, [R1+0x68] ;  /* 0x00006800011a7983 */ /* 0x000ea20000300800 */
[----:B------:R-:W2:Y:S04]  /*27890*/  LDL.LU R27, [R1+0x6c] ;  /* 0x00006c00011b7983 */ /* 0x000ea80000300800 */
[----:B----4-:R-:W0:Y:S01]  /*278a0*/  LDSM.16.MT88.4 R16, [R0+0x20000] ;  /* 0x020000000010783b */ /* 0x010e220000004200 */
[-C--:B---3--:R-:W-:Y:S03]  /*278b0*/  HMMA.16816.F32.BF16 R4, R4, R12.reuse, R8 ;  /* 0x0000000c0404723c */ /* 0x088fe60000041808 */
[----:B0-----:R-:W-:Y:S01]  /*278c0*/  STL.64 [R1+0x4968], R18 ;  /* 0x0049681201007387 */ /* 0x001fe20000100a00 */
[----:B------:R0:W-:Y:S03]  /*278d0*/  STL.64 [R1+0x4960], R16 ;  /* 0x0049601001007387 */ /* 0x0001e60000100a00 */
[----:B0-----:R-:W3:Y:S01]  /*278e0*/  LDL.LU R16, [R1+0x40] ;  /* 0x0000400001107983 */ /* 0x001ee20000300800 */
[----:B------:R-:W3:Y:S02]  /*278f0*/  LDL.LU R17, [R1+0x44] ;  /* 0x0000440001117983 */ /* 0x000ee40000300800 */
[----:B------:R-:W3:Y:S02]  /*27900*/  LDL.LU R18, [R1+0x48] ;  /* 0x0000480001127983 */ /* 0x000ee40000300800 */
[----:B------:R-:W3:Y:S01]  /*27910*/  LDL.LU R19, [R1+0x4c] ;  /* 0x00004c0001137983 */ /* 0x000ee20000300800 */
[----:B------:R-:W2:Y:S01]  /*27920*/  LDL.LU.64 R10, [R1+0x4988] ;  /* 0x00498800010a7983 */ /* 0x000ea20000300a00 */
[----:B------:R-:W2:Y:S09]  /*27930*/  LDL.LU.64 R8, [R1+0x4980] ;  /* 0x0049800001087983 */ /* 0x000eb20000300a00 */
[----:B------:R0:W-:Y:S02]  /*27940*/  STL.64 [R1+0xe0], R4 ;  /* 0x0000e00401007387 */ /* 0x0001e40000100a00 */
[----:B------:R1:W-:Y:S01]  /*27950*/  STL.64 [R1+0xe8], R6 ;  /* 0x0000e80601007387 */ /* 0x0003e20000100a00 */
[----:B0-----:R-:W4:Y:S01]  /*27960*/  LDL.LU R4, [R1+0x20] ;  /* 0x0000200001047983 */ /* 0x001f220000300800 */
[----:B------:R-:W4:Y:S02]  /*27970*/  LDL.LU R5, [R1+0x24] ;  /* 0x0000240001057983 */ /* 0x000f240000300800 */
[----:B-1----:R-:W4:Y:S02]  /*27980*/  LDL.LU R6, [R1+0x28] ;  /* 0x0000280001067983 */ /* 0x002f240000300800 */
[----:B------:R-:W4:Y:S01]  /*27990*/  LDL.LU R7, [R1+0x2c] ;  /* 0x00002c0001077983 */ /* 0x000f220000300800 */
[-C--:B--2---:R-:W-:Y:S01]  /*279a0*/  HMMA.16816.F32.BF16 R24, R8, R12.reuse, R24 ;  /* 0x0000000c0818723c */ /* 0x084fe20000041818 */
[----:B------:R-:W4:Y:S11]  /*279b0*/  LDL.LU R8, [R1+0x50] ;  /* 0x0000500001087983 */ /* 0x000f360000300800 */
[----:B------:R-:W-:Y:S11]  /*279c0*/  @!UPT UIADD3 URZ, URZ, URZ, URZ ;  /* 0x0000003f3f3ff290 */ /* 0x000ff6000fffe03f */
[----:B------:R-:W-:Y:S01]  /*279d0*/  STL.64 [R1+0x140], R24 ;  /* 0x0001401801007387 */ /* 0x000fe20000100a00 */
[----:B------:R-:W-:Y:S02]  /*279e0*/  STL.64 [R1+0x148], R26 ;  /* 0x0001481a01007387 */ /* 0x000fe40000100a00 */
[----:B------:R-:W4:Y:S02]  /*279f0*/  LDL.LU R9, [R1+0x54] ;  /* 0x0000540001097983 */ /* 0x000f240000300800 */
[----:B------:R-:W4:Y:S01]  /*27a00*/  LDL.LU R10, [R1+0x58] ;  /* 0x00005800010a7983 */ /* 0x000f220000300800 */
[----:B------:R-:W4:Y:S04]  /*27a10*/  LDL.LU R11, [R1+0x5c] ;  /* 0x00005c00010b7983 */ /* 0x000f280000300800 */
[----:B------:R-:W0:Y:S04]  /*27a20*/  LDSM.16.MT88.4 R24, [R0+0x20080] ;  /* 0x020080000018783b */ /* 0x000e280000004200 */
[----:B0-----:R-:W-:Y:S01]  /*27a30*/  STL.64 [R1+0x4958], R26 ;  /* 0x0049581a01007387 */ /* 0x001fe20000100a00 */
[----:B------:R0:W-:Y:S03]  /*27a40*/  STL.64 [R1+0x4950], R24 ;  /* 0x0049501801007387 */ /* 0x0001e60000100a00 */
[----:B0-----:R-:W2:Y:S01]  /*27a50*/  LDL.LU R24, [R1+0x90] ;  /* 0x0000900001187983 */ /* 0x001ea20000300800 */
[----:B------:R-:W2:Y:S02]  /*27a60*/  LDL.LU R25, [R1+0x94] ;  /* 0x0000940001197983 */ /* 0x000ea40000300800 */
[----:B------:R-:W2:Y:S02]  /*27a70*/  LDL.LU R26, [R1+0x98] ;  /* 0x00009800011a7983 */ /* 0x000ea40000300800 */
[----:B------:R-:W2:Y:S01]  /*27a80*/  LDL.LU R27, [R1+0x9c] ;  /* 0x00009c00011b7983 */ /* 0x000ea20000300800 */
[----:B----4-:R-:W-:Y:S01]  /*27a90*/  HMMA.16816.F32.BF16 R8, R4, R12, R8 ;  /* 0x0000000c0408723c */ /* 0x010fe20000041808 */
[----:B------:R-:W0:Y:S04]  /*27aa0*/  LDSM.16.MT88.4 R4, [R0+0x20100] ;  /* 0x020100000004783b */ /* 0x000e280000004200 */
[----:B0-----:R0:W-:Y:S11]  /*27ab0*/  STL.64 [R1+0x4940], R6 ;  /* 0x0049400601007387 */ /* 0x0011f60000100a00 */
[----:B------:R-:W-:Y:S07]  /*27ac0*/  @!UPT UIADD3 URZ, URZ, URZ, URZ ;  /* 0x0000003f3f3ff290 */ /* 0x000fee000fffe03f */
[----:B------:R-:W-:Y:S02]  /*27ad0*/  STL.64 [R1+0x120], R8 ;  /* 0x0001200801007387 */ /* 0x000fe40000100a00 */
[----:B------:R-:W-:Y:S02]  /*27ae0*/  STL.64 [R1+0x128], R10 ;  /* 0x0001280a01007387 */ /* 0x000fe40000100a00 */
[----:B------:R-:W1:Y:S04]  /*27af0*/  LDSM.16.MT88.4 R8, [R0+0x20180] ;  /* 0x020180000008783b */ /* 0x000e680000004200 */
[----:B------:R4:W-:Y:S01]  /*27b00*/  STL.64 [R1+0x4938], R4 ;  /* 0x0049380401007387 */ /* 0x0009e20000100a00 */
[----:B0-----:R-:W-:Y:S01]  /*27b10*/  IMAD.MOV.U32 R6, RZ, RZ, R28 ;  /* 0x000000ffff067224 */ /* 0x001fe200078e001c */
[----:B------:R-:W-:-:S02]  /*27b20*/  MOV R7, R3 ;  /* 0x0000000300077202 */ /* 0x000fc40000000f00 */
[----:B----4-:R-:W4:Y:S01]  /*27b30*/  LDL.LU R4, [R1+0x10] ;  /* 0x0000100001047983 */ /* 0x010f220000300800 */
[----:B------:R-:W-:Y:S02]  /*27b40*/  MOV R5, R29 ;  /* 0x0000001d00057202 */ /* 0x000fe40000000f00 */
[----:B------:R-:W2:Y:S02]  /*27b50*/  LDL.LU R29, [R1+0x4978] ;  /* 0x00497800011d7983 */ /* 0x000ea40000300800 */
[----:B------:R-:W2:Y:S01]  /*27b60*/  LDL.LU R28, [R1+0x4974] ;  /* 0x00497400011c7983 */ /* 0x000ea20000300800 */
[----:B------:R-:W2:Y:S04]  /*27b70*/  LDL.LU R3, [R1+0x4970] ;  /* 0x0049700001037983 */ /* 0x000ea80000300800 */
[----:B-1----:R-:W-:Y:S01]  /*27b80*/  STL.64 [R1+0x4928], R10 ;  /* 0x0049280a01007387 */ /* 0x002fe20000100a00 */
[----:B------:R0:W-:Y:S03]  /*27b90*/  STL.64 [R1+0x4920], R8 ;  /* 0x0049200801007387 */ /* 0x0001e60000100a00 */
[----:B0-----:R-:W4:Y:S01]  /*27ba0*/  LDL.LU R8, [R1+0x70] ;  /* 0x0000700001087983 */ /* 0x001f220000300800 */
[----:B------:R-:W4:Y:S02]  /*27bb0*/  LDL.LU R9, [R1+0x74] ;  /* 0x0000740001097983 */ /* 0x000f240000300800 */
[----:B------:R-:W4:Y:S02]  /*27bc0*/  LDL.LU R10, [R1+0x78] ;  /* 0x00007800010a7983 */ /* 0x000f240000300800 */
[----:B------:R-:W4:Y:S01]  /*27bd0*/  LDL.LU R11, [R1+0x7c] ;  /* 0x00007c00010b7983 */ /* 0x000f220000300800 */
[-C--:B---3--:R-:W-:Y:S08]  /*27be0*/  HMMA.16816.F32.BF16 R16, R20, R12.reuse, R16 ;  /* 0x0000000c1410723c */ /* 0x088ff00000041810 */
[----:B----4-:R-:W-:Y:S01]  /*27bf0*/  HMMA.16816.F32.BF16 R4, R4, R12, R8 ;  /* 0x0000000c0404723c */ /* 0x010fe20000041808 */
[----:B--2---:R-:W0:Y:S11]  /*27c00*/  LDSM.16.MT88.4 R8, [R3+0x22000] ;  /* 0x022000000308783b */ /* 0x004e360000004200 */
[----:B------:R-:W-:Y:S11]  /*27c10*/  @!UPT UIADD3 URZ, URZ, URZ, URZ ;  /* 0x0000003f3f3ff290 */ /* 0x000ff6000fffe03f */
[----:B------:R-:W-:Y:S01]  /*27c20*/  STL.64 [R1+0xf0], R4 ;  /* 0x0000f00401007387 */ /* 0x000fe20000100a00 */
[----:B------:R0:W-:Y:S02]  /*27c30*/  STL.64 [R1+0xf8], R6 ;  /* 0x0000f80601007387 */ /* 0x0001e40000100a00 */
[----:B------:R-:W-:Y:S02]  /*27c40*/  STL.64 [R1+0xc0], R16 ;  /* 0x0000c01001007387 */ /* 0x000fe40000100a00 */
[----:B------:R-:W-:Y:S02]  /*27c50*/  STL.64 [R1+0xc8], R18 ;  /* 0x0000c81201007387 */ /* 0x000fe40000100a00 */
[----:B------:R-:W1:Y:S01]  /*27c60*/  LDSM.16.MT88.4 R16, [R3+0x22080] ;  /* 0x022080000310783b */ /* 0x000e620000004200 */
[----:B0-----:R-:W-:Y:S01]  /*27c70*/  IMAD.MOV.U32 R7, RZ, RZ, R8 ;  /* 0x000000ffff077224 */ /* 0x001fe200078e0008 */
[----:B------:R-:W-:Y:S01]  /*27c80*/  MOV R6, R9 ;  /* 0x0000000900067202 */ /* 0x000fe20000000f00 */
[----:B------:R-:W-:Y:S01]  /*27c90*/  IMAD.MOV.U32 R5, RZ, RZ, R10 ;  /* 0x000000ffff057224 */ /* 0x000fe200078e000a */
[----:B------:R-:W-:Y:S01]  /*27ca0*/  MOV R4, R11 ;  /* 0x0000000b00047202 */ /* 0x000fe20000000f00 */
[----:B-1----:R-:W-:Y:S01]  /*27cb0*/  IMAD.MOV.U32 R11, RZ, RZ, R16 ;  /* 0x000000ffff0b7224 */ /* 0x002fe200078e0010 */
        /* <DEDUP_REMOVED lines=8> */
[----:B------:R-:W2:Y:S01]  /*27d40*/  LDL.LU.64 R18, [R1+0x4968] ;  /* 0x0049680001127983 */ /* 0x000ea20000300a00 */
[----:B------:R-:W2:Y:S02]  /*27d50*/  LDL.LU.64 R16, [R1+0x4960] ;  /* 0x0049600001107983 */ /* 0x000ea40000300a00 */
[----:B--2---:R-:W-:Y:S01]  /*27d60*/  HMMA.16816.F32.BF16 R16, R16, R12, R24 ;  /* 0x0000000c1010723c */ /* 0x004fe20000041818 */
[----:B------:R-:W2:Y:S01]  /*27d70*/  LDL.LU.64 R26, [R1+0x4958] ;  /* 0x00495800011a7983 */ /* 0x000ea20000300a00 */
[----:B------:R-:W2:Y:S11]  /*27d80*/  LDL.LU.64 R24, [R1+0x4950] ;  /* 0x0049500001187983 */ /* 0x000eb60000300a00 */
[----:B------:R-:W-:Y:S10]  /*27d90*/  @!UPT UIADD3 URZ, URZ, URZ, URZ ;  /* 0x0000003f3f3ff290 */ /* 0x000ff4000fffe03f */
[----:B------:R-:W-:Y:S01]  /*27da0*/  STL.64 [R1+0xd0], R16 ;  /* 0x0000d01001007387 */ /* 0x000fe20000100a00 */
[----:B------:R-:W-:Y:S02]  /*27db0*/  STL.64 [R1+0xd8], R18 ;  /* 0x0000d81201007387 */ /* 0x000fe40000100a00 */
[----:B------:R-:W0:Y:S02]  /*27dc0*/  LDSM.16.MT88.4 R16, [R3+0x22180] ;  /* 0x022180000310783b */ /* 0x000e240000004200 */
[----:B0-----:R-:W-:Y:S02]  /*27dd0*/  STL.64 [R1+0x48c0], R18 ;  /* 0x0048c01201007387 */ /* 0x001fe40000100a00 */
[----:B------:R0:W-:Y:S02]  /*27de0*/  STL.64 [R1+0x48b8], R16 ;  /* 0x0048b81001007387 */ /* 0x0001e40000100a00 */
[----:B0-----:R-:W-:Y:S02]  /*27df0*/  IMAD.MOV.U32 R16, RZ, RZ, R23 ;  /* 0x000000ffff107224 */ /* 0x001fe400078e0017 */
[----:B------:R-:W0:Y:S01]  /*27e00*/  S2R R23, SR_TID.X ;  /* 0x0000000000177919 */ /* 0x000e220000002100 */
[----:B------:R-:W-:-:S02]  /*27e10*/  IMAD.MOV.U32 R18, RZ, RZ, R21 ;  /* 0x000000ffff127224 */ /* 0x000fc400078e0015 */
[----:B------:R-:W1:Y:S01]  /*27e20*/  S2R R21, SR_TID.X ;  /* 0x0000000000157919 */ /* 0x000e620000002100 */
[----:B------:R-:W-:Y:S02]  /*27e30*/  MOV R19, R20 ;  /* 0x0000001400137202 */ /* 0x000fe40000000f00 */
[----:B------:R-:W-:-:S03]  /*27e40*/  MOV R17, R22 ;  /* 0x0000001600117202 */ /* 0x000fc60000000f00 */
[----:B------:R3:W-:Y:S02]  /*27e50*/  STL.64 [R1+0x48e0], R18 ;  /* 0x0048e01201007387 */ /* 0x0007e40000100a00 */
[----:B------:R4:W-:Y:S02]  /*27e60*/  STL.64 [R1+0x48d8], R16 ;  /* 0x0048d81001007387 */ /* 0x0009e40000100a00 */
[----:B---3--:R-:W-:Y:S01]  /*27e70*/  IMAD.MOV.U32 R18, RZ, RZ, R9 ;  /* 0x000000ffff127224 */ /* 0x008fe200078e0009 */
[----:B------:R-:W-:Y:S02]  /*27e80*/  MOV R19, R8 ;  /* 0x0000000800137202 */ /* 0x000fe40000000f00 */
[----:B0-----:R-:W-:Y:S01]  /*27e90*/  LOP3.LUT R22, R23, 0x7, RZ, 0xc0, !PT ;  /* 0x0000000717167812 */ /* 0x001fe200078ec0ff */
[----:B----4-:R-:W-:Y:S01]  /*27ea0*/  IMAD.MOV.U32 R16, RZ, RZ, R11 ;  /* 0x000000ffff107224 */ /* 0x010fe200078e000b */
[----:B------:R-:W-:Y:S02]  /*27eb0*/  MOV R17, R10 ;  /* 0x0000000a00117202 */ /* 0x000fe40000000f00 */
[C---:B-1----:R-:W-:Y:S01]  /*27ec0*/  LOP3.LUT R23, R21.reuse, 0x10, RZ, 0xc0, !PT ;  /* 0x0000001015177812 */ /* 0x042fe200078ec0ff */
[----:B------:R-:W-:-:S02]  /*27ed0*/  SHF.L.U32 R21, R21, 0x1, RZ ;  /* 0x0000000115157819 */ /* 0x000fc400000006ff */
[----:B------:R-:W-:Y:S01]  /*27ee0*/  IMAD R22, R22, 0x210, RZ ;  /* 0x0000021016167824 */ /* 0x000fe200078e02ff */
[----:B------:R-:W-:Y:S01]  /*27ef0*/  STL.64 [R1+0x4900], R18 ;  /* 0x0049001201007387 */ /* 0x000fe20000100a00 */
[----:B------:R-:W-:Y:S02]  /*27f00*/  STL.64 [R1+0x48f8], R16 ;  /* 0x0048f81001007387 */ /* 0x000fe40000100a00 */
[----:B------:R-:W-:Y:S02]  /*27f10*/  IMAD.SHL.U32 R23, R23, 0x100, RZ ;  /* 0x0000010017177824 */ /* 0x000fe400078e00ff */
[----:B------:R0:W-:Y:S02]  /*27f20*/  STL [R1+0x4890], R3 ;  /* 0x0048900301007387 */ /* 0x0001e40000100800 */
[----:B0-----:R-:W-:-:S04]  /*27f30*/  LOP3.LUT R3, R22, 0x10, R21, 0x78, !PT ;  /* 0x0000001016037812 */ /* 0x001fc800078e7815 */
[----:B------:R-:W-:-:S04]  /*27f40*/  LOP3.LUT R3, R3, R23, RZ, 0xfc, !PT ;  /* 0x0000001703037212 */ /* 0x000fc800078efcff */
[----:B------:R-:W-:-:S05]  /*27f50*/  LOP3.LUT R3, R3, 0x20, RZ, 0x3c, !PT ;  /* 0x0000002003037812 */ /* 0x000fca00078e3cff */
[----:B------:R-:W0:Y:S01]  /*27f60*/  LDSM.16.MT88.4 R20, [R3+0x22000] ;  /* 0x022000000314783b */ /* 0x000e220000004200 */
[----:B------:R-:W-:Y:S01]  /*27f70*/  MOV R19, R4 ;  /* 0x0000000400137202 */ /* 0x000fe20000000f00 */
[----:B------:R-:W-:Y:S02]  /*27f80*/  IMAD.MOV.U32 R18, RZ, RZ, R5 ;  /* 0x000000ffff127224 */ /* 0x000fe400078e0005 */
[----:B------:R-:W2:Y:S01]  /*27f90*/  LDL.LU R4, [R1+0xa0] ;  /* 0x0000a00001047983 */ /* 0x000ea20000300800 */
[----:B------:R-:W-:Y:S01]  /*27fa0*/  MOV R17, R6 ;  /* 0x0000000600117202 */ /* 0x000fe20000000f00 */
[----:B------:R-:W2:Y:S01]  /*27fb0*/  LDL.LU R5, [R1+0xa4] ;  /* 0x0000a40001057983 */ /* 0x000ea20000300800 */
[----:B------:R-:W-:Y:S02]  /*27fc0*/  IMAD.MOV.U32 R16, RZ, RZ, R7 ;  /* 0x000000ffff107224 */ /* 0x000fe400078e0007 */
[----:B------:R-:W2:Y:S02]  /*27fd0*/  LDL.LU R6, [R1+0xa8] ;  /* 0x0000a80001067983 */ /* 0x000ea40000300800 */
[----:B------:R-:W2:Y:S01]  /*27fe0*/  LDL.LU R7, [R1+0xac] ;  /* 0x0000ac0001077983 */ /* 0x000ea20000300800 */
[----:B0-----:R-:W-:Y:S01]  /*27ff0*/  STL.64 [R1+0x48b0], R22 ;  /* 0x0048b01601007387 */ /* 0x001fe20000100a00 */
[----:B------:R0:W-:Y:S03]  /*28000*/  STL.64 [R1+0x48a8], R20 ;  /* 0x0048a81401007387 */ /* 0x0001e60000100a00 */
[----:B0-----:R-:W3:Y:S01]  /*28010*/  LDL.LU R20, [R1+0x150] ;  /* 0x0001500001147983 */ /* 0x001ee20000300800 */
[----:B------:R-:W3:Y:S02]  /*28020*/  LDL.LU R21, [R1+0x154] ;  /* 0x0001540001157983 */ /* 0x000ee40000300800 */
[----:B------:R-:W4:Y:S02]  /*28030*/  LDL.LU R22, [R1+0x158] ;  /* 0x0001580001167983 */ /* 0x000f240000300800 */
[----:B------:R-:W4:Y:S01]  /*28040*/  LDL.LU R23, [R1+0x15c] ;  /* 0x00015c0001177983 */ /* 0x000f220000300800 */
[----:B------:R-:W2:Y:S01]  /*28050*/  LDL.LU R8, [R1+0x180] ;  /* 0x0001800001087983 */ /* 0x000ea20000300800 */
[----:B------:R-:W2:Y:S02]  /*28060*/  LDL.LU R9, [R1+0x184] ;  /* 0x0001840001097983 */ /* 0x000ea40000300800 */
[----:B------:R-:W2:Y:S02]  /*28070*/  LDL.LU R10, [R1+0x188] ;  /* 0x00018800010a7983 */ /* 0x000ea40000300800 */
[----:B------:R-:W2:Y:S01]  /*28080*/  LDL.LU R11, [R1+0x18c] ;  /* 0x00018c00010b7983 */ /* 0x000ea20000300800 */
[----:B----4-:R-:W-:Y:S01]  /*28090*/  STL.64 [R1+0x48d0], R22 ;  /* 0x0048d01601007387 */ /* 0x010fe20000100a00 */
[----:B---3--:R0:W-:Y:S03]  /*280a0*/  STL.64 [R1+0x48c8], R20 ;  /* 0x0048c81401007387 */ /* 0x0081e60000100a00 */
[----:B0-----:R-:W3:Y:S01]  /*280b0*/  LDL.LU R20, [R1+0x30] ;  /* 0x0000300001147983 */ /* 0x001ee20000300800 */
[----:B------:R-:W3:Y:S02]  /*280c0*/  LDL.LU R21, [R1+0x34] ;  /* 0x0000340001157983 */ /* 0x000ee40000300800 */
[----:B------:R-:W-:Y:S01]  /*280d0*/  IMAD.MOV.U32 R22, RZ, RZ, R28 ;  /* 0x000000ffff167224 */ /* 0x000fe200078e001c */
[----:B------:R-:W-:Y:S01]  /*280e0*/  MOV R23, R29 ;  /* 0x0000001d00177202 */ /* 0x000fe20000000f00 */
[----:B------:R-:W4:Y:S01]  /*280f0*/  LDL.LU R28, [R1+0x494c] ;  /* 0x00494c00011c7983 */ /* 0x000f220000300800 */
[----:B------:R-:W4:Y:S03]  /*28100*/  LDL.LU R29, [R1+0x4948] ;  /* 0x00494800011d7983 */ /* 0x000f260000300800 */
[----:B------:R-:W-:Y:S01]  /*28110*/  STL.64 [R1+0x48f0], R22 ;  /* 0x0048f01601007387 */ /* 0x000fe20000100a00 */
[----:B--2---:R-:W-:Y:S03]  /*28120*/  HMMA.16816.F32.BF16 R24, R24, R12, R4 ;  /* 0x0000000c1818723c */ /* 0x004fe60000041804 */
[----:B---3--:R0:W-:Y:S04]  /*28130*/  STL.64 [R1+0x48e8], R20 ;  /* 0x0048e81401007387 */ /* 0x0081e80000100a00 */
        /* <DEDUP_REMOVED lines=8> */
[----:B------:R-:W3:Y:S02]  /*281c0*/  LDL.LU.64 R6, [R1+0x4940] ;  /* 0x0049400001067983 */ /* 0x000ee40000300a00 */
[----:B----4-:R-:W-:Y:S01]  /*281d0*/  IMAD.MOV.U32 R22, RZ, RZ, R29 ;  /* 0x000000ffff167224 */ /* 0x010fe200078e001d */
[----:B------:R-:W-:Y:S01]  /*281e0*/  MOV R23, R28 ;  /* 0x0000001c00177202 */ /* 0x000fe20000000f00 */
[----:B------:R-:W3:Y:S01]  /*281f0*/  LDL.LU.64 R4, [R1+0x4938] ;  /* 0x0049380001047983 */ /* 0x000ee20000300a00 */
[----:B------:R-:W-:-:S02]  /*28200*/  IMAD.MOV.U32 R29, RZ, RZ, R26 ;  /* 0x000000ffff1d7224 */ /* 0x000fc400078e001a */
[----:B------:R-:W-:Y:S01]  /*28210*/  STL.64 [R1+0xa0], R24 ;  /* 0x0000a01801007387 */ /* 0x000fe20000100a00 */
[----:B------:R-:W-:Y:S02]  /*28220*/  MOV R28, R27 ;  /* 0x0000001b001c7202 */ /* 0x000fe40000000f00 */
[----:B------:R-:W0:Y:S04]  /*28230*/  LDSM.16.MT88.4 R24, [R3+0x22080] ;  /* 0x022080000318783b */ /* 0x000e280000004200 */
[----:B------:R-:W-:Y:S01]  /*28240*/  STL [R1+0x484c], R29 ;  /* 0x00484c1d01007387 */ /* 0x000fe20000100800 */
[----:B------:R-:W-:Y:S03]  /*28250*/  STL [R1+0x4848], R28 ;  /* 0x0048481c01007387 */ /* 0x000fe60000100800 */
[----:B0-----:R-:W-:Y:S01]  /*28260*/  STL.64 [R1+0x48a0], R26 ;  /* 0x0048a01a01007387 */ /* 0x001fe20000100a00 */
[----:B------:R0:W-:Y:S02]  /*28270*/  STL.64 [R1+0x4898], R24 ;  /* 0x0048981801007387 */ /* 0x0001e40000100a00 */
[----:B0-----:R-:W-:-:S02]  /*28280*/  IMAD.MOV.U32 R24, RZ, RZ, R15 ;  /* 0x000000ffff187224 */ /* 0x001fc400078e000f */
[----:B------:R-:W4:Y:S01]  /*28290*/  LDL.LU R15, [R1+0x4934] ;  /* 0x00493400010f7983 */ /* 0x000f220000300800 */
[----:B------:R-:W2:Y:S02]  /*282a0*/  LDL.LU R25, [R1+0x164] ;  /* 0x0001640001197983 */ /* 0x000ea40000300800 */
[----:B------:R-:W2:Y:S01]  /*282b0*/  LDL.LU R26, [R1+0x168] ;  /* 0x00016800011a7983 */ /* 0x000ea20000300800 */
[----:B------:R-:W-:Y:S02]  /*282c0*/  MOV R27, R14 ;  /* 0x0000000e001b7202 */ /* 0x000fe40000000f00 */
[----:B------:R-:W2:Y:S01]  /*282d0*/  LDL.LU R14, [R1+0x4930] ;  /* 0x00493000010e7983 */ /* 0x000ea20000300800 */
[-C--:B---3--:R-:W-:Y:S03]  /*282e0*/  HMMA.16816.F32.BF16 R4, R4, R12.reuse, R8 ;  /* 0x0000000c0404723c */ /* 0x088fe60000041808 */
[----:B------:R-:W3:Y:S01]  /*282f0*/  LDL.LU.64 R10, [R1+0x4928] ;  /* 0x00492800010a7983 */ /* 0x000ee20000300a00 */
[----:B------:R-:W3:Y:S11]  /*28300*/  LDL.LU.64 R8, [R1+0x4920] ;  /* 0x0049200001087983 */ /* 0x000ef60000300a00 */
[----:B------:R-:W-:Y:S08]  /*28310*/  @!UPT UIADD3 URZ, URZ, URZ, URZ ;  /* 0x0000003f3f3ff290 */ /* 0x000ff0000fffe03f */
[----:B------:R4:W-:Y:S01]  /*28320*/  STL.64 [R1+0x80], R4 ;  /* 0x0000800401007387 */ /* 0x0009e20000100a00 */
[----:B------:R0:W-:Y:S02]  /*28330*/  STL.64 [R1+0x88], R6 ;  /* 0x0000880601007387 */ /* 0x0001e40000100a00 */
[----:B----4-:R-:W-:Y:S02]  /*28340*/  IMAD.MOV.U32 R4, RZ, RZ, R15 ;  /* 0x000000ffff047224 */ /* 0x010fe400078e000f */
[----:B------:R-:W2:Y:S01]  /*28350*/  LDL.LU R15, [R1+0x4918] ;  /* 0x00491800010f7983 */ /* 0x000ea20000300800 */
[----:B------:R-:W3:Y:S02]  /*28360*/  LDL.LU R5, [R1+0xb4] ;  /* 0x0000b40001057983 */ /* 0x000ee40000300800 */
[----:B0-----:R-:W3:Y:S02]  /*28370*/  LDL.LU R6, [R1+0xb8] ;  /* 0x0000b80001067983 */ /* 0x001ee40000300800 */
[----:B------:R-:W3:Y:S02]  /*28380*/  LDL.LU R7, [R1+0xbc] ;  /* 0x0000bc0001077983 */ /* 0x000ee40000300800 */
[----:B---3--:R-:W-:Y:S08]  /*28390*/  HMMA.16816.F32.BF16 R8, R8, R12, R4 ;  /* 0x0000000c0808723c */ /* 0x008ff00000041804 */
[-C--:B--2---:R-:W-:Y:S01]  /*283a0*/  HMMA.16816.F32.BF16 R16, R16, R14.reuse, R20 ;  /* 0x0000000e1010723c */ /* 0x084fe20000041814 */
[----:B------:R-:W-:Y:S11]  /*283b0*/  LDSM.16.MT88.4 R4, [R3+0x22100] ;  /* 0x022100000304783b */ /* 0x000ff60000004200 */
[----:B------:R-:W-:Y:S03]  /*283c0*/  @!UPT UIADD3 URZ, URZ, URZ, URZ ;  /* 0x0000003f3f3ff290 */ /* 0x000fe6000fffe03f */
[----:B------:R-:W-:Y:S01]  /*283d0*/  STL.64 [R1+0x50], R8 ;  /* 0x0000500801007387 */ /* 0x000fe20000100a00 */
[----:B------:R-:W-:Y:S02]  /*283e0*/  STL.64 [R1+0x58], R10 ;  /* 0x0000580a01007387 */ /* 0x000fe40000100a00 */
[----:B------:R-:W2:Y:S02]  /*283f0*/  LDL.LU.64 R22, [R1+0x4910] ;  /* 0x0049100001167983 */ /* 0x000ea40000300a00 */
[----:B------:R-:W2:Y:S03]  /*28400*/  LDL.LU.64 R20, [R1+0x4908] ;  /* 0x0049080001147983 */ /* 0x000ea60000300a00 */
[----:B------:R-:W-:Y:S01]  /*28410*/  STL.64 [R1+0x40], R16 ;  /* 0x0000401001007387 */ /* 0x000fe20000100a00 */
[----:B------:R0:W-:Y:S03]  /*28420*/  STL.64 [R1+0x48], R18 ;  /* 0x0000481201007387 */ /* 0x0001e60000100a00 */
[----:B------:R-:W-:Y:S04]  /*28430*/  LDSM.16.MT88.4 R8, [R3+0x22180] ;  /* 0x022180000308783b */ /* 0x000fe80000004200 */
[----:B0-----:R-:W2:Y:S01]  /*28440*/  LDL.LU.64 R18, [R1+0x4900] ;  /* 0x0049000001127983 */ /* 0x001ea20000300a00 */
[----:B------:R-:W2:Y:S02]  /*28450*/  LDL.LU.64 R16, [R1+0x48f8] ;  /* 0x0048f80001107983 */ /* 0x000ea40000300a00 */
[-C--:B--2---:R-:W-:Y:S01]  /*28460*/  HMMA.16816.F32.BF16 R16, R16, R14.reuse, R20 ;  /* 0x0000000e1010723c */ /* 0x084fe20000041814 */
[----:B------:R-:W2:Y:S01]  /*28470*/  LDL.LU.64 R22, [R1+0x48f0] ;  /* 0x0048f00001167983 */ /* 0x000ea20000300a00 */
[----:B------:R-:W2:Y:S11]  /*28480*/  LDL.LU.64 R20, [R1+0x48e8] ;  /* 0x0048e80001147983 */ /* 0x000eb60000300a00 */
[----:B------:R-:W-:Y:S10]  /*28490*/  @!UPT UIADD3 URZ, URZ, URZ, URZ ;  /* 0x0000003f3f3ff290 */ /* 0x000ff4000fffe03f */
[----:B------:R-:W-:Y:S01]  /*284a0*/  STL.64 [R1+0x70], R16 ;  /* 0x0000701001007387 */ /* 0x000fe20000100a00 */
[----:B------:R0:W-:Y:S03]  /*284b0*/  STL.64 [R1+0x78], R18 ;  /* 0x0000781201007387 */ /* 0x0001e60000100a00 */
[----:B0-----:R-:W2:Y:S01]  /*284c0*/  LDL.LU.64 R18, [R1+0x48e0] ;  /* 0x0048e00001127983 */ /* 0x001ea20000300a00 */
[----:B------:R-:W2:Y:S02]  /*284d0*/  LDL.LU.64 R16, [R1+0x48d8] ;  /* 0x0048d80001107983 */ /* 0x000ea40000300a00 */
[----:B--2---:R-:W-:Y:S01]  /*284e0*/  HMMA.16816.F32.BF16 R16, R16, R14, R20 ;  /* 0x0000000e1010723c */ /* 0x004fe20000041814 */
[----:B------:R-:W2:Y:S01]  /*284f0*/  LDL.LU.64 R22, [R1+0x48d0] ;  /* 0x0048d00001167983 */ /* 0x000ea20000300a00 */
[----:B------:R-:W2:Y:S11]  /*28500*/  LDL.LU.64 R20, [R1+0x48c8] ;  /* 0x0048c80001147983 */ /* 0x000eb60000300a00 */
[----:B------:R-:W-:Y:S10]  /*28510*/  @!UPT UIADD3 URZ, URZ, URZ, URZ ;  /* 0x0000003f3f3ff290 */ /* 0x000ff4000fffe03f */
[----:B------:R-:W-:Y:S01]  /*28520*/  STL.64 [R1+0x90], R16 ;  /* 0x0000901001007387 */ /* 0x000fe20000100a00 */
[----:B------:R-:W-:Y:S01]  /*28530*/  MOV R13, R18 ;  /* 0x00000012000d7202 */ /* 0x000fe20000000f00 */
[----:B------:R-:W-:Y:S02]  /*28540*/  IMAD.MOV.U32 R12, RZ, RZ, R19 ;  /* 0x000000ffff0c7224 */ /* 0x000fe400078e0013 */
[----:B------:R-:W0:Y:S04]  /*28550*/  LDSM.16.MT88.4 R16, [R2+0x22000] ;  /* 0x022000000210783b */ /* 0x000e280000004200 */
[----:B------:R-:W-:Y:S01]  /*28560*/  STL [R1+0x4804], R12 ;  /* 0x0048040c01007387 */ /* 0x000fe20000100800 */
[----:B------:R-:W-:Y:S01]  /*28570*/  STL [R1+0x4800], R13 ;  /* 0x0048000d01007387 */ /* 0x000fe20000100800 */
[----:B0-----:R-:W-:-:S02]  /*28580*/  MOV R29, R18 ;  /* 0x00000012001d7202 */ /* 0x001fc40000000f00 */
[----:B------:R0:W-:Y:S01]  /*28590*/  STL.64 [R1+0x30], R16 ;  /* 0x0000301001007387 */ /* 0x0001e20000100a00 */
[----:B------:R-:W-:Y:S02]  /*285a0*/  IMAD.MOV.U32 R28, RZ, RZ, R19 ;  /* 0x000000ffff1c7224 */ /* 0x000fe400078e0013 */
[----:B------:R-:W2:Y:S01]  /*285b0*/  LDL.LU.64 R18, [R1+0x48c0] ;  /* 0x0048c00001127983 */ /* 0x000ea20000300a00 */
[----:B0-----:R-:W2:Y:S02]  /*285c0*/  LDL.LU.64 R16, [R1+0x48b8] ;  /* 0x0048b80001107983 */ /* 0x001ea40000300a00 */
[-C--:B--2---:R-:W-:Y:S02]  /*285d0*/  HMMA.16816.F32.BF16 R16, R16, R14.reuse, R20 ;  /* 0x0000000e1010723c */ /* 0x084fe40000041814 */
[----:B------:R-:W2:Y:S01]  /*285e0*/  LDL.LU.64 R22, [R1+0x48b0] ;  /* 0x0048b00001167983 */ /* 0x000ea20000300a00 */
[----:B------:R-:W2:Y:S11]  /*285f0*/  LDL.LU.64 R20, [R1+0x48a8] ;  /* 0x0048a80001147983 */ /* 0x000eb60000300a00 */
[----:B------:R-:W-:Y:S09]  /*28600*/  @!UPT UIADD3 URZ, URZ, URZ, URZ ;  /* 0x0000003f3f3ff290 */ /* 0x000ff2000fffe03f */
[----:B------:R0:W-:Y:S01]  /*28610*/  STL.64 [R1+0x60], R16 ;  /* 0x0000601001007387 */ /* 0x0001e20000100a00 */
[----:B------:R-:W-:Y:S01]  /*28620*/  MOV R12, R18 ;  /* 0x00000012000c7202 */ /* 0x000fe20000000f00 */
[----:B------:R-:W-:Y:S02]  /*28630*/  IMAD.MOV.U32 R13, RZ, RZ, R19 ;  /* 0x000000ffff0d7224 */ /* 0x000fe400078e0013 */
[----:B0-----:R-:W3:Y:S01]  /*28640*/  LDL.LU R16, [R1+0xe0] ;  /* 0x0000e00001107983 */ /* 0x001ee20000300800 */
[----:B------:R-:W3:Y:S02]  /*28650*/  LDL.LU R17, [R1+0xe4] ;  /* 0x0000e40001117983 */ /* 0x000ee40000300800 */
[----:B------:R-:W3:Y:S02]  /*28660*/  LDL.LU R18, [R1+0xe8] ;  /* 0x0000e80001127983 */ /* 0x000ee40000300800 */
[----:B------:R-:W3:Y:S01]  /*28670*/  LDL.LU R19, [R1+0xec] ;  /* 0x0000ec0001137983 */ /* 0x000ee20000300800 */
[----:B------:R-:W-:Y:S01]  /*28680*/  STL [R1+0x480c], R12 ;  /* 0x00480c0c01007387 */ /* 0x000fe20000100800 */
[----:B------:R-:W-:Y:S01]  /*28690*/  STL [R1+0x4808], R13 ;  /* 0x0048080d01007387 */ /* 0x000fe20000100800 */
[----:B--2---:R-:W-:Y:S02]  /*286a0*/  HMMA.16816.F32.BF16 R24, R20, R14, R24 ;  /* 0x0000000e1418723c */ /* 0x004fe40000041818 */
        /* <DEDUP_REMOVED lines=9> */
[----:B------:R0:W-:Y:S01]  /*28740*/  STL [R1+0x20], R24 ;  /* 0x0000201801007387 */ /* 0x0001e20000100800 */
[----:B------:R-:W-:-:S02]  /*28750*/  MOV R12, R27 ;  /* 0x0000001b000c7202 */ /* 0x000fc40000000f00 */
[----:B------:R-:W-:Y:S01]  /*28760*/  MOV R3, R25 ;  /* 0x0000001900037202 */ /* 0x000fe20000000f00 */
[----:B------:R-:W2:Y:S01]  /*28770*/  LDL.LU.64 R26, [R1+0x48a0] ;  /* 0x0048a000011a7983 */ /* 0x000ea20000300a00 */
[----:B0-----:R-:W2:Y:S02]  /*28780*/  LDL.LU.64 R24, [R1+0x4898] ;  /* 0x0048980001187983 */ /* 0x001ea40000300a00 */
[-C--:B--2---:R-:W-:Y:S02]  /*28790*/  HMMA.16816.F32.BF16 R24, R24, R14.reuse, R20 ;  /* 0x0000000e1818723c */ /* 0x084fe40000041814 */
[----:B------:R-:W0:Y:S04]  /*287a0*/  LDSM.16.MT88.4 R20, [R2+0x22100] ;  /* 0x022100000214783b */ /* 0x000e280000004200 */
[----:B0-----:R-:W-:Y:S11]  /*287b0*/  STL.64 [R1+0x4868], R22 ;  /* 0x0048681601007387 */ /* 0x001ff60000100a00 */
[----:B------:R-:W-:Y:S06]  /*287c0*/  @!UPT UIADD3 URZ, URZ, URZ, URZ ;  /* 0x0000003f3f3ff290 */ /* 0x000fec000fffe03f */
[----:B------:R-:W-:Y:S02]  /*287d0*/  STL.64 [R1+0x170], R24 ;  /* 0x0001701801007387 */ /* 0x000fe40000100a00 */
[----:B------:R-:W-:Y:S02]  /*287e0*/  STL.64 [R1+0x178], R26 ;  /* 0x0001781a01007387 */ /* 0x000fe40000100a00 */
[----:B------:R0:W-:Y:S01]  /*287f0*/  STL.64 [R1+0x4860], R20 ;  /* 0x0048601401007387 */ /* 0x0001e20000100a00 */
[----:B------:R-:W1:Y:S04]  /*28800*/  LDSM.16.MT88.4 R24, [R2+0x22180] ;  /* 0x022180000218783b */ /* 0x000e680000004200 */
[----:B0-----:R-:W2:Y:S01]  /*28810*/  LDL.LU R20, [R1+0x110] ;  /* 0x0001100001147983 */ /* 0x001ea20000300800 */
[----:B------:R-:W2:Y:S02]  /*28820*/  LDL.LU R21, [R1+0x114] ;  /* 0x0001140001157983 */ /* 0x000ea40000300800 */
[----:B------:R-:W2:Y:S02]  /*28830*/  LDL.LU R22, [R1+0x118] ;  /* 0x0001180001167983 */ /* 0x000ea40000300800 */
[----:B------:R-:W2:Y:S01]  /*28840*/  LDL.LU R23, [R1+0x11c] ;  /* 0x00011c0001177983 */ /* 0x000ea20000300800 */
[-C--:B---3--:R-:W-:Y:S01]  /*28850*/  HMMA.16816.F32.BF16 R8, R8, R14.reuse, R16 ;  /* 0x0000000e0808723c */ /* 0x088fe20000041810 */
[----:B------:R-:W-:Y:S04]  /*28860*/  LDSM.16.MT88.4 R16, [R0+0x22100] ;  /* 0x022100000010783b */ /* 0x000fe80000004200 */
[----:B-1----:R-:W-:Y:S01]  /*28870*/  STL.64 [R1+0x4858], R26 ;  /* 0x0048581a01007387 */ /* 0x002fe20000100a00 */
[----:B------:R-:W-:Y:S02]  /*28880*/  STL.64 [R1+0x4850], R24 ;  /* 0x0048501801007387 */ /* 0x000fe40000100a00 */
[----:B------:R-:W-:Y:S01]  /*28890*/  STL [R1+0x4810], R2 ;  /* 0x0048100201007387 */ /* 0x000fe20000100800 */
[----:B--2---:R-:W-:Y:S01]  /*288a0*/  HMMA.16816.F32.BF16 R20, R4, R14, R20 ;  /* 0x0000000e0414723c */ /* 0x004fe20000041814 */
[----:B------:R-:W0:Y:S11]  /*288b0*/  LDSM.16.MT88.4 R4, [R0+0x22000] ;  /* 0x022000000004783b */ /* 0x000e360000004200 */
[----:B------:R-:W-:Y:S11]  /*288c0*/  @!UPT UIADD3 URZ, URZ, URZ, URZ ;  /* 0x0000003f3f3ff290 */ /* 0x000ff6000fffe03f */
[----:B------:R-:W-:Y:S01]  /*288d0*/  STL.64 [R1+0xb0], R20 ;  /* 0x0000b01401007387 */ /* 0x000fe20000100a00 */
[----:B------:R0:W-:Y:S02]  /*288e0*/  STL.64 [R1+0xb8], R22 ;  /* 0x0000b81601007387 */ /* 0x0001e40000100a00 */
[----:B0-----:R-:W-:Y:S01]  /*288f0*/  IMAD.MOV.U32 R23, RZ, RZ, R4 ;  /* 0x000000ffff177224 */ /* 0x001fe200078e0004 */
[----:B------:R-:W-:Y:S01]  /*28900*/  MOV R22, R5 ;  /* 0x0000000500167202 */ /* 0x000fe20000000f00 */
[----:B------:R-:W-:Y:S01]  /*28910*/  IMAD.MOV.U32 R21, RZ, RZ, R6 ;  /* 0x000000ffff157224 */ /* 0x000fe200078e0006 */
[----:B------:R-:W-:Y:S02]  /*28920*/  MOV R20, R7 ;  /* 0x0000000700147202 */ /* 0x000fe40000000f00 */
[----:B------:R-:W0:Y:S04]  /*28930*/  LDSM.16.MT88.4 R4, [R0+0x22080] ;  /* 0x022080000004783b */ /* 0x000e280000004200 */
[----:B------:R-:W-:Y:S01]  /*28940*/  STL.64 [R1+0x150], R8 ;  /* 0x0001500801007387 */ /* 0x000fe20000100a00 */
[----:B------:R-:W-:Y:S02]  /*28950*/  STL.64 [R1+0x158], R10 ;  /* 0x0001580a01007387 */ /* 0x000fe40000100a00 */
[----:B------:R-:W-:Y:S02]  /*28960*/  STL.64 [R1+0x4878], R22 ;  /* 0x0048781601007387 */ /* 0x000fe40000100a00 */
[----:B------:R1:W-:Y:S02]  /*28970*/  STL.64 [R1+0x4870], R20 ;  /* 0x0048701401007387 */ /* 0x0003e40000100a00 */
[----:B-1----:R-:W2:Y:S01]  /*28980*/  LDL.LU R20, [R1+0x30] ;  /* 0x0000300001147983 */ /* 0x002ea20000300800 */
[----:B------:R-:W2:Y:S03]  /*28990*/  LDL.LU R21, [R1+0x34] ;  /* 0x0000340001157983 */ /* 0x000ea60000300800 */
[----:B0-----:R-:W-:Y:S01]  /*289a0*/  STL [R1], R4 ;  /* 0x0000000401007387 */ /* 0x001fe20000100800 */
[----:B------:R-:W-:Y:S02]  /*289b0*/  STL [R1+0xc], R7 ;  /* 0x00000c0701007387 */ /* 0x000fe40000100800 */
[----:B------:R-:W3:Y:S02]  /*289c0*/  LDL.LU R24, [R1+0xf0] ;  /* 0x0000f00001187983 */ /* 0x000ee40000300800 */
[----:B------:R-:W3:Y:S01]  /*289d0*/  LDL.LU R25, [R1+0xf4] ;  /* 0x0000f40001197983 */ /* 0x000ee20000300800 */
[----:B------:R-:W4:Y:S01]  /*289e0*/  LDL.LU R26, [R1+0xf8] ;  /* 0x0000f800011a7983 */ /* 0x000f220000300800 */
[----:B------:R-:W4:Y:S02]  /*289f0*/  LDL.LU R27, [R1+0xfc] ;  /* 0x0000fc00011b7983 */ /* 0x000f240000300800 */
[----:B------:R-:W-:Y:S01]  /*28a00*/  IMAD.MOV.U32 R22, RZ, RZ, R29 ;  /* 0x000000ffff167224 */ /* 0x000fe200078e001d */
[----:B------:R-:W-:Y:S01]  /*28a10*/  MOV R23, R28 ;  /* 0x0000001c00177202 */ /* 0x000fe20000000f00 */
[----:B------:R-:W-:Y:S01]  /*28a20*/  IMAD.MOV.U32 R29, RZ, RZ, R5 ;  /* 0x000000ffff1d7224 */ /* 0x000fe200078e0005 */
[----:B------:R-:W-:-:S02]  /*28a30*/  MOV R28, R6 ;  /* 0x00000006001c7202 */ /* 0x000fc40000000f00 */
[----:B------:R-:W0:Y:S04]  /*28a40*/  LDSM.16.MT88.4 R4, [R0+0x22180] ;  /* 0x022180000004783b */ /* 0x000e280000004200 */
[----:B----4-:R-:W-:Y:S01]  /*28a50*/  STL.64 [R1+0x4888], R26 ;  /* 0x0048881a01007387 */ /* 0x010fe20000100a00 */
[----:B---3--:R1:W-:Y:S03]  /*28a60*/  STL.64 [R1+0x4880], R24 ;  /* 0x0048801801007387 */ /* 0x0083e60000100a00 */
[----:B-1----:R-:W2:Y:S01]  /*28a70*/  LDL.LU R24, [R1+0x140] ;  /* 0x0001400001187983 */ /* 0x002ea20000300800 */
[----:B------:R-:W2:Y:S02]  /*28a80*/  LDL.LU R25, [R1+0x144] ;  /* 0x0001440001197983 */ /* 0x000ea40000300800 */
[----:B------:R-:W2:Y:S02]  /*28a90*/  LDL.LU R26, [R1+0x148] ;  /* 0x00014800011a7983 */ /* 0x000ea40000300800 */
[----:B------:R-:W2:Y:S01]  /*28aa0*/  LDL.LU R27, [R1+0x14c] ;  /* 0x00014c00011b7983 */ /* 0x000ea20000300800 */
[----:B------:R1:W-:Y:S01]  /*28ab0*/  STL [R1+0x4824], R16 ;  /* 0x0048241001007387 */ /* 0x0003e20000100800 */
[----:B------:R3:W-:Y:S02]  /*28ac0*/  STL [R1+0x4820], R17 ;  /* 0x0048201101007387 */ /* 0x0007e40000100800 */
[----:B------:R4:W-:Y:S02]  /*28ad0*/  STL [R1+0x481c], R18 ;  /* 0x00481c1201007387 */ /* 0x0009e40000100800 */
[----:B------:R-:W-:Y:S01]  /*28ae0*/  STL [R1+0x4818], R19 ;  /* 0x0048181301007387 */ /* 0x000fe20000100800 */
[----:B-1----:R-:W2:Y:S01]  /*28af0*/  LDL.LU R16, [R1+0x20] ;  /* 0x0000200001107983 */ /* 0x002ea20000300800 */
[----:B---3--:R-:W-:-:S02]  /*28b00*/  IMAD.MOV.U32 R17, RZ, RZ, R3 ;  /* 0x000000ffff117224 */ /* 0x008fc400078e0003 */
[----:B------:R-:W3:Y:S02]  /*28b10*/  LDL.LU R3, [R1+0x4890] ;  /* 0x0048900001037983 */ /* 0x000ee40000300800 */
[----:B0-----:R-:W-:Y:S01]  /*28b20*/  STL.64 [R1+0x4830], R6 ;  /* 0x0048300601007387 */ /* 0x001fe20000100a00 */
[----:B------:R0:W-:Y:S01]  /*28b30*/  STL.64 [R1+0x4828], R4 ;  /* 0x0048280401007387 */ /* 0x0001e20000100a00 */
[----:B----4-:R-:W-:Y:S02]  /*28b40*/  MOV R18, R13 ;  /* 0x0000000d00127202 */ /* 0x010fe40000000f00 */
[----:B------:R-:W1:Y:S01]  /*28b50*/  S2R R13, SR_TID.X ;  /* 0x00000000000d7919 */ /* 0x000e620000002100 */
[----:B0-----:R-:W4:Y:S01]  /*28b60*/  LDL.LU R4, [R1+0x120] ;  /* 0x0001200001047983 */ /* 0x001f220000300800 */
[----:B------:R-:W4:Y:S02]  /*28b70*/  LDL.LU R5, [R1+0x124] ;  /* 0x0001240001057983 */ /* 0x000f240000300800 */
[----:B------:R-:W4:Y:S02]  /*28b80*/  LDL.LU R6, [R1+0x128] ;  /* 0x0001280001067983 */ /* 0x000f240000300800 */
[----:B------:R-:W4:Y:S01]  /*28b90*/  LDL.LU R7, [R1+0x12c] ;  /* 0x00012c0001077983 */ /* 0x000f220000300800 */
[----:B------:R-:W-:Y:S01]  /*28ba0*/  STL [R1+0x4814], R0 ;  /* 0x0048140001007387 */ /* 0x000fe20000100800 */
[----:B------:R-:W-:-:S02]  /*28bb0*/  IMAD.MOV.U32 R19, RZ, RZ, R12 ;  /* 0x000000ffff137224 */ /* 0x000fc400078e000c */
[----:B------:R-:W0:Y:S01]  /*28bc0*/  S2R R12, SR_TID.X ;  /* 0x00000000000c7919 */ /* 0x000e220000002100 */
[----:B-1----:R-:W-:-:S04]  /*28bd0*/  LOP3.LUT R13, R13, 0x7, RZ, 0xc0, !PT ;  /* 0x000000070d0d7812 */ /* 0x002fc800078ec0ff */
[----:B------:R-:W-:Y:S02]  /*28be0*/  SHF.L.U32 R11, R13, 0x4, RZ ;  /* 0x000000040d0b7819 */ /* 0x000fe400000006ff */
[C---:B0-----:R-:W-:Y:S01]  /*28bf0*/  LOP3.LUT R2, R12.reuse, 0x1e0, RZ, 0xc0, !PT ;  /* 0x000001e00c027812 */ /* 0x041fe200078ec0ff */
[----:B------:R-:W-:-:S03]  /*28c00*/  IMAD.SHL.U32 R13, R12, 0x2, RZ ;  /* 0x000000020c0d7824 */ /* 0x000fc600078e00ff */
[----:B------:R-:W-:Y:S02]  /*28c10*/  LEA R11, R2, R11, 0x8 ;  /* 0x0000000b020b7211 */ /* 0x000fe400078e40ff */
[----:B------:R-:W-:Y:S02]  /*28c20*/  LOP3.LUT R12, R12, 0x7, RZ, 0xc0, !PT ;  /* 0x000000070c0c7812 */ /* 0x000fe400078ec0ff */
[----:B------:R-:W-:-:S05]  /*28c30*/  LOP3.LUT R11, R11, 0x30, R13, 0x78, !PT ;  /* 0x000000300b0b7812 */ /* 0x000fca00078e780d */
[----:B------:R-:W-:Y:S01]  /*28c40*/  IMAD R11, R12, 0x400, R11 ;  /* 0x000004000c0b7824 */ /* 0x000fe200078e020b */
[-C--:B--2---:R-:W-:Y:S01]  /*28c50*/  HMMA.16816.F32.BF16 R20, R20, R14.reuse, R24 ;  /* 0x0000000e1414723c */ /* 0x084fe20000041818 */
[----:B------:R-:W2:Y:S01]  /*28c60*/  LDL.LU.64 R26, [R1+0x4888] ;  /* 0x00488800011a7983 */ /* 0x000ea20000300a00 */
[----:B------:R-:W2:Y:S11]  /*28c70*/  LDL.LU.64 R24, [R1+0x4880] ;  /* 0x0048800001187983 */ /* 0x000eb60000300a00 */
[----:B------:R-:W-:Y:S10]  /*28c80*/  @!UPT UIADD3 URZ, URZ, URZ, URZ ;  /* 0x0000003f3f3ff290 */ /* 0x000ff4000fffe03f */
[----:B------:R-:W-:Y:S01]  /*28c90*/  STL.64 [R1+0x180], R20 ;  /* 0x0001801401007387 */ /* 0x000fe20000100a00 */
[----:B------:R-:W-:Y:S02]  /*28ca0*/  STL.64 [R1+0x188], R22 ;  /* 0x0001881601007387 */ /* 0x000fe40000100a00 */
[----:B---3--:R-:W0:Y:S02]  /*28cb0*/  LDSM.16.MT88.4 R20, [R3+0x24000] ;  /* 0x024000000314783b */ /* 0x008e240000004200 */
[----:B0-----:R-:W-:Y:S02]  /*28cc0*/  MOV R12, R22 ;  /* 0x00000016000c7202 */ /* 0x001fe40000000f00 */
[----:B------:R-:W-:Y:S01]  /*28cd0*/  IMAD.MOV.U32 R13, RZ, RZ, R23 ;  /* 0x000000ffff0d7224 */ /* 0x000fe200078e0017 */
[----:B------:R-:W-:Y:S01]  /*28ce0*/  MOV R0, R20 ;  /* 0x0000001400007202 */ /* 0x000fe20000000f00 */
[----:B------:R-:W-:Y:S01]  /*28cf0*/  IMAD.MOV.U32 R2, RZ, RZ, R21 ;  /* 0x000000ffff027224 */ /* 0x000fe200078e0015 */
[----:B------:R-:W3:Y:S01]  /*28d00*/  LDL.LU.64 R22, [R1+0x4878] ;  /* 0x0048780001167983 */ /* 0x000ee20000300a00 */
[----:B------:R-:W2:Y:S01]  /*28d10*/  LDL.LU.64 R20, [R1+0x4870] ;  /* 0x0048700001147983 */ /* 0x000ea20000300a00 */
[----:B------:R-:W-:Y:S01]  /*28d20*/  LOP3.LUT R11, R11, 0x40, RZ, 0x3c, !PT ;  /* 0x000000400b0b7812 */ /* 0x000fe200078e3cff */
[-C--:B----4-:R-:W-:Y:S05]  /*28d30*/  HMMA.16816.F32.BF16 R16, R16, R14.reuse, R4 ;  /* 0x0000000e1010723c */ /* 0x090fea0000041804 */
[----:B------:R-:W0:Y:S04]  /*28d40*/  LDSM.16.M88.4 R8, [R11+0x40200] ;  /* 0x040200000b08783b */ /* 0x000e280000000200 */
[----:B0-----:R-:W-:Y:S01]  /*28d50*/  STL [R1+0x46b4], R10 ;  /* 0x0046b40a01007387 */ /* 0x001fe20000100800 */
[----:B------:R-:W-:Y:S11]  /*28d60*/  STL [R1+0x46b0], R11 ;  /* 0x0046b00b01007387 */ /* 0x000ff60000100800 */
[----:B------:R-:W-:Y:S02]  /*28d70*/  @!UPT UIADD3 URZ, URZ, URZ, URZ ;  /* 0x0000003f3f3ff290 */ /* 0x000fe4000fffe03f */
[----:B------:R-:W-:Y:S02]  /*28d80*/  STL.64 [R1+0x160], R16 ;  /* 0x0001601001007387 */ /* 0x000fe40000100a00 */
[----:B------:R-:W-:Y:S01]  /*28d90*/  STL.64 [R1+0x168], R18 ;  /* 0x0001681201007387 */ /* 0x000fe20000100a00 */
[----:B---3--:R-:W-:Y:S01]  /*28da0*/  MOV R4, R23 ;  /* 0x0000001700047202 */ /* 0x008fe20000000f00 */
[----:B------:R-:W-:Y:S01]  /*28db0*/  IMAD.MOV.U32 R5, RZ, RZ, R22 ;  /* 0x000000ffff057224 */ /* 0x000fe200078e0016 */
[----:B--2---:R-:W-:Y:S01]  /*28dc0*/  MOV R6, R21 ;  /* 0x0000001500067202 */ /* 0x004fe20000000f00 */
[----:B------:R-:W-:Y:S02]  /*28dd0*/  IMAD.MOV.U32 R7, RZ, RZ, R20 ;  /* 0x000000ffff077224 */ /* 0x000fe400078e0014 */
[----:B------:R-:W0:Y:S02]  /*28de0*/  LDSM.16.MT88.4 R20, [R3+0x24080] ;  /* 0x024080000314783b */ /* 0x000e240000004200 */
[----:B0-----:R-:W-:Y:S01]  /*28df0*/  MOV R18, R22 ;  /* 0x0000001600127202 */ /* 0x001fe20000000f00 */
[----:B------:R-:W-:Y:S01]  /*28e00*/  IMAD.MOV.U32 R19, RZ, RZ, R23 ;  /* 0x000000ffff137224 */ /* 0x000fe200078e0017 */
[----:B------:R-:W-:Y:S01]  /*28e10*/  MOV R16, R20 ;  /* 0x0000001400107202 */ /* 0x000fe20000000f00 */
[----:B------:R-:W-:Y:S01]  /*28e20*/  IMAD.MOV.U32 R17, RZ, RZ, R21 ;  /* 0x000000ffff117224 */ /* 0x000fe200078e0015 */
[----:B------:R-:W2:Y:S01]  /*28e30*/  LDL.LU.64 R22, [R1+0x4868] ;  /* 0x0048680001167983 */ /* 0x000ea20000300a00 */
[----:B------:R-:W2:Y:S02]  /*28e40*/  LDL.LU.64 R20, [R1+0x4860] ;  /* 0x0048600001147983 */ /* 0x000ea40000300a00 */
[----:B------:R-:W-:Y:S01]  /*28e50*/  STL.64 [R1+0x4840], R18 ;  /* 0x0048401201007387 */ /* 0x000fe20000100a00 */
[----:B------:R0:W-:Y:S04]  /*28e60*/  STL.64 [R1+0x4838], R16 ;  /* 0x0048381001007387 */ /* 0x0001e80000100a00 */
[----:B0-----:R-:W3:Y:S01]  /*28e70*/  LDL.LU R16, [R1+0xd0] ;  /* 0x0000d00001107983 */ /* 0x001ee20000300800 */
[----:B------:R-:W3:Y:S02]  /*28e80*/  LDL.LU R17, [R1+0xd4] ;  /* 0x0000d40001117983 */ /* 0x000ee40000300800 */
[----:B------:R-:W3:Y:S02]  /*28e90*/  LDL.LU R18, [R1+0xd8] ;  /* 0x0000d80001127983 */ /* 0x000ee40000300800 */
[----:B------:R-:W3:Y:S01]  /*28ea0*/  LDL.LU R19, [R1+0xdc] ;  /* 0x0000dc0001137983 */ /* 0x000ee20000300800 */
[-C--:B--2---:R-:W-:Y:S01]  /*28eb0*/  HMMA.16816.F32.BF16 R20, R20, R14.reuse, R24 ;  /* 0x0000000e1414723c */ /* 0x084fe20000041818 */
[----:B------:R-:W2:Y:S01]  /*28ec0*/  LDL.LU.64 R26, [R1+0x4858] ;  /* 0x00485800011a7983 */ /* 0x000ea20000300a00 */
[----:B------:R-:W2:Y:S11]  /*28ed0*/  LDL.LU.64 R24, [R1+0x4850] ;  /* 0x0048500001187983 */ /* 0x000eb60000300a00 */
[----:B------:R-:W-:Y:S10]  /*28ee0*/  @!UPT UIADD3 URZ, URZ, URZ, URZ ;  /* 0x0000003f3f3ff290 */ /* 0x000ff4000fffe03f */
[----:B------:R0:W-:Y:S01]  /*28ef0*/  STL.64 [R1+0x120], R20 ;  /* 0x0001201401007387 */ /* 0x0001e20000100a00 */
[----:B------:R1:W-:Y:S03]  /*28f00*/  STL.64 [R1+0x128], R22 ;  /* 0x0001281601007387 */ /* 0x0003e60000100a00 */
[----:B0-----:R-:W2:Y:S01]  /*28f10*/  LDL.LU R20, [R1+0xc0] ;  /* 0x0000c00001147983 */ /* 0x001ea20000300800 */
[----:B------:R-:W2:Y:S02]  /*28f20*/  LDL.LU R21, [R1+0xc4] ;  /* 0x0000c40001157983 */ /* 0x000ea40000300800 */
[----:B-1----:R-:W2:Y:S02]  /*28f30*/  LDL.LU R22, [R1+0xc8] ;  /* 0x0000c80001167983 */ /* 0x002ea40000300800 */
[----:B------:R-:W2:Y:S01]  /*28f40*/  LDL.LU R23, [R1+0xcc] ;  /* 0x0000cc0001177983 */ /* 0x000ea20000300800 */
[-C--:B---3--:R-:W-:Y:S08]  /*28f50*/  HMMA.16816.F32.BF16 R4, R4, R14.reuse, R16 ;  /* 0x0000000e0404723c */ /* 0x088ff00000041810 */
[----:B--2---:R-:W-:Y:S01]  /*28f60*/  HMMA.16816.F32.BF16 R24, R24, R14, R20 ;  /* 0x0000000e1818723c */ /* 0x004fe20000041814 */
[----:B------:R-:W0:Y:S11]  /*28f70*/  LDSM.16.MT88.4 R20, [R3+0x24100] ;  /* 0x024100000314783b */ /* 0x000e360000004200 */
[----:B------:R-:W-:Y:S11]  /*28f80*/  @!UPT UIADD3 URZ, URZ, URZ, URZ ;  /* 0x0000003f3f3ff290 */ /* 0x000ff6000fffe03f */
[----:B------:R-:W-:Y:S01]  /*28f90*/  STL.64 [R1+0x140], R24 ;  /* 0x0001401801007387 */ /* 0x000fe20000100a00 */
[----:B------:R-:W-:Y:S01]  /*28fa0*/  MOV R11, R26 ;  /* 0x0000001a000b7202 */ /* 0x000fe20000000f00 */
[----:B------:R-:W-:Y:S02]  /*28fb0*/  IMAD.MOV.U32 R10, RZ, RZ, R27 ;  /* 0x000000ffff0a7224 */ /* 0x000fe400078e001b */
[----:B------:R-:W1:Y:S04]  /*28fc0*/  LDSM.16.MT88.4 R24, [R3+0x24180] ;  /* 0x024180000318783b */ /* 0x000e680000004200 */
[----:B------:R-:W-:Y:S01]  /*28fd0*/  STL [R1+0x478c], R10 ;  /* 0x00478c0a01007387 */ /* 0x000fe20000100800 */
[----:B------:R-:W-:Y:S02]  /*28fe0*/  STL [R1+0x4788], R11 ;  /* 0x0047880b01007387 */ /* 0x000fe40000100800 */
[----:B------:R2:W-:Y:S02]  /*28ff0*/  STL.64 [R1+0x47f8], R8 ;  /* 0x0047f80801007387 */ /* 0x0005e40000100a00 */
[----:B--2---:R-:W2:Y:S01]  /*29000*/  LDL.LU R8, [R1+0x80] ;  /* 0x0000800001087983 */ /* 0x004ea20000300800 */
[----:B------:R-:W2:Y:S02]  /*29010*/  LDL.LU R9, [R1+0x84] ;  /* 0x0000840001097983 */ /* 0x000ea40000300800 */
[----:B------:R-:W2:Y:S02]  /*29020*/  LDL.LU R10, [R1+0x88] ;  /* 0x00008800010a7983 */ /* 0x000ea40000300800 */
[----:B------:R-:W2:Y:S01]  /*29030*/  LDL.LU R11, [R1+0x8c] ;  /* 0x00008c00010b7983 */ /* 0x000ea20000300800 */
[----:B0-----:R0:W-:Y:S01]  /*29040*/  STL.64 [R1+0x47b0], R22 ;  /* 0x0047b01601007387 */ /* 0x0011e20000100a00 */
[----:B------:R3:W-:Y:S02]  /*29050*/  STL.64 [R1+0x47a8], R20 ;  /* 0x0047a81401007387 */ /* 0x0007e40000100a00 */
[----:B0-----:R-:W-:Y:S01]  /*29060*/  IMAD.MOV.U32 R22, RZ, RZ, R28 ;  /* 0x000000ffff167224 */ /* 0x001fe200078e001c */
[----:B---3--:R-:W3:Y:S01]  /*29070*/  LDL.LU R20, [R1] ;  /* 0x0000000001147983 */ /* 0x008ee20000300800 */
[----:B------:R-:W-:-:S02]  /*29080*/  MOV R21, R29 ;  /* 0x0000001d00157202 */ /* 0x000fc40000000f00 */
[----:B------:R-:W4:Y:S02]  /*29090*/  LDL.LU R29, [R1+0x484c] ;  /* 0x00484c00011d7983 */ /* 0x000f240000300800 */
[----:B------:R-:W2:Y:S01]  /*290a0*/  LDL.LU R28, [R1+0x4848] ;  /* 0x00484800011c7983 */ /* 0x000ea20000300800 */
[----:B------:R-:W3:Y:S04]  /*290b0*/  LDL.LU R23, [R1+0xc] ;  /* 0x00000c0001177983 */ /* 0x000ee80000300800 */
[----:B-1----:R-:W-:Y:S01]  /*290c0*/  STL.64 [R1+0x47c0], R26 ;  /* 0x0047c01a01007387 */ /* 0x002fe20000100a00 */
[----:B------:R0:W-:Y:S03]  /*290d0*/  STL.64 [R1+0x47b8], R24 ;  /* 0x0047b81801007387 */ /* 0x0001e60000100a00 */
[----:B0-----:R-:W3:Y:S01]  /*290e0*/  LDL.LU R24, [R1+0xa0] ;  /* 0x0000a00001187983 */ /* 0x001ee20000300800 */
[----:B------:R-:W3:Y:S02]  /*290f0*/  LDL.LU R25, [R1+0xa4] ;  /* 0x0000a40001197983 */ /* 0x000ee40000300800 */
[----:B------:R-:W-:Y:S02]  /*29100*/  STL [R1+0x4790], R3 ;  /* 0x0047900301007387 */ /* 0x000fe40000100800 */
[----:B------:R-:W3:Y:S01]  /*29110*/  LDL.LU.64 R18, [R1+0x4840] ;  /* 0x0048400001127983 */ /* 0x000ee20000300a00 */
[----:B------:R-:W3:Y:S01]  /*29120*/  LDL.LU.64 R16, [R1+0x4838] ;  /* 0x0048380001107983 */ /* 0x000ee20000300a00 */
[----:B------:R-:W-:Y:S02]  /*29130*/  STL.64 [R1+0x130], R4 ;  /* 0x0001300401007387 */ /* 0x000fe40000100a00 */
[----:B------:R0:W-:Y:S02]  /*29140*/  STL.64 [R1+0x138], R6 ;  /* 0x0001380601007387 */ /* 0x0001e40000100a00 */
[----:B0-----:R-:W3:Y:S01]  /*29150*/  LDL.LU.64 R6, [R1+0x4830] ;  /* 0x0048300001067983 */ /* 0x001ee20000300a00 */
[----:B------:R-:W3:Y:S01]  /*29160*/  LDL.LU.64 R4, [R1+0x4828] ;  /* 0x0048280001047983 */ /* 0x000ee20000300a00 */
[----:B----4-:R-:W-:Y:S01]  /*29170*/  MOV R26, R29 ;  /* 0x0000001d001a7202 */ /* 0x010fe20000000f00 */
[----:B--2---:R-:W-:-:S07]  /*29180*/  IMAD.MOV.U32 R27, RZ, RZ, R28 ;  /* 0x000000ffff1b7224 */ /* 0x004fce00078e001c */
[-C--:B---3--:R-:W-:Y:S07]  /*29190*/  HMMA.16816.F32.BF16 R20, R20, R14.reuse, R24 ;  /* 0x0000000e1414723c */ /* 0x088fee0000041818 */
[----:B------:R-:W-:Y:S01]  /*291a0*/  MOV R24, R16 ;  /* 0x0000001000187202 */ /* 0x000fe20000000f00 */
[----:B------:R-:W-:Y:S01]  /*291b0*/  IMAD.MOV.U32 R25, RZ, RZ, R17 ;  /* 0x000000ffff197224 */ /* 0x000fe200078e0011 */
[----:B------:R-:W-:Y:S01]  /*291c0*/  MOV R26, R18 ;  /* 0x00000012001a7202 */ /* 0x000fe20000000f00 */
[----:B------:R-:W-:Y:S11]  /*291d0*/  IMAD.MOV.U32 R27, RZ, RZ, R19 ;  /* 0x000000ffff1b7224 */ /* 0x000ff600078e0013 */
[----:B------:R-:W-:Y:S02]  /*291e0*/  @!UPT UIADD3 URZ, URZ, URZ, URZ ;  /* 0x0000003f3f3ff290 */ /* 0x000fe4000fffe03f */
[----:B------:R0:W-:Y:S01]  /*291f0*/  STL.64 [R1+0x110], R20 ;  /* 0x0001101401007387 */ /* 0x0001e20000100a00 */
[----:B------:R-:W-:Y:S01]  /*29200*/  MOV R29, R22 ;  /* 0x00000016001d7202 */ /* 0x000fe20000000f00 */
[----:B------:R-:W-:Y:S02]  /*29210*/  IMAD.MOV.U32 R28, RZ, RZ, R23 ;  /* 0x000000ffff1c7224 */ /* 0x000fe400078e0017 */
[----:B0-----:R-:W2:Y:S01]  /*29220*/  LDL.LU R20, [R1+0x50] ;  /* 0x0000500001147983 */ /* 0x001ea20000300800 */
[----:B------:R-:W2:Y:S02]  /*29230*/  LDL.LU R21, [R1+0x54] ;  /* 0x0000540001157983 */ /* 0x000ea40000300800 */
[----:B------:R-:W2:Y:S02]  /*29240*/  LDL.LU R22, [R1+0x58] ;  /* 0x0000580001167983 */ /* 0x000ea40000300800 */
[----:B------:R-:W2:Y:S01]  /*29250*/  LDL.LU R23, [R1+0x5c] ;  /* 0x00005c0001177983 */ /* 0x000ea20000300800 */
[----:B------:R-:W3:Y:S01]  /*29260*/  LDL.LU R16, [R1+0x4824] ;  /* 0x0048240001107983 */ /* 0x000ee20000300800 */
[----:B------:R-:W3:Y:S02]  /*29270*/  LDL.LU R17, [R1+0x4820] ;  /* 0x0048200001117983 */ /* 0x000ee40000300800 */
[----:B------:R-:W3:Y:S02]  /*29280*/  LDL.LU R18, [R1+0x481c] ;  /* 0x00481c0001127983 */ /* 0x000ee40000300800 */
[----:B------:R-:W3:Y:S01]  /*29290*/  LDL.LU R19, [R1+0x4818] ;  /* 0x0048180001137983 */ /* 0x000ee20000300800 */
[----:B------:R-:W-:Y:S01]  /*292a0*/  STL.64 [R1+0x47e0], R26 ;  /* 0x0047e01a01007387 */ /* 0x000fe20000100a00 */
        /* <DEDUP_REMOVED lines=8> */
[----:B------:R-:W2:Y:S02]  /*29330*/  LDL.LU R13, [R1+0x4808] ;  /* 0x00480800010d7983 */ /* 0x000ea40000300800 */
[----:B------:R-:W-:Y:S02]  /*29340*/  STL [R1+0x46f4], R29 ;  /* 0x0046f41d01007387 */ /* 0x000fe40000100800 */
[----:B------:R-:W-:Y:S01]  /*29350*/  STL [R1+0x46f0], R28 ;  /* 0x0046f01c01007387 */ /* 0x000fe20000100800 */
[-C--:B---3--:R-:W-:Y:S01]  /*29360*/  HMMA.16816.F32.BF16 R8, R16, R14.reuse, R8 ;  /* 0x0000000e1008723c */ /* 0x088fe20000041808 */
[----:B------:R-:W3:Y:S11]  /*29370*/  LDL.LU R16, [R1+0x60] ;  /* 0x0000600001107983 */ /* 0x000ef60000300800 */
[----:B------:R-:W-:Y:S11]  /*29380*/  @!UPT UIADD3 URZ, URZ, URZ, URZ ;  /* 0x0000003f3f3ff290 */ /* 0x000ff6000fffe03f */
[----:B------:R-:W-:Y:S01]  /*29390*/  STL.64 [R1+0x100], R8 ;  /* 0x0001000801007387 */ /* 0x000fe20000100a00 */
[----:B------:R0:W-:Y:S02]  /*293a0*/  STL.64 [R1+0x108], R10 ;  /* 0x0001080a01007387 */ /* 0x0001e40000100a00 */
[----:B------:R-:W3:Y:S01]  /*293b0*/  LDL.LU R17, [R1+0x64] ;  /* 0x0000640001117983 */ /* 0x000ee20000300800 */
[----:B--2---:R-:W-:Y:S01]  /*293c0*/  MOV R18, R12 ;  /* 0x0000000c00127202 */ /* 0x004fe20000000f00 */
[----:B------:R-:W-:Y:S01]  /*293d0*/  IMAD.MOV.U32 R19, RZ, RZ, R13 ;  /* 0x000000ffff137224 */ /* 0x000fe200078e000d */
[----:B------:R-:W2:Y:S01]  /*293e0*/  LDL.LU R12, [R1+0x4804] ;  /* 0x00480400010c7983 */ /* 0x000ea20000300800 */
[----:B------:R-:W2:Y:S03]  /*293f0*/  LDL.LU R13, [R1+0x4800] ;  /* 0x00480000010d7983 */ /* 0x000ea60000300800 */
[----:B------:R-:W-:Y:S04]  /*29400*/  STL.64 [R1+0x47d0], R18 ;  /* 0x0047d01201007387 */ /* 0x000fe80000100a00 */
[----:B0-----:R-:W0:Y:S04]  /*29410*/  S2R R10, SR_TID.X ;  /* 0x00000000000a7919 */ /* 0x001e280000002100 */
[----:B------:R-:W1:Y:S04]  /*29420*/  S2R R9, SR_TID.X ;  /* 0x0000000000097919 */ /* 0x000e680000002100 */
[----:B---3--:R3:W-:Y:S04]  /*29430*/  STL.64 [R1+0x47c8], R16 ;  /* 0x0047c81001007387 */ /* 0x0087e80000100a00 */
[----:B---3--:R-:W3:Y:S01]  /*29440*/  LDL.LU R16, [R1+0x70] ;  /* 0x0000700001107983 */ /* 0x008ee20000300800 */
[----:B------:R-:W3:Y:S02]  /*29450*/  LDL.LU R17, [R1+0x74] ;  /* 0x0000740001117983 */ /* 0x000ee40000300800 */
[----:B------:R-:W2:Y:S02]  /*29460*/  LDL.LU R18, [R1+0x78] ;  /* 0x0000780001127983 */ /* 0x000ea40000300800 */
[----:B------:R-:W2:Y:S01]  /*29470*/  LDL.LU R19, [R1+0x7c] ;  /* 0x00007c0001137983 */ /* 0x000ea20000300800 */
[----:B------:R-:W-:Y:S01]  /*29480*/  HMMA.16816.F32.BF16 R20, R4, R14, R20 ;  /* 0x0000000e0414723c */ /* 0x000fe20000041814 */
[----:B0-----:R-:W-:Y:S01]  /*29490*/  LOP3.LUT R11, R10, 0x7, RZ, 0xc0, !PT ;  /* 0x000000070a0b7812 */ /* 0x001fe200078ec0ff */
[C---:B-1----:R-:W-:Y:S01]  /*294a0*/  LOP3.LUT R10, R9.reuse, 0x10, RZ, 0xc0, !PT ;  /* 0x00000010090a7812 */ /* 0x042fe200078ec0ff */
[----:B------:R-:W-:-:S03]  /*294b0*/  SHF.L.U32 R9, R9, 0x1, RZ ;  /* 0x0000000109097819 */ /* 0x000fc600000006ff */
[----:B------:R-:W-:Y:S02]  /*294c0*/  IMAD R11, R11, 0x210, RZ ;  /* 0x000002100b0b7824 */ /* 0x000fe400078e02ff */
[----:B------:R-:W-:Y:S01]  /*294d0*/  IMAD.SHL.U32 R10, R10, 0x100, RZ ;  /* 0x000001000a0a7824 */ /* 0x000fe200078e00ff */
[----:B--2---:R-:W-:Y:S01]  /*294e0*/  STL.64 [R1+0x47f0], R18 ;  /* 0x0047f01201007387 */ /* 0x004fe20000100a00 */
[----:B---3--:R0:W-:Y:S03]  /*294f0*/  STL.64 [R1+0x47e8], R16 ;  /* 0x0047e81001007387 */ /* 0x0081e60000100a00 */
[----:B0-----:R-:W2:Y:S01]  /*29500*/  LDL.LU R16, [R1+0x40] ;  /* 0x0000400001107983 */ /* 0x001ea20000300800 */
[----:B------:R-:W2:Y:S02]  /*29510*/  LDL.LU R17, [R1+0x44] ;  /* 0x0000440001117983 */ /* 0x000ea40000300800 */
[----:B------:R-:W2:Y:S02]  /*29520*/  LDL.LU R18, [R1+0x48] ;  /* 0x0000480001127983 */ /* 0x000ea40000300800 */
[----:B------:R-:W2:Y:S01]  /*29530*/  LDL.LU R19, [R1+0x4c] ;  /* 0x00004c0001137983 */ /* 0x000ea20000300800 */
[----:B------:R-:W3:Y:S04]  /*29540*/  LDL.LU R4, [R1+0x90] ;  /* 0x0000900001047983 */ /* 0x000ee80000300800 */
[----:B------:R-:W-:Y:S02]  /*29550*/  STL.64 [R1+0xa0], R20 ;  /* 0x0000a01401007387 */ /* 0x000fe40000100a00 */
[----:B------:R0:W-:Y:S02]  /*29560*/  STL.64 [R1+0xa8], R22 ;  /* 0x0000a81601007387 */ /* 0x0001e40000100a00 */
[----:B------:R-:W3:Y:S01]  /*29570*/  LDL.LU R5, [R1+0x94] ;  /* 0x0000940001057983 */ /* 0x000ee20000300800 */
[----:B0-----:R-:W-:-:S04]  /*29580*/  LOP3.LUT R23, R11, 0x10, R9, 0x78, !PT ;  /* 0x000000100b177812 */ /* 0x001fc800078e7809 */
[----:B------:R-:W-:-:S04]  /*29590*/  LOP3.LUT R23, R23, R10, RZ, 0xfc, !PT ;  /* 0x0000000a17177212 */ /* 0x000fc800078efcff */
[----:B------:R-:W-:-:S05]  /*295a0*/  LOP3.LUT R23, R23, 0x20, RZ, 0x3c, !PT ;  /* 0x0000002017177812 */ /* 0x000fca00078e3cff */
[----:B------:R-:W0:Y:S02]  /*295b0*/  LDSM.16.MT88.4 R8, [R23+0x24000] ;  /* 0x024000001708783b */ /* 0x000e240000004200 */
[----:B0-----:R-:W-:Y:S01]  /*295c0*/  MOV R15, R8 ;  /* 0x00000008000f7202 */ /* 0x001fe20000000f00 */
[----:B------:R-:W-:Y:S02]  /*295d0*/  IMAD.MOV.U32 R14, RZ, RZ, R9 ;  /* 0x000000ffff0e7224 */ /* 0x000fe400078e0009 */
[----:B------:R-:W2:Y:S01]  /*295e0*/  LDL.LU.64 R8, [R1+0x47f8] ;  /* 0x0047f80001087983 */ /* 0x000ea20000300a00 */
[----:B------:R-:W-:Y:S01]  /*295f0*/  MOV R6, R13 ;  /* 0x0000000d00067202 */ /* 0x000fe20000000f00 */
[----:B------:R-:W-:Y:S01]  /*29600*/  IMAD.MOV.U32 R7, RZ, RZ, R12 ;  /* 0x000000ffff077224 */ /* 0x000fe200078e000c */
[----:B------:R-:W-:Y:S01]  /*29610*/  MOV R13, R10 ;  /* 0x0000000a000d7202 */ /* 0x000fe20000000f00 */
[----:B------:R-:W-:Y:S01]  /*29620*/  IMAD.MOV.U32 R12, RZ, RZ, R11 ;  /* 0x000000ffff0c7224 */ /* 0x000fe200078e000b */
[-C--:B--2---:R-:W-:Y:S01]  /*29630*/  HMMA.16816.F32.BF16 R24, R24, R8.reuse, R16 ;  /* 0x000000081818723c */ /* 0x084fe20000041810 */
[----:B------:R-:W2:Y:S01]  /*29640*/  LDL.LU.64 R18, [R1+0x47f0] ;  /* 0x0047f00001127983 */ /* 0x000ea20000300a00 */
[----:B------:R-:W2:Y:S11]  /*29650*/  LDL.LU.64 R16, [R1+0x47e8] ;  /* 0x0047e80001107983 */ /* 0x000eb60000300a00 */
[----:B------:R-:W-:Y:S10]  /*29660*/  @!UPT UIADD3 URZ, URZ, URZ, URZ ;  /* 0x0000003f3f3ff290 */ /* 0x000ff4000fffe03f */
[----:B------:R-:W-:Y:S01]  /*29670*/  STL.64 [R1+0x50], R24 ;  /* 0x0000501801007387 */ /* 0x000fe20000100a00 */
[----:B------:R-:W-:Y:S02]  /*29680*/  STL.64 [R1+0x58], R26 ;  /* 0x0000581a01007387 */ /* 0x000fe40000100a00 */
[----:B------:R-:W0:Y:S02]  /*29690*/  LDSM.16.MT88.4 R24, [R23+0x24080] ;  /* 0x024080001718783b */ /* 0x000e240000004200 */
[----:B0-----:R-:W-:Y:S02]  /*296a0*/  MOV R29, R26 ;  /* 0x0000001a001d7202 */ /* 0x001fe40000000f00 */
[----:B------:R-:W-:Y:S01]  /*296b0*/  IMAD.MOV.U32 R28, RZ, RZ, R27 ;  /* 0x000000ffff1c7224 */ /* 0x000fe200078e001b */
[----:B------:R-:W-:Y:S01]  /*296c0*/  MOV R10, R24 ;  /* 0x00000018000a7202 */ /* 0x000fe20000000f00 */
[----:B------:R-:W-:Y:S01]  /*296d0*/  IMAD.MOV.U32 R11, RZ, RZ, R25 ;  /* 0x000000ffff0b7224 */ /* 0x000fe200078e0019 */
[----:B------:R-:W2:Y:S01]  /*296e0*/  LDL.LU.64 R26, [R1+0x47e0] ;  /* 0x0047e000011a7983 */ /* 0x000ea20000300a00 */
[----:B------:R-:W2:Y:S02]  /*296f0*/  LDL.LU.64 R24, [R1+0x47d8] ;  /* 0x0047d80001187983 */ /* 0x000ea40000300a00 */
[----:B------:R-:W-:Y:S02]  /*29700*/  STL [R1+0x47a0], R28 ;  /* 0x0047a01c01007387 */ /* 0x000fe40000100800 */
[----:B------:R-:W-:Y:S01]  /*29710*/  STL [R1+0x479c], R10 ;  /* 0x00479c0a01007387 */ /* 0x000fe20000100800 */
[----:B------:R-:W-:Y:S01]  /*29720*/  STL [R1+0x4798], R11 ;  /* 0x0047980b01007387 */ /* 0x000fe20000100800 */
[----:B------:R-:W-:Y:S01]  /*29730*/  STL [R1+0x4794], R29 ;  /* 0x0047941d01007387 */ /* 0x000fe20000100800 */
[----:B--2---:R-:W-:Y:S02]  /*29740*/  HMMA.16816.F32.BF16 R24, R24, R8, R16 ;  /* 0x000000081818723c */ /* 0x004fe40000041810 */
[----:B------:R-:W2:Y:S01]  /*29750*/  LDL.LU.64 R18, [R1+0x47d0] ;  /* 0x0047d00001127983 */ /* 0x000ea20000300a00 */
[----:B------:R-:W2:Y:S11]  /*29760*/  LDL.LU.64 R16, [R1+0x47c8] ;  /* 0x0047c80001107983 */ /* 0x000eb60000300a00 */
[----:B------:R-:W-:Y:S09]  /*29770*/  @!UPT UIADD3 URZ, URZ, URZ, URZ ;  /* 0x0000003f3f3ff290 */ /* 0x000ff2000fffe03f */
[----:B------:R-:W-:Y:S01]  /*29780*/  STL.64 [R1+0xe0], R24 ;  /* 0x0000e01801007387 */ /* 0x000fe20000100a00 */
[----:B------:R-:W-:Y:S02]  /*29790*/  STL.64 [R1+0xe8], R26 ;  /* 0x0000e81a01007387 */ /* 0x000fe40000100a00 */
[----:B------:R-:W0:Y:S02]  /*297a0*/  LDSM.16.MT88.4 R24, [R23+0x24100] ;  /* 0x024100001718783b */ /* 0x000e240000004200 */
[----:B------:R-:W1:Y:S04]  /*297b0*/  LDSM.16.MT88.4 R20, [R23+0x24180] ;  /* 0x024180001714783b */ /* 0x000e680000004200 */
[----:B0-----:R0:W-:Y:S01]  /*297c0*/  STL [R1+0x38], R26 ;  /* 0x0000381a01007387 */ /* 0x0011e20000100800 */
[----:B------:R-:W-:-:S02]  /*297d0*/  MOV R3, R27 ;  /* 0x0000001b00037202 */ /* 0x000fc40000000f00 */
[----:B------:R-:W-:Y:S01]  /*297e0*/  MOV R11, R24 ;  /* 0x00000018000b7202 */ /* 0x000fe20000000f00 */
[----:B------:R-:W-:Y:S02]  /*297f0*/  IMAD.MOV.U32 R29, RZ, RZ, R25 ;  /* 0x000000ffff1d7224 */ /* 0x000fe400078e0019 */
[----:B-1----:R-:W-:Y:S01]  /*29800*/  IMAD.MOV.U32 R28, RZ, RZ, R22 ;  /* 0x000000ffff1c7224 */ /* 0x002fe200078e0016 */
[----:B------:R-:W-:Y:S01]  /*29810*/  MOV R10, R23 ;  /* 0x00000017000a7202 */ /* 0x000fe20000000f00 */
[----:B0-----:R-:W2:Y:S01]  /*29820*/  LDL.LU.64 R26, [R1+0x47c0] ;  /* 0x0047c000011a7983 */ /* 0x001ea20000300a00 */
[----:B------:R-:W2:Y:S02]  /*29830*/  LDL.LU.64 R24, [R1+0x47b8] ;  /* 0x0047b80001187983 */ /* 0x000ea40000300a00 */
[----:B------:R0:W-:Y:S02]  /*29840*/  STL.64 [R1+0x20], R20 ;  /* 0x0000201401007387 */ /* 0x0001e40000100a00 */
[----:B------:R-:W3:Y:S01]  /*29850*/  LDL.LU.64 R22, [R1+0x47b0] ;  /* 0x0047b00001167983 */ /* 0x000ee20000300a00 */
[----:B0-----:R-:W3:Y:S02]  /*29860*/  LDL.LU.64 R20, [R1+0x47a8] ;  /* 0x0047a80001147983 */ /* 0x001ee40000300a00 */
[-C--:B---3--:R-:W-:Y:S02]  /*29870*/  HMMA.16816.F32.BF16 R20, R20, R8.reuse, R4 ;  /* 0x000000081414723c */ /* 0x088fe40000041804 */
[----:B------:R-:W0:Y:S06]  /*29880*/  LDSM.16.MT88.4 R4, [R2+0x24000] ;  /* 0x024000000204783b */ /* 0x000e2c0000004200 */
[----:B--2---:R-:W-:Y:S07]  /*29890*/  HMMA.16816.F32.BF16 R16, R24, R8, R16 ;  /* 0x000000081810723c */ /* 0x004fee0000041810 */
[----:B0-----:R-:W-:Y:S01]  /*298a0*/  IMAD.MOV.U32 R27, RZ, RZ, R4 ;  /* 0x000000ffff1b7224 */ /* 0x001fe200078e0004 */
[----:B------:R-:W-:Y:S01]  /*298b0*/  MOV R26, R5 ;  /* 0x00000005001a7202 */ /* 0x000fe20000000f00 */
[----:B------:R-:W-:Y:S01]  /*298c0*/  IMAD.MOV.U32 R25, RZ, RZ, R6 ;  /* 0x000000ffff197224 */ /* 0x000fe200078e0006 */
[----:B------:R-:W-:-:S02]  /*298d0*/  MOV R24, R7 ;  /* 0x0000000700187202 */ /* 0x000fc40000000f00 */
[----:B------:R-:W0:Y:S04]  /*298e0*/  LDSM.16.MT88.4 R4, [R2+0x24080] ;  /* 0x024080000204783b */ /* 0x000e280000004200 */
[----:B------:R-:W-:Y:S01]  /*298f0*/  STL.64 [R1+0x80], R20 ;  /* 0x0000801401007387 */ /* 0x000fe20000100a00 */
[----:B------:R-:W-:Y:S06]  /*29900*/  STL.64 [R1+0x88], R22 ;  /* 0x0000881601007387 */ /* 0x000fec0000100a00 */
[----:B------:R-:W-:Y:S02]  /*29910*/  STL.64 [R1+0x70], R16 ;  /* 0x0000701001007387 */ /* 0x000fe40000100a00 */
[----:B------:R-:W-:Y:S02]  /*29920*/  STL.64 [R1+0x78], R18 ;  /* 0x0000781201007387 */ /* 0x000fe40000100a00 */
[----:B------:R-:W-:Y:S04]  /*29930*/  LDSM.16.MT88.4 R16, [R2+0x24180] ;  /* 0x024180000210783b */ /* 0x000fe80000004200 */
[----:B----4-:R-:W-:Y:S04]  /*29940*/  LDSM.16.MT88.4 R20, [R0+0x24000] ;  /* 0x024000000014783b */ /* 0x010fe80000004200 */
[----:B0-----:R0:W-:Y:S01]  /*29950*/  STL.64 [R1+0x4720], R6 ;  /* 0x0047200601007387 */ /* 0x0011e20000100a00 */
[----:B------:R1:W-:Y:S02]  /*29960*/  STL.64 [R1+0x4718], R4 ;  /* 0x0047180401007387 */ /* 0x0003e40000100a00 */
[----:B0-----:R-:W-:-:S02]  /*29970*/  IMAD.MOV.U32 R6, RZ, RZ, R13 ;  /* 0x000000ffff067224 */ /* 0x001fc400078e000d */
[----:B-1----:R-:W-:Y:S01]  /*29980*/  IMAD.MOV.U32 R4, RZ, RZ, R15 ;  /* 0x000000ffff047224 */ /* 0x002fe200078e000f */
[----:B------:R-:W-:Y:S02]  /*29990*/  MOV R5, R14 ;  /* 0x0000000e00057202 */ /* 0x000fe40000000f00 */
[----:B------:R-:W-:Y:S02]  /*299a0*/  MOV R7, R12 ;  /* 0x0000000c00077202 */ /* 0x000fe40000000f00 */
[----:B------:R-:W0:Y:S04]  /*299b0*/  LDSM.16.MT88.4 R12, [R2+0x24100] ;  /* 0x02410000020c783b */ /* 0x000e280000004200 */
[----:B0-----:R-:W-:Y:S01]  /*299c0*/  STL.64 [R1+0x4710], R14 ;  /* 0x0047100e01007387 */ /* 0x001fe20000100a00 */
[----:B------:R0:W-:Y:S03]  /*299d0*/  STL.64 [R1+0x4708], R12 ;  /* 0x0047080c01007387 */ /* 0x0001e60000100a00 */
[----:B0-----:R-:W2:Y:S01]  /*299e0*/  LDL.LU R12, [R1+0x190] ;  /* 0x00019000010c7983 */ /* 0x001ea20000300800 */
[----:B------:R-:W2:Y:S02]  /*299f0*/  LDL.LU R13, [R1+0x194] ;  /* 0x00019400010d7983 */ /* 0x000ea40000300800 */
[----:B------:R-:W2:Y:S02]  /*29a00*/  LDL.LU R14, [R1+0x198] ;  /* 0x00019800010e7983 */ /* 0x000ea40000300800 */
[----:B------:R-:W2:Y:S01]  /*29a10*/  LDL.LU R15, [R1+0x19c] ;  /* 0x00019c00010f7983 */ /* 0x000ea20000300800 */
[----:B------:R-:W-:Y:S01]  /*29a20*/  STL.64 [R1+0x4700], R18 ;  /* 0x0047001201007387 */ /* 0x000fe20000100a00 */
[----:B------:R-:W-:Y:S02]  /*29a30*/  STL.64 [R1+0x46f8], R16 ;  /* 0x0046f81001007387 */ /* 0x000fe40000100a00 */
[----:B------:R-:W-:Y:S02]  /*29a40*/  STL [R1+0x46b8], R2 ;  /* 0x0046b80201007387 */ /* 0x000fe40000100800 */
[----:B------:R-:W-:Y:S01]  /*29a50*/  STL.64 [R1+0x46e8], R22 ;  /* 0x0046e81601007387 */ /* 0x000fe20000100a00 */
[----:B------:R-:W-:Y:S01]  /*29a60*/  STL.64 [R1+0x46e0], R20 ;  /* 0x0046e01401007387 */ /* 0x000fe20000100a00 */
[----:B--2---:R-:W-:Y:S07]  /*29a70*/  HMMA.16816.F32.BF16 R12, R4, R8, R12 ;  /* 0x00000008040c723c */ /* 0x004fee000004180c */
[----:B------:R-:W-:Y:S01]  /*29a80*/  IMAD.MOV.U32 R6, RZ, RZ, R25 ;  /* 0x000000ffff067224 */ /* 0x000fe200078e0019 */
[----:B------:R-:W-:Y:S01]  /*29a90*/  MOV R7, R24 ;  /* 0x0000001800077202 */ /* 0x000fe20000000f00 */
[----:B------:R-:W-:Y:S01]  /*29aa0*/  IMAD.MOV.U32 R4, RZ, RZ, R27 ;  /* 0x000000ffff047224 */ /* 0x000fe200078e001b */
[----:B------:R-:W-:-:S02]  /*29ab0*/  MOV R5, R26 ;  /* 0x0000001a00057202 */ /* 0x000fc40000000f00 */
[----:B------:R-:W0:Y:S11]  /*29ac0*/  LDSM.16.MT88.4 R24, [R0+0x24080] ;  /* 0x024080000018783b */ /* 0x000e360000004200 */
[----:B------:R-:W-:Y:S01]  /*29ad0*/  STL.64 [R1+0x60], R12 ;  /* 0x0000600c01007387 */ /* 0x000fe20000100a00 */
[----:B------:R-:W-:Y:S02]  /*29ae0*/  STL.64 [R1+0x68], R14 ;  /* 0x0000680e01007387 */ /* 0x000fe40000100a00 */
[----:B------:R-:W-:Y:S02]  /*29af0*/  STL.64 [R1+0x4740], R6 ;  /* 0x0047400601007387 */ /* 0x000fe40000100a00 */
[----:B------:R1:W-:Y:S02]  /*29b00*/  STL.64 [R1+0x4738], R4 ;  /* 0x0047380401007387 */ /* 0x0003e40000100a00 */
[----:B-1----:R-:W2:Y:S01]  /*29b10*/  LDL.LU R4, [R1+0x20] ;  /* 0x0000200001047983 */ /* 0x002ea20000300800 */
[----:B------:R-:W2:Y:S02]  /*29b20*/  LDL.LU R5, [R1+0x24] ;  /* 0x0000240001057983 */ /* 0x000ea40000300800 */
[----:B------:R-:W-:Y:S01]  /*29b30*/  IMAD.MOV.U32 R6, RZ, RZ, R28 ;  /* 0x000000ffff067224 */ /* 0x000fe200078e001c */
[----:B------:R-:W-:Y:S01]  /*29b40*/  MOV R7, R10 ;  /* 0x0000000a00077202 */ /* 0x000fe20000000f00 */
[----:B------:R-:W3:Y:S01]  /*29b50*/  LDL.LU R28, [R1+0x47a0] ;  /* 0x0047a000011c7983 */ /* 0x000ee20000300800 */
[----:B------:R-:W4:Y:S03]  /*29b60*/  LDL.LU R10, [R1+0x479c] ;  /* 0x00479c00010a7983 */ /* 0x000f260000300800 */
[----:B------:R-:W-:Y:S04]  /*29b70*/  STL.64 [R1+0x4750], R6 ;  /* 0x0047500601007387 */ /* 0x000fe80000100a00 */
[----:B--2---:R1:W-:Y:S02]  /*29b80*/  STL.64 [R1+0x4748], R4 ;  /* 0x0047480401007387 */ /* 0x0043e40000100a00 */
[----:B-1----:R-:W-:Y:S01]  /*29b90*/  IMAD.MOV.U32 R4, RZ, RZ, R11 ;  /* 0x000000ffff047224 */ /* 0x002fe200078e000b */
[----:B------:R-:W-:Y:S01]  /*29ba0*/  MOV R5, R29 ;  /* 0x0000001d00057202 */ /* 0x000fe20000000f00 */
[----:B------:R-:W2:Y:S01]  /*29bb0*/  LDL.LU R11, [R1+0x4798] ;  /* 0x00479800010b7983 */ /* 0x000ea20000300800 */
[----:B------:R-:W2:Y:S02]  /*29bc0*/  LDL.LU R29, [R1+0x4794] ;  /* 0x00479400011d7983 */ /* 0x000ea40000300800 */
[----:B------:R-:W2:Y:S02]  /*29bd0*/  LDL.LU R6, [R1+0x38] ;  /* 0x0000380001067983 */ /* 0x000ea40000300800 */
[----:B------:R-:W-:-:S02]  /*29be0*/  IMAD.MOV.U32 R7, RZ, RZ, R3 ;  /* 0x000000ffff077224 */ /* 0x000fc400078e0003 */
[----:B------:R-:W3:Y:S04]  /*29bf0*/  LDL.LU R3, [R1+0x4790] ;  /* 0x0047900001037983 */ /* 0x000ee80000300800 */
[----:B--2---:R-:W-:Y:S01]  /*29c00*/  STL.64 [R1+0x4770], R6 ;  /* 0x0047700601007387 */ /* 0x004fe20000100a00 */
[----:B------:R4:W-:Y:S02]  /*29c10*/  STL.64 [R1+0x4768], R4 ;  /* 0x0047680401007387 */ /* 0x0009e40000100a00 */
[----:B----4-:R-:W-:Y:S01]  /*29c20*/  MOV R4, R10 ;  /* 0x0000000a00047202 */ /* 0x010fe20000000f00 */
[----:B------:R-:W-:Y:S01]  /*29c30*/  IMAD.MOV.U32 R5, RZ, RZ, R11 ;  /* 0x000000ffff057224 */ /* 0x000fe200078e000b */
[----:B------:R-:W2:Y:S01]  /*29c40*/  LDL.LU R10, [R1+0x478c] ;  /* 0x00478c00010a7983 */ /* 0x000ea20000300800 */
[----:B------:R-:W4:Y:S02]  /*29c50*/  LDL.LU R11, [R1+0x4788] ;  /* 0x00478800010b7983 */ /* 0x000f240000300800 */
[----:B------:R-:W2:Y:S02]  /*29c60*/  LDL.LU R12, [R1+0x160] ;  /* 0x00016000010c7983 */ /* 0x000ea40000300800 */
[----:B------:R-:W2:Y:S01]  /*29c70*/  LDL.LU R13, [R1+0x164] ;  /* 0x00016400010d7983 */ /* 0x000ea20000300800 */
[----:B------:R-:W2:Y:S01]  /*29c80*/  LDL.LU R14, [R1+0x168] ;  /* 0x00016800010e7983 */ /* 0x000ea20000300800 */
[----:B------:R-:W2:Y:S03]  /*29c90*/  LDL.LU R15, [R1+0x16c] ;  /* 0x00016c00010f7983 */ /* 0x000ea60000300800 */
[----:B--2---:R-:W-:Y:S01]  /*29ca0*/  STL.64 [R1+0x4730], R14 ;  /* 0x0047300e01007387 */ /* 0x004fe20000100a00 */
[----:B------:R1:W-:Y:S03]  /*29cb0*/  STL.64 [R1+0x4728], R12 ;  /* 0x0047280c01007387 */ /* 0x0003e60000100a00 */
[----:B-1----:R-:W2:Y:S01]  /*29cc0*/  LDL.LU R12, [R1+0x180] ;  /* 0x00018000010c7983 */ /* 0x002ea20000300800 */
[----:B------:R-:W2:Y:S02]  /*29cd0*/  LDL.LU R13, [R1+0x184] ;  /* 0x00018400010d7983 */ /* 0x000ea40000300800 */
[----:B------:R-:W2:Y:S02]  /*29ce0*/  LDL.LU R14, [R1+0x188] ;  /* 0x00018800010e7983 */ /* 0x000ea40000300800 */
[----:B------:R-:W2:Y:S02]  /*29cf0*/  LDL.LU R15, [R1+0x18c] ;  /* 0x00018c00010f7983 */ /* 0x000ea40000300800 */
[----:B--2---:R-:W-:Y:S01]  /*29d00*/  STL.64 [R1+0x4760], R14 ;  /* 0x0047600e01007387 */ /* 0x004fe20000100a00 */
[----:B------:R1:W-:Y:S03]  /*29d10*/  STL.64 [R1+0x4758], R12 ;  /* 0x0047580c01007387 */ /* 0x0003e60000100a00 */
[----:B-1----:R-:W2:Y:S01]  /*29d20*/  LDL.LU R12, [R1+0xb0] ;  /* 0x0000b000010c7983 */ /* 0x002ea20000300800 */
[----:B------:R-:W2:Y:S02]  /*29d30*/  LDL.LU R13, [R1+0xb4] ;  /* 0x0000b400010d7983 */ /* 0x000ea40000300800 */
[----:B------:R-:W2:Y:S02]  /*29d40*/  LDL.LU R14, [R1+0xb8] ;  /* 0x0000b800010e7983 */ /* 0x000ea40000300800 */
[----:B------:R-:W2:Y:S01]  /*29d50*/  LDL.LU R15, [R1+0xbc] ;  /* 0x0000bc00010f7983 */ /* 0x000ea20000300800 */
[----:B------:R-:W-:Y:S01]  /*29d60*/  MOV R6, R29 ;  /* 0x0000001d00067202 */ /* 0x000fe20000000f00 */
[----:B---3--:R-:W-:Y:S01]  /*29d70*/  IMAD.MOV.U32 R7, RZ, RZ, R28 ;  /* 0x000000ffff077224 */ /* 0x008fe200078e001c */
[----:B--2---:R-:W-:Y:S01]  /*29d80*/  STL.64 [R1+0x4780], R14 ;  /* 0x0047800e01007387 */ /* 0x004fe20000100a00 */
[----:B------:R1:W-:Y:S03]  /*29d90*/  STL.64 [R1+0x4778], R12 ;  /* 0x0047780c01007387 */ /* 0x0003e60000100a00 */
[----:B-1----:R-:W2:Y:S01]  /*29da0*/  LDL.LU R12, [R1+0x170] ;  /* 0x00017000010c7983 */ /* 0x002ea20000300800 */
[----:B------:R-:W2:Y:S02]  /*29db0*/  LDL.LU R13, [R1+0x174] ;  /* 0x00017400010d7983 */ /* 0x000ea40000300800 */
[----:B------:R-:W2:Y:S02]  /*29dc0*/  LDL.LU R14, [R1+0x178] ;  /* 0x00017800010e7983 */ /* 0x000ea40000300800 */
[----:B------:R-:W2:Y:S01]  /*29dd0*/  LDL.LU R15, [R1+0x17c] ;  /* 0x00017c00010f7983 */ /* 0x000ea20000300800 */
[----:B------:R-:W3:Y:S01]  /*29de0*/  LDL.LU R16, [R1+0x120] ;  /* 0x0001200001107983 */ /* 0x000ee20000300800 */
[----:B------:R-:W3:Y:S02]  /*29df0*/  LDL.LU R17, [R1+0x124] ;  /* 0x0001240001117983 */ /* 0x000ee40000300800 */
[----:B------:R-:W3:Y:S02]  /*29e00*/  LDL.LU R18, [R1+0x128] ;  /* 0x0001280001127983 */ /* 0x000ee40000300800 */
[----:B------:R-:W3:Y:S01]  /*29e10*/  LDL.LU R19, [R1+0x12c] ;  /* 0x00012c0001137983 */ /* 0x000ee20000300800 */
[----:B------:R-:W3:Y:S01]  /*29e20*/  LDL.LU R20, [R1+0x140] ;  /* 0x0001400001147983 */ /* 0x000ee20000300800 */
[----:B------:R-:W3:Y:S02]  /*29e30*/  LDL.LU R21, [R1+0x144] ;  /* 0x0001440001157983 */ /* 0x000ee40000300800 */
[----:B0-----:R0:W-:Y:S02]  /*29e40*/  STL [R1+0x46dc], R24 ;  /* 0x0046dc1801007387 */ /* 0x0011e40000100800 */
[----:B------:R1:W-:Y:S01]  /*29e50*/  STL [R1+0x46d8], R25 ;  /* 0x0046d81901007387 */ /* 0x0003e20000100800 */
[----:B------:R4:W-:Y:S01]  /*29e60*/  STL [R1+0x46d4], R26 ;  /* 0x0046d41a01007387 */ /* 0x0009e20000100800 */
[----:B------:R4:W-:Y:S03]  /*29e70*/  STL [R1+0x46d0], R27 ;  /* 0x0046d01b01007387 */ /* 0x0009e60000100800 */
[----:B0-----:R-:W3:Y:S01]  /*29e80*/  LDL.LU R24, [R1+0x150] ;  /* 0x0001500001187983 */ /* 0x001ee20000300800 */
[----:B-1----:R-:W3:Y:S02]  /*29e90*/  LDL.LU R25, [R1+0x154] ;  /* 0x0001540001197983 */ /* 0x002ee40000300800 */
[----:B----4-:R-:W3:Y:S02]  /*29ea0*/  LDL.LU R26, [R1+0x158] ;  /* 0x00015800011a7983 */ /* 0x010ee40000300800 */
[----:B------:R-:W3:Y:S01]  /*29eb0*/  LDL.LU R27, [R1+0x15c] ;  /* 0x00015c00011b7983 */ /* 0x000ee20000300800 */
[-C--:B--2---:R-:W-:Y:S01]  /*29ec0*/  HMMA.16816.F32.BF16 R4, R4, R8.reuse, R12 ;  /* 0x000000080404723c */ /* 0x084fe2000004180c */
[----:B------:R-:W2:Y:S01]  /*29ed0*/  LDL.LU.64 R14, [R1+0x4780] ;  /* 0x00478000010e7983 */ /* 0x000ea20000300a00 */
[----:B------:R-:W2:Y:S11]  /*29ee0*/  LDL.LU.64 R12, [R1+0x4778] ;  /* 0x00477800010c7983 */ /* 0x000eb60000300a00 */
[----:B------:R-:W-:Y:S10]  /*29ef0*/  @!UPT UIADD3 URZ, URZ, URZ, URZ ;  /* 0x0000003f3f3ff290 */ /* 0x000ff4000fffe03f */
[----:B------:R-:W-:Y:S01]  /*29f00*/  STL.64 [R1+0xd0], R4 ;  /* 0x0000d00401007387 */ /* 0x000fe20000100a00 */
[----:B------:R-:W-:Y:S02]  /*29f10*/  STL.64 [R1+0xd8], R6 ;  /* 0x0000d80601007387 */ /* 0x000fe40000100a00 */
[----:B------:R-:W0:Y:S02]  /*29f20*/  LDSM.16.MT88.4 R4, [R0+0x24100] ;  /* 0x024100000004783b */ /* 0x000e240000004200 */
[----:B0-----:R-:W-:Y:S01]  /*29f30*/  MOV R29, R6 ;  /* 0x00000006001d7202 */ /* 0x001fe20000000f00 */
        /* <DEDUP_REMOVED lines=8> */
[----:B------:R-:W-:Y:S01]  /*29fc0*/  STL.64 [R1+0xb0], R4 ;  /* 0x0000b00401007387 */ /* 0x000fe20000100a00 */
[----:B------:R0:W-:Y:S03]  /*29fd0*/  STL.64 [R1+0xb8], R6 ;  /* 0x0000b80601007387 */ /* 0x0001e60000100a00 */
[----:B0-----:R-:W3:Y:S01]  /*29fe0*/  LDL.LU.64 R6, [R1+0x4750] ;  /* 0x0047500001067983 */ /* 0x001ee20000300a00 */
[----:B------:R-:W3:Y:S01]  /*29ff0*/  LDL.LU.64 R4, [R1+0x4748] ;  /* 0x0047480001047983 */ /* 0x000ee20000300a00 */
[----:B------:R-:W-:Y:S01]  /*2a000*/  MOV R22, R11 ;  /* 0x0000000b00167202 */ /* 0x000fe20000000f00 */
[----:B------:R-:W-:Y:S01]  /*2a010*/  IMAD.MOV.U32 R23, RZ, RZ, R10 ;  /* 0x000000ffff177224 */ /* 0x000fe200078e000a */
[-C--:B---3--:R-:W-:Y:S01]  /*2a020*/  HMMA.16816.F32.BF16 R24, R4, R8.reuse, R24 ;  /* 0x000000080418723c */ /* 0x088fe20000041818 */
[----:B------:R-:W0:Y:S11]  /*2a030*/  LDSM.16.MT88.4 R4, [R0+0x24180] ;  /* 0x024180000004783b */ /* 0x000e360000004200 */
[----:B------:R-:W-:Y:S11]  /*2a040*/  @!UPT UIADD3 URZ, URZ, URZ, URZ ;  /* 0x0000003f3f3ff290 */ /* 0x000ff6000fffe03f */
[----:B------:R-:W-:Y:S01]  /*2a050*/  STL.64 [R1+0x90], R24 ;  /* 0x0000901801007387 */ /* 0x000fe20000100a00 */
[----:B------:R-:W-:Y:S01]  /*2a060*/  STL.64 [R1+0x98], R26 ;  /* 0x0000981a01007387 */ /* 0x000fe20000100a00 */
[----:B0-----:R-:W-:Y:S01]  /*2a070*/  MOV R2, R5 ;  /* 0x0000000500027202 */ /* 0x001fe20000000f00 */
[----:B------:R-:W-:Y:S01]  /*2a080*/  IMAD.MOV.U32 R10, RZ, RZ, R6 ;  /* 0x000000ffff0a7224 */ /* 0x000fe200078e0006 */
[----:B------:R-:W-:Y:S01]  /*2a090*/  STL [R1+0x20], R4 ;  /* 0x0000200401007387 */ /* 0x000fe20000100800 */
[----:B------:R-:W-:Y:S02]  /*2a0a0*/  MOV R11, R7 ;  /* 0x00000007000b7202 */ /* 0x000fe40000000f00 */
[----:B------:R-:W0:Y:S04]  /*2a0b0*/  LDSM.16.MT88.4 R4, [R3+0x26000] ;  /* 0x026000000304783b */ /* 0x000e280000004200 */
[----:B------:R1:W-:Y:S02]  /*2a0c0*/  STL [R1+0x4668], R0 ;  /* 0x0046680001007387 */ /* 0x0003e40000100800 */
[----:B0-----:R-:W-:Y:S01]  /*2a0d0*/  IMAD.MOV.U32 R26, RZ, RZ, R6 ;  /* 0x000000ffff1a7224 */ /* 0x001fe200078e0006 */
[----:B------:R-:W-:Y:S01]  /*2a0e0*/  MOV R27, R7 ;  /* 0x00000007001b7202 */ /* 0x000fe20000000f00 */
[----:B------:R-:W-:Y:S01]  /*2a0f0*/  IMAD.MOV.U32 R24, RZ, RZ, R4 ;  /* 0x000000ffff187224 */ /* 0x000fe200078e0004 */
[----:B------:R-:W-:Y:S01]  /*2a100*/  MOV R25, R5 ;  /* 0x0000000500197202 */ /* 0x000fe20000000f00 */
[----:B------:R-:W2:Y:S01]  /*2a110*/  LDL.LU.64 R6, [R1+0x4740] ;  /* 0x0047400001067983 */ /* 0x000ea20000300a00 */
[----:B------:R-:W2:Y:S02]  /*2a120*/  LDL.LU.64 R4, [R1+0x4738] ;  /* 0x0047380001047983 */ /* 0x000ea40000300a00 */
[-C--:B--2---:R-:W-:Y:S01]  /*2a130*/  HMMA.16816.F32.BF16 R4, R4, R8.reuse, R12 ;  /* 0x000000080404723c */ /* 0x084fe2000004180c */
[----:B------:R-:W2:Y:S01]  /*2a140*/  LDL.LU.64 R14, [R1+0x4730] ;  /* 0x00473000010e7983 */ /* 0x000ea20000300a00 */
[----:B------:R-:W2:Y:S11]  /*2a150*/  LDL.LU.64 R12, [R1+0x4728] ;  /* 0x00472800010c7983 */ /* 0x000eb60000300a00 */
[----:B------:R-:W-:Y:S10]  /*2a160*/  @!UPT UIADD3 URZ, URZ, URZ, URZ ;  /* 0x0000003f3f3ff290 */ /* 0x000ff4000fffe03f */
[----:B------:R-:W-:Y:S01]  /*2a170*/  STL.64 [R1+0xf0], R4 ;  /* 0x0000f00401007387 */ /* 0x000fe20000100a00 */
[----:B------:R0:W-:Y:S02]  /*2a180*/  STL [R1+0xf8], R6 ;  /* 0x0000f80601007387 */ /* 0x0001e40000100800 */
[----:B-1----:R-:W-:Y:S02]  /*2a190*/  IMAD.MOV.U32 R0, RZ, RZ, R7 ;  /* 0x000000ffff007224 */ /* 0x002fe400078e0007 */
[----:B0-----:R-:W2:Y:S01]  /*2a1a0*/  LDL.LU.64 R6, [R1+0x4720] ;  /* 0x0047200001067983 */ /* 0x001ea20000300a00 */
[----:B------:R-:W2:Y:S02]  /*2a1b0*/  LDL.LU.64 R4, [R1+0x4718] ;  /* 0x0047180001047983 */ /* 0x000ea40000300a00 */
[----:B------:R-:W-:Y:S01]  /*2a1c0*/  STL [R1+0x466c], R0 ;  /* 0x00466c0001007387 */ /* 0x000fe20000100800 */
[-C--:B--2---:R-:W-:Y:S01]  /*2a1d0*/  HMMA.16816.F32.BF16 R4, R4, R8.reuse, R12 ;  /* 0x000000080404723c */ /* 0x084fe2000004180c */
[----:B------:R-:W2:Y:S01]  /*2a1e0*/  LDL.LU.64 R14, [R1+0x4710] ;  /* 0x00471000010e7983 */ /* 0x000ea20000300a00 */
[----:B------:R-:W2:Y:S11]  /*2a1f0*/  LDL.LU.64 R12, [R1+0x4708] ;  /* 0x00470800010c7983 */ /* 0x000eb60000300a00 */
[----:B------:R-:W-:Y:S10]  /*2a200*/  @!UPT UIADD3 URZ, URZ, URZ, URZ ;  /* 0x0000003f3f3ff290 */ /* 0x000ff4000fffe03f */
[----:B------:R0:W-:Y:S01]  /*2a210*/  STL.64 [R1+0xc0], R4 ;  /* 0x0000c00401007387 */ /* 0x0001e20000100a00 */
[----:B------:R1:W-:Y:S03]  /*2a220*/  STL.64 [R1+0xc8], R6 ;  /* 0x0000c80601007387 */ /* 0x0003e60000100a00 */
        /* <DEDUP_REMOVED lines=9> */
[----:B------:R1:W-:Y:S03]  /*2a2c0*/  STL.64 [R1+0x128], R14 ;  /* 0x0001280e01007387 */ /* 0x0003e60000100a00 */
[----:B0-----:R-:W4:Y:S01]  /*2a2d0*/  LDL.LU R12, [R1+0x10] ;  /* 0x00001000010c7983 */ /* 0x001f220000300800 */
[----:B------:R-:W4:Y:S01]  /*2a2e0*/  LDL.LU R13, [R1+0x14] ;  /* 0x00001400010d7983 */ /* 0x000f220000300800 */
[----:B-1----:R-:W-:Y:S01]  /*2a2f0*/  MOV R14, R29 ;  /* 0x0000001d000e7202 */ /* 0x002fe20000000f00 */
[----:B------:R-:W-:Y:S01]  /*2a300*/  IMAD.MOV.U32 R15, RZ, RZ, R28 ;  /* 0x000000ffff0f7224 */ /* 0x000fe200078e001c */
[----:B------:R-:W3:Y:S01]  /*2a310*/  LDL.LU R29, [R1+0x46f4] ;  /* 0x0046f400011d7983 */ /* 0x000ee20000300800 */
[----:B------:R-:W3:Y:S01]  /*2a320*/  LDL.LU R28, [R1+0x46f0] ;  /* 0x0046f000011c7983 */ /* 0x000ee20000300800 */
[-C--:B--2---:R-:W-:Y:S02]  /*2a330*/  HMMA.16816.F32.BF16 R16, R16, R8.reuse, R20 ;  /* 0x000000081010723c */ /* 0x084fe40000041814 */
[----:B------:R-:W3:Y:S01]  /*2a340*/  LDL.LU.64 R22, [R1+0x46e8] ;  /* 0x0046e80001167983 */ /* 0x000ee20000300a00 */
[----:B------:R-:W3:Y:S11]  /*2a350*/  LDL.LU.64 R20, [R1+0x46e0] ;  /* 0x0046e00001147983 */ /* 0x000ef60000300a00 */
[----:B------:R-:W-:Y:S09]  /*2a360*/  @!UPT UIADD3 URZ, URZ, URZ, URZ ;  /* 0x0000003f3f3ff290 */ /* 0x000ff2000fffe03f */
[----:B------:R0:W-:Y:S01]  /*2a370*/  STL.64 [R1+0x140], R16 ;  /* 0x0001401001007387 */ /* 0x0001e20000100a00 */
[----:B------:R-:W-:Y:S03]  /*2a380*/  STL.64 [R1+0x148], R18 ;  /* 0x0001481201007387 */ /* 0x000fe60000100a00 */
[----:B0-----:R-:W2:Y:S01]  /*2a390*/  LDL.LU R16, [R1+0x110] ;  /* 0x0001100001107983 */ /* 0x001ea20000300800 */
[----:B------:R-:W2:Y:S01]  /*2a3a0*/  LDL.LU R17, [R1+0x114] ;  /* 0x0001140001117983 */ /* 0x000ea20000300800 */
[----:B---3--:R-:W-:Y:S07]  /*2a3b0*/  HMMA.16816.F32.BF16 R4, R20, R8, R4 ;  /* 0x000000081404723c */ /* 0x008fee0000041804 */
[----:B------:R-:W-:Y:S01]  /*2a3c0*/  MOV R20, R24 ;  /* 0x0000001800147202 */ /* 0x000fe20000000f00 */
[----:B------:R-:W-:Y:S01]  /*2a3d0*/  IMAD.MOV.U32 R21, RZ, RZ, R25 ;  /* 0x000000ffff157224 */ /* 0x000fe200078e0019 */
[----:B------:R-:W-:Y:S01]  /*2a3e0*/  MOV R22, R26 ;  /* 0x0000001a00167202 */ /* 0x000fe20000000f00 */
[----:B------:R-:W-:Y:S11]  /*2a3f0*/  IMAD.MOV.U32 R23, RZ, RZ, R27 ;  /* 0x000000ffff177224 */ /* 0x000ff600078e001b */
[----:B------:R-:W-:Y:S02]  /*2a400*/  @!UPT UIADD3 URZ, URZ, URZ, URZ ;  /* 0x0000003f3f3ff290 */ /* 0x000fe4000fffe03f */
[----:B------:R-:W-:Y:S01]  /*2a410*/  STL.64 [R1+0x150], R4 ;  /* 0x0001500401007387 */ /* 0x000fe20000100a00 */
[----:B------:R-:W2:Y:S02]  /*2a420*/  LDL.LU R24, [R1+0x46dc] ;  /* 0x0046dc0001187983 */ /* 0x000ea40000300800 */
[----:B------:R-:W2:Y:S02]  /*2a430*/  LDL.LU R25, [R1+0x46d8] ;  /* 0x0046d80001197983 */ /* 0x000ea40000300800 */
[----:B------:R-:W2:Y:S01]  /*2a440*/  LDL.LU R26, [R1+0x46d4] ;  /* 0x0046d400011a7983 */ /* 0x000ea20000300800 */
[----:B------:R-:W2:Y:S01]  /*2a450*/  LDL.LU R27, [R1+0x46d0] ;  /* 0x0046d000011b7983 */ /* 0x000ea20000300800 */
[----:B------:R-:W-:Y:S02]  /*2a460*/  STL.64 [R1+0x46c8], R22 ;  /* 0x0046c81601007387 */ /* 0x000fe40000100a00 */
[----:B------:R0:W-:Y:S02]  /*2a470*/  STL.64 [R1+0x46c0], R20 ;  /* 0x0046c01401007387 */ /* 0x0001e40000100a00 */
[----:B0-----:R-:W4:Y:S01]  /*2a480*/  LDL.LU R20, [R1+0x100] ;  /* 0x0001000001147983 */ /* 0x001f220000300800 */
[----:B------:R-:W4:Y:S02]  /*2a490*/  LDL.LU R21, [R1+0x104] ;  /* 0x0001040001157983 */ /* 0x000f240000300800 */
[----:B------:R-:W4:Y:S02]  /*2a4a0*/  LDL.LU R22, [R1+0x108] ;  /* 0x0001080001167983 */ /* 0x000f240000300800 */
[----:B------:R-:W4:Y:S01]  /*2a4b0*/  LDL.LU R23, [R1+0x10c] ;  /* 0x00010c0001177983 */ /* 0x000f220000300800 */
[----:B------:R-:W-:Y:S01]  /*2a4c0*/  MOV R18, R29 ;  /* 0x0000001d00127202 */ /* 0x000fe20000000f00 */
[----:B------:R-:W-:Y:S01]  /*2a4d0*/  IMAD.MOV.U32 R19, RZ, RZ, R28 ;  /* 0x000000ffff137224 */ /* 0x000fe200078e001c */
[----:B------:R-:W-:Y:S01]  /*2a4e0*/  MOV R29, R6 ;  /* 0x00000006001d7202 */ /* 0x000fe20000000f00 */
[----:B------:R-:W-:-:S02]  /*2a4f0*/  IMAD.MOV.U32 R28, RZ, RZ, R7 ;  /* 0x000000ffff1c7224 */ /* 0x000fc400078e0007 */
[----:B------:R-:W0:Y:S04]  /*2a500*/  LDSM.16.MT88.4 R4, [R3+0x26080] ;  /* 0x026080000304783b */ /* 0x000e280000004200 */
[----:B------:R-:W1:Y:S04]  /*2a510*/  S2R R0, SR_TID.X ;  /* 0x0000000000007919 */ /* 0x000e680000002100 */
[----:B------:R-:W-:Y:S01]  /*2a520*/  STL [R1+0x4654], R28 ;  /* 0x0046541c01007387 */ /* 0x000fe20000100800 */
[----:B------:R-:W-:Y:S03]  /*2a530*/  STL [R1+0x4650], R29 ;  /* 0x0046501d01007387 */ /* 0x000fe60000100800 */
[----:B0-----:R-:W-:Y:S01]  /*2a540*/  STL.64 [R1+0x46a8], R6 ;  /* 0x0046a80601007387 */ /* 0x001fe20000100a00 */
[----:B------:R0:W-:Y:S03]  /*2a550*/  STL.64 [R1+0x46a0], R4 ;  /* 0x0046a00401007387 */ /* 0x0001e60000100a00 */
[----:B0-----:R-:W3:Y:S01]  /*2a560*/  LDL.LU R4, [R1+0x50] ;  /* 0x0000500001047983 */ /* 0x001ee20000300800 */
[----:B------:R-:W3:Y:S02]  /*2a570*/  LDL.LU R5, [R1+0x54] ;  /* 0x0000540001057983 */ /* 0x000ee40000300800 */
[----:B------:R-:W3:Y:S02]  /*2a580*/  LDL.LU R6, [R1+0x58] ;  /* 0x0000580001067983 */ /* 0x000ee40000300800 */
[----:B------:R-:W3:Y:S01]  /*2a590*/  LDL.LU R7, [R1+0x5c] ;  /* 0x00005c0001077983 */ /* 0x000ee20000300800 */
[-C--:B--2---:R-:W-:Y:S01]  /*2a5a0*/  HMMA.16816.F32.BF16 R24, R24, R8.reuse, R16 ;  /* 0x000000081818723c */ /* 0x084fe20000041810 */
[----:B------:R-:W0:Y:S07]  /*2a5b0*/  S2R R18, SR_TID.X ;  /* 0x0000000000127919 */ /* 0x000e2e0000002100 */
[----:B----4-:R-:W-:Y:S01]  /*2a5c0*/  HMMA.16816.F32.BF16 R12, R12, R8, R20 ;  /* 0x000000080c0c723c */ /* 0x010fe20000041814 */
[----:B-1----:R-:W-:-:S05]  /*2a5d0*/  LOP3.LUT R19, R0, 0x7, RZ, 0xc0, !PT ;  /* 0x0000000700137812 */ /* 0x002fca00078ec0ff */
[----:B------:R-:W-:Y:S01]  /*2a5e0*/  IMAD R19, R19, 0x210, RZ ;  /* 0x0000021013137824 */ /* 0x000fe200078e02ff */
[C---:B0-----:R-:W-:Y:S01]  /*2a5f0*/  LOP3.LUT R0, R18.reuse, 0x10, RZ, 0xc0, !PT ;  /* 0x0000001012007812 */ /* 0x041fe200078ec0ff */
[----:B------:R-:W-:-:S07]  /*2a600*/  SHF.L.U32 R18, R18, 0x1, RZ ;  /* 0x0000000112127819 */ /* 0x000fce00000006ff */
[----:B------:R-:W-:Y:S01]  /*2a610*/  STL.64 [R1+0x110], R24 ;  /* 0x0001101801007387 */ /* 0x000fe20000100a00 */
[----:B------:R-:W-:Y:S02]  /*2a620*/  STL.64 [R1+0x118], R26 ;  /* 0x0001181a01007387 */ /* 0x000fe40000100a00 */
[----:B------:R-:W3:Y:S02]  /*2a630*/  LDL.LU.64 R22, [R1+0x46c8] ;  /* 0x0046c80001167983 */ /* 0x000ee40000300a00 */
[----:B------:R-:W-:Y:S01]  /*2a640*/  IMAD.SHL.U32 R0, R0, 0x100, RZ ;  /* 0x0000010000007824 */ /* 0x000fe200078e00ff */
[----:B------:R-:W-:Y:S01]  /*2a650*/  LOP3.LUT R28, R19, 0x10, R18, 0x78, !PT ;  /* 0x00000010131c7812 */ /* 0x000fe200078e7812 */
[----:B------:R-:W3:Y:S04]  /*2a660*/  LDL.LU.64 R20, [R1+0x46c0] ;  /* 0x0046c00001147983 */ /* 0x000ee80000300a00 */
[----:B------:R-:W-:Y:S01]  /*2a670*/  LDSM.16.MT88.4 R24, [R3+0x26100] ;  /* 0x026100000318783b */ /* 0x000fe20000004200 */
[----:B------:R-:W-:-:S03]  /*2a680*/  LOP3.LUT R28, R28, R0, RZ, 0xfc, !PT ;  /* 0x000000001c1c7212 */ /* 0x000fc600078efcff */
[----:B------:R-:W-:Y:S01]  /*2a690*/  STL.64 [R1+0x190], R12 ;  /* 0x0001900c01007387 */ /* 0x000fe20000100a00 */
[----:B------:R-:W-:Y:S02]  /*2a6a0*/  STL.64 [R1+0x198], R14 ;  /* 0x0001980e01007387 */ /* 0x000fe40000100a00 */
[----:B------:R-:W0:Y:S01]  /*2a6b0*/  LDSM.16.MT88.4 R12, [R3+0x26180] ;  /* 0x02618000030c783b */ /* 0x000e220000004200 */
[----:B------:R-:W-:-:S05]  /*2a6c0*/  LOP3.LUT R28, R28, 0x20, RZ, 0x3c, !PT ;  /* 0x000000201c1c7812 */ /* 0x000fca00078e3cff */
[----:B------:R-:W1:Y:S04]  /*2a6d0*/  LDSM.16.MT88.4 R16, [R28+0x26000] ;  /* 0x026000001c10783b */ /* 0x000e680000004200 */
[----:B0-----:R0:W-:Y:S01]  /*2a6e0*/  STL [R1+0x4680], R12 ;  /* 0x0046800c01007387 */ /* 0x0011e20000100800 */
[----:B------:R2:W-:Y:S02]  /*2a6f0*/  STL [R1+0x467c], R13 ;  /* 0x00467c0d01007387 */ /* 0x0005e40000100800 */
[----:B------:R4:W-:Y:S02]  /*2a700*/  STL [R1+0x4678], R14 ;  /* 0x0046780e01007387 */ /* 0x0009e40000100800 */
[----:B------:R1:W-:Y:S01]  /*2a710*/  STL [R1+0x4674], R15 ;  /* 0x0046740f01007387 */ /* 0x0003e20000100800 */
[----:B0-----:R-:W3:Y:S01]  /*2a720*/  LDL.LU R12, [R1+0x20] ;  /* 0x00002000010c7983 */ /* 0x001ee20000300800 */
[----:B--2---:R-:W-:-:S02]  /*2a730*/  MOV R13, R2 ;  /* 0x00000002000d7202 */ /* 0x004fc40000000f00 */
[----:B------:R-:W2:Y:S02]  /*2a740*/  LDL.LU R2, [R1+0x46b8] ;  /* 0x0046b80001027983 */ /* 0x000ea40000300800 */
[----:B----4-:R-:W-:Y:S01]  /*2a750*/  IMAD.MOV.U32 R14, RZ, RZ, R10 ;  /* 0x000000ffff0e7224 */ /* 0x010fe200078e000a */
[----:B-1----:R-:W-:Y:S01]  /*2a760*/  MOV R15, R11 ;  /* 0x0000000b000f7202 */ /* 0x002fe20000000f00 */
[----:B------:R-:W3:Y:S01]  /*2a770*/  LDL.LU R10, [R1+0x46b4] ;  /* 0x0046b400010a7983 */ /* 0x000ee20000300800 */
[----:B------:R-:W3:Y:S02]  /*2a780*/  LDL.LU R11, [R1+0x46b0] ;  /* 0x0046b000010b7983 */ /* 0x000ee40000300800 */
[----:B------:R-:W-:Y:S02]  /*2a790*/  STL [R1+0x4670], R3 ;  /* 0x0046700301007387 */ /* 0x000fe40000100800 */
[----:B------:R-:W-:Y:S01]  /*2a7a0*/  STL.64 [R1+0x4660], R18 ;  /* 0x0046601201007387 */ /* 0x000fe20000100a00 */
[----:B------:R0:W-:Y:S04]  /*2a7b0*/  STL.64 [R1+0x4658], R16 ;  /* 0x0046581001007387 */ /* 0x0001e80000100a00 */
[----:B0-----:R-:W4:Y:S01]  /*2a7c0*/  LDL.LU R16, [R1+0xa0] ;  /* 0x0000a00001107983 */ /* 0x001f220000300800 */
[----:B------:R-:W4:Y:S02]  /*2a7d0*/  LDL.LU R17, [R1+0xa4] ;  /* 0x0000a40001117983 */ /* 0x000f240000300800 */
[----:B------:R-:W4:Y:S02]  /*2a7e0*/  LDL.LU R18, [R1+0xa8] ;  /* 0x0000a80001127983 */ /* 0x000f240000300800 */
[----:B------:R-:W4:Y:S01]  /*2a7f0*/  LDL.LU R19, [R1+0xac] ;  /* 0x0000ac0001137983 */ /* 0x000f220000300800 */
[----:B---3--:R-:W-:Y:S01]  /*2a800*/  HMMA.16816.F32.BF16 R4, R20, R10, R4 ;  /* 0x0000000a1404723c */ /* 0x008fe20000041804 */
[----:B------:R-:W3:Y:S07]  /*2a810*/  LDL.LU R20, [R1+0xe0] ;  /* 0x0000e00001147983 */ /* 0x000eee0000300800 */
[----:B----4-:R-:W-:Y:S11]  /*2a820*/  HMMA.16816.F32.BF16 R12, R12, R8, R16 ;  /* 0x000000080c0c723c */ /* 0x010ff60000041810 */
[----:B------:R-:W-:Y:S11]  /*2a830*/  @!UPT UIADD3 URZ, URZ, URZ, URZ ;  /* 0x0000003f3f3ff290 */ /* 0x000ff6000fffe03f */
[----:B------:R-:W-:Y:S01]  /*2a840*/  @!UPT UIADD3 URZ, URZ, URZ, URZ ;  /* 0x0000003f3f3ff290 */ /* 0x000fe2000fffe03f */
[----:B------:R-:W-:Y:S01]  /*2a850*/  STL.64 [R1+0x160], R12 ;  /* 0x0001600c01007387 */ /* 0x000fe20000100a00 */
[----:B------:R-:W-:Y:S02]  /*2a860*/  STL.64 [R1+0x168], R14 ;  /* 0x0001680e01007387 */ /* 0x000fe40000100a00 */
[----:B------:R-:W-:Y:S02]  /*2a870*/  STL.64 [R1+0x180], R4 ;  /* 0x0001800401007387 */ /* 0x000fe40000100a00 */
[----:B------:R-:W-:Y:S02]  /*2a880*/  STL.64 [R1+0x188], R6 ;  /* 0x0001880601007387 */ /* 0x000fe40000100a00 */
[----:B------:R-:W0:Y:S04]  /*2a890*/  LDSM.16.MT88.4 R4, [R28+0x26080] ;  /* 0x026080001c04783b */ /* 0x000e280000004200 */
[----:B------:R-:W3:Y:S01]  /*2a8a0*/  LDL.LU R21, [R1+0xe4] ;  /* 0x0000e40001157983 */ /* 0x000ee20000300800 */
[----:B------:R-:W3:Y:S02]  /*2a8b0*/  LDL.LU R22, [R1+0xe8] ;  /* 0x0000e80001167983 */ /* 0x000ee40000300800 */
[----:B------:R-:W3:Y:S02]  /*2a8c0*/  LDL.LU R23, [R1+0xec] ;  /* 0x0000ec0001177983 */ /* 0x000ee40000300800 */
[----:B0-----:R-:W-:Y:S01]  /*2a8d0*/  IMAD.MOV.U32 R14, RZ, RZ, R4 ;  /* 0x000000ffff0e7224 */ /* 0x001fe200078e0004 */
[----:B------:R-:W-:Y:S01]  /*2a8e0*/  MOV R15, R5 ;  /* 0x00000005000f7202 */ /* 0x000fe20000000f00 */
[----:B------:R-:W-:Y:S01]  /*2a8f0*/  IMAD.MOV.U32 R3, RZ, RZ, R6 ;  /* 0x000000ffff037224 */ /* 0x000fe200078e0006 */
[----:B------:R-:W-:-:S02]  /*2a900*/  MOV R0, R7 ;  /* 0x0000000700007202 */ /* 0x000fc40000000f00 */
[----:B------:R-:W0:Y:S04]  /*2a910*/  LDSM.16.MT88.4 R4, [R28+0x26100] ;  /* 0x026100001c04783b */ /* 0x000e280000004200 */
[----:B------:R-:W-:Y:S01]  /*2a920*/  STL [R1+0x4690], R0 ;  /* 0x0046900001007387 */ /* 0x000fe20000100800 */
[----:B------:R-:W-:Y:S02]  /*2a930*/  STL [R1+0x468c], R3 ;  /* 0x00468c0301007387 */ /* 0x000fe40000100800 */
[----:B0-----:R-:W-:Y:S01]  /*2a940*/  IMAD.MOV.U32 R19, RZ, RZ, R4 ;  /* 0x000000ffff137224 */ /* 0x001fe200078e0004 */
[----:B------:R-:W-:Y:S01]  /*2a950*/  MOV R18, R5 ;  /* 0x0000000500127202 */ /* 0x000fe20000000f00 */
[----:B------:R-:W-:Y:S01]  /*2a960*/  IMAD.MOV.U32 R17, RZ, RZ, R6 ;  /* 0x000000ffff117224 */ /* 0x000fe200078e0006 */
[----:B------:R-:W-:-:S02]  /*2a970*/  MOV R16, R7 ;  /* 0x0000000700107202 */ /* 0x000fc40000000f00 */
[----:B------:R-:W0:Y:S04]  /*2a980*/  LDSM.16.MT88.4 R4, [R28+0x26180] ;  /* 0x026180001c04783b */ /* 0x000e280000004200 */
[----:B------:R0:W-:Y:S01]  /*2a990*/  STL [R1+0x4688], R15 ;  /* 0x0046880f01007387 */ /* 0x0001e20000100800 */
[----:B------:R1:W-:Y:S02]  /*2a9a0*/  STL [R1+0x4684], R14 ;  /* 0x0046840e01007387 */ /* 0x0003e40000100800 */
[----:B0-----:R-:W-:Y:S01]  /*2a9b0*/  IMAD.MOV.U32 R15, RZ, RZ, R4 ;  /* 0x000000ffff0f7224 */ /* 0x001fe200078e0004 */
[----:B-1----:R-:W-:Y:S01]  /*2a9c0*/  MOV R14, R5 ;  /* 0x00000005000e7202 */ /* 0x002fe20000000f00 */
[----:B------:R-:W-:Y:S01]  /*2a9d0*/  IMAD.MOV.U32 R12, RZ, RZ, R6 ;  /* 0x000000ffff0c7224 */ /* 0x000fe200078e0006 */
[----:B------:R-:W-:-:S02]  /*2a9e0*/  MOV R13, R7 ;  /* 0x00000007000d7202 */ /* 0x000fc40000000f00 */
[----:B--2---:R-:W0:Y:S04]  /*2a9f0*/  LDSM.16.MT88.4 R4, [R2+0x26000] ;  /* 0x026000000204783b */ /* 0x004e280000004200 */
[----:B------:R0:W-:Y:S01]  /*2aa00*/  STL [R1+0x4698], R18 ;  /* 0x0046981201007387 */ /* 0x0001e20000100800 */
[----:B------:R1:W-:Y:S02]  /*2aa10*/  STL [R1+0x4694], R19 ;  /* 0x0046941301007387 */ /* 0x0003e40000100800 */
[----:B0-----:R-:W-:Y:S01]  /*2aa20*/  IMAD.MOV.U32 R18, RZ, RZ, R4 ;  /* 0x000000ffff127224 */ /* 0x001fe200078e0004 */
[----:B-1----:R-:W-:Y:S01]  /*2aa30*/  MOV R19, R5 ;  /* 0x0000000500137202 */ /* 0x002fe20000000f00 */
        /* <DEDUP_REMOVED lines=9> */
[-C--:B---3--:R-:W-:Y:S01]  /*2aad0*/  HMMA.16816.F32.BF16 R20, R4, R10.reuse, R20 ;  /* 0x0000000a0414723c */ /* 0x088fe20000041814 */
[----:B------:R-:W2:Y:S11]  /*2aae0*/  LDL.LU R4, [R1+0x80] ;  /* 0x0000800001047983 */ /* 0x000eb60000300800 */
[----:B------:R-:W-:Y:S11]  /*2aaf0*/  @!UPT UIADD3 URZ, URZ, URZ, URZ ;  /* 0x0000003f3f3ff290 */ /* 0x000ff6000fffe03f */
[----:B------:R-:W-:Y:S01]  /*2ab00*/  STL.64 [R1+0x1b0], R20 ;  /* 0x0001b01401007387 */ /* 0x000fe20000100a00 */
[----:B------:R-:W-:Y:S02]  /*2ab10*/  STL.64 [R1+0x1b8], R22 ;  /* 0x0001b81601007387 */ /* 0x000fe40000100a00 */
[----:B------:R-:W2:Y:S02]  /*2ab20*/  LDL.LU R5, [R1+0x84] ;  /* 0x0000840001057983 */ /* 0x000ea40000300800 */
[----:B------:R-:W2:Y:S01]  /*2ab30*/  LDL.LU R6, [R1+0x88] ;  /* 0x0000880001067983 */ /* 0x000ea20000300800 */
[----:B------:R-:W2:Y:S04]  /*2ab40*/  LDL.LU R7, [R1+0x8c] ;  /* 0x00008c0001077983 */ /* 0x000ea80000300800 */
[----:B------:R-:W0:Y:S04]  /*2ab50*/  LDSM.16.MT88.4 R20, [R2+0x26100] ;  /* 0x026100000214783b */ /* 0x000e280000004200 */
[----:B0-----:R-:W-:Y:S01]  /*2ab60*/  STL.64 [R1+0x45c8], R22 ;  /* 0x0045c81601007387 */ /* 0x001fe20000100a00 */
[----:B------:R0:W-:Y:S03]  /*2ab70*/  STL.64 [R1+0x45c0], R20 ;  /* 0x0045c01401007387 */ /* 0x0001e60000100a00 */
[----:B0-----:R-:W3:Y:S01]  /*2ab80*/  LDL.LU R20, [R1+0xc0] ;  /* 0x0000c00001147983 */ /* 0x001ee20000300800 */
[----:B--2---:R-:W-:Y:S11]  /*2ab90*/  HMMA.16816.F32.BF16 R4, R24, R10, R4 ;  /* 0x0000000a1804723c */ /* 0x004ff60000041804 */
[----:B------:R-:W-:Y:S11]  /*2aba0*/  @!UPT UIADD3 URZ, URZ, URZ, URZ ;  /* 0x0000003f3f3ff290 */ /* 0x000ff6000fffe03f */
[----:B------:R-:W-:Y:S01]  /*2abb0*/  @!UPT UIADD3 URZ, URZ, URZ, URZ ;  /* 0x0000003f3f3ff290 */ /* 0x000fe2000fffe03f */
[----:B------:R-:W-:Y:S01]  /*2abc0*/  STL.64 [R1+0x100], R4 ;  /* 0x0001000401007387 */ /* 0x000fe20000100a00 */
[----:B------:R-:W-:Y:S02]  /*2abd0*/  STL.64 [R1+0x108], R6 ;  /* 0x0001080601007387 */ /* 0x000fe40000100a00 */
[----:B------:R-:W3:Y:S02]  /*2abe0*/  LDL.LU R21, [R1+0xc4] ;  /* 0x0000c40001157983 */ /* 0x000ee40000300800 */
[----:B------:R-:W2:Y:S01]  /*2abf0*/  LDL.LU R22, [R1+0xc8] ;  /* 0x0000c80001167983 */ /* 0x000ea20000300800 */
[----:B------:R-:W2:Y:S04]  /*2ac00*/  LDL.LU R23, [R1+0xcc] ;  /* 0x0000cc0001177983 */ /* 0x000ea80000300800 */
[----:B------:R-:W0:Y:S04]  /*2ac10*/  LDSM.16.MT88.4 R4, [R2+0x26180] ;  /* 0x026180000204783b */ /* 0x000e280000004200 */
[----:B--2---:R-:W-:Y:S01]  /*2ac20*/  STL.64 [R1+0x45d8], R22 ;  /* 0x0045d81601007387 */ /* 0x004fe20000100a00 */
[----:B---3--:R1:W-:Y:S02]  /*2ac30*/  STL.64 [R1+0x45d0], R20 ;  /* 0x0045d01401007387 */ /* 0x0083e40000100a00 */
[----:B-1----:R-:W-:Y:S01]  /*2ac40*/  IMAD.MOV.U32 R20, RZ, RZ, R18 ;  /* 0x000000ffff147224 */ /* 0x002fe200078e0012 */
[----:B------:R-:W-:Y:S01]  /*2ac50*/  MOV R21, R19 ;  /* 0x0000001300157202 */ /* 0x000fe20000000f00 */
[----:B------:R-:W2:Y:S01]  /*2ac60*/  LDL.LU R18, [R1+0x4698] ;  /* 0x0046980001127983 */ /* 0x000ea20000300800 */
[----:B------:R-:W3:Y:S02]  /*2ac70*/  LDL.LU R19, [R1+0x4694] ;  /* 0x0046940001137983 */ /* 0x000ee40000300800 */
[----:B------:R-:W-:Y:S01]  /*2ac80*/  IMAD.MOV.U32 R22, RZ, RZ, R0 ;  /* 0x000000ffff167224 */ /* 0x000fe200078e0000 */
[----:B------:R-:W-:Y:S01]  /*2ac90*/  MOV R23, R3 ;  /* 0x0000000300177202 */ /* 0x000fe20000000f00 */
[----:B------:R-:W4:Y:S01]  /*2aca0*/  LDL.LU R0, [R1+0x4690] ;  /* 0x0046900001007983 */ /* 0x000f220000300800 */
[----:B------:R-:W4:Y:S03]  /*2acb0*/  LDL.LU R3, [R1+0x468c] ;  /* 0x00468c0001037983 */ /* 0x000f260000300800 */
[----:B------:R1:W-:Y:S01]  /*2acc0*/  STL.64 [R1+0x45f8], R22 ;  /* 0x0045f81601007387 */ /* 0x0003e20000100a00 */
[----:B------:R0:W-:Y:S02]  /*2acd0*/  STL.64 [R1+0x45f0], R20 ;  /* 0x0045f01401007387 */ /* 0x0001e40000100a00 */
[----:B-1----:R-:W-:-:S02]  /*2ace0*/  IMAD.MOV.U32 R22, RZ, RZ, R12 ;  /* 0x000000ffff167224 */ /* 0x002fc400078e000c */
[----:B0-----:R-:W-:Y:S01]  /*2acf0*/  IMAD.MOV.U32 R20, RZ, RZ, R15 ;  /* 0x000000ffff147224 */ /* 0x001fe200078e000f */
[----:B------:R-:W-:Y:S01]  /*2ad00*/  MOV R23, R13 ;  /* 0x0000000d00177202 */ /* 0x000fe20000000f00 */
[----:B------:R-:W4:Y:S01]  /*2ad10*/  LDL.LU R15, [R1+0x4688] ;  /* 0x00468800010f7983 */ /* 0x000f220000300800 */
[----:B------:R-:W-:Y:S02]  /*2ad20*/  MOV R21, R14 ;  /* 0x0000000e00157202 */ /* 0x000fe40000000f00 */
[----:B------:R-:W4:Y:S02]  /*2ad30*/  LDL.LU R14, [R1+0x4684] ;  /* 0x00468400010e7983 */ /* 0x000f240000300800 */
[----:B------:R-:W4:Y:S01]  /*2ad40*/  LDL.LU R12, [R1+0x4680] ;  /* 0x00468000010c7983 */ /* 0x000f220000300800 */
[----:B------:R-:W4:Y:S01]  /*2ad50*/  LDL.LU R13, [R1+0x467c] ;  /* 0x00467c00010d7983 */ /* 0x000f220000300800 */
[----:B------:R0:W-:Y:S02]  /*2ad60*/  STL.64 [R1+0x4618], R22 ;  /* 0x0046181601007387 */ /* 0x0001e40000100a00 */
[----:B------:R2:W-:Y:S02]  /*2ad70*/  STL.64 [R1+0x4610], R20 ;  /* 0x0046101401007387 */ /* 0x0005e40000100a00 */
[----:B0-----:R-:W-:Y:S01]  /*2ad80*/  IMAD.MOV.U32 R22, RZ, RZ, R17 ;  /* 0x000000ffff167224 */ /* 0x001fe200078e0011 */
[----:B------:R-:W-:-:S05]  /*2ad90*/  MOV R23, R16 ;  /* 0x0000001000177202 */ /* 0x000fca0000000f00 */
[----:B------:R-:W-:Y:S01]  /*2ada0*/  STL.64 [R1+0x4638], R22 ;  /* 0x0046381601007387 */ /* 0x000fe20000100a00 */
[----:B--2---:R-:W-:Y:S01]  /*2adb0*/  MOV R21, R18 ;  /* 0x0000001200157202 */ /* 0x004fe20000000f00 */
[----:B---3--:R-:W-:-:S05]  /*2adc0*/  IMAD.MOV.U32 R20, RZ, RZ, R19 ;  /* 0x000000ffff147224 */ /* 0x008fca00078e0013 */
[----:B------:R-:W-:Y:S01]  /*2add0*/  STL.64 [R1+0x4630], R20 ;  /* 0x0046301401007387 */ /* 0x000fe20000100a00 */
[----:B------:R-:W-:Y:S02]  /*2ade0*/  STL.64 [R1+0x45b8], R6 ;  /* 0x0045b80601007387 */ /* 0x000fe40000100a00 */
[----:B------:R0:W-:Y:S02]  /*2adf0*/  STL.64 [R1+0x45b0], R4 ;  /* 0x0045b00401007387 */ /* 0x0001e40000100a00 */
[----:B0-----:R-:W2:Y:S01]  /*2ae00*/  LDL.LU R4, [R1+0x120] ;  /* 0x0001200001047983 */ /* 0x001ea20000300800 */
[----:B------:R-:W2:Y:S02]  /*2ae10*/  LDL.LU R5, [R1+0x124] ;  /* 0x0001240001057983 */ /* 0x000ea40000300800 */
[----:B------:R-:W3:Y:S02]  /*2ae20*/  LDL.LU R6, [R1+0x128] ;  /* 0x0001280001067983 */ /* 0x000ee40000300800 */
[----:B------:R-:W3:Y:S01]  /*2ae30*/  LDL.LU R7, [R1+0x12c] ;  /* 0x00012c0001077983 */ /* 0x000ee20000300800 */
[----:B------:R-:W2:Y:S01]  /*2ae40*/  LDL.LU R16, [R1+0x70] ;  /* 0x0000700001107983 */ /* 0x000ea20000300800 */
[----:B------:R-:W2:Y:S02]  /*2ae50*/  LDL.LU R17, [R1+0x74] ;  /* 0x0000740001117983 */ /* 0x000ea40000300800 */
[----:B------:R-:W2:Y:S02]  /*2ae60*/  LDL.LU R18, [R1+0x78] ;  /* 0x0000780001127983 */ /* 0x000ea40000300800 */
[----:B------:R-:W2:Y:S02]  /*2ae70*/  LDL.LU R19, [R1+0x7c] ;  /* 0x00007c0001137983 */ /* 0x000ea40000300800 */
[----:B----4-:R-:W-:Y:S01]  /*2ae80*/  IMAD.MOV.U32 R20, RZ, RZ, R14 ;  /* 0x000000ffff147224 */ /* 0x010fe200078e000e */
[----:B------:R-:W-:Y:S01]  /*2ae90*/  MOV R21, R15 ;  /* 0x0000000f00157202 */ /* 0x000fe20000000f00 */
[----:B------:R-:W4:Y:S01]  /*2aea0*/  LDL.LU R14, [R1+0x4678] ;  /* 0x00467800010e7983 */ /* 0x000f220000300800 */
[----:B------:R-:W4:Y:S02]  /*2aeb0*/  LDL.LU R15, [R1+0x4674] ;  /* 0x00467400010f7983 */ /* 0x000f240000300800 */
[----:B------:R-:W-:Y:S01]  /*2aec0*/  IMAD.MOV.U32 R22, RZ, RZ, R3 ;  /* 0x000000ffff167224 */ /* 0x000fe200078e0003 */
[----:B------:R-:W-:Y:S01]  /*2aed0*/  MOV R23, R0 ;  /* 0x0000000000177202 */ /* 0x000fe20000000f00 */
[----:B------:R-:W4:Y:S01]  /*2aee0*/  LDL.LU R3, [R1+0x4670] ;  /* 0x0046700001037983 */ /* 0x000f220000300800 */
[----:B------:R-:W4:Y:S02]  /*2aef0*/  LDL.LU R0, [R1+0x466c] ;  /* 0x00466c0001007983 */ /* 0x000f240000300800 */
[----:B------:R-:W4:Y:S02]  /*2af00*/  LDL.LU R24, [R1+0x60] ;  /* 0x0000600001187983 */ /* 0x000f240000300800 */
[----:B------:R-:W4:Y:S01]  /*2af10*/  LDL.LU R25, [R1+0x64] ;  /* 0x0000640001197983 */ /* 0x000f220000300800 */
[----:B------:R-:W4:Y:S01]  /*2af20*/  LDL.LU R26, [R1+0x68] ;  /* 0x00006800011a7983 */ /* 0x000f220000300800 */
[----:B------:R-:W4:Y:S03]  /*2af30*/  LDL.LU R27, [R1+0x6c] ;  /* 0x00006c00011b7983 */ /* 0x000f260000300800 */
[----:B---3--:R-:W-:Y:S01]  /*2af40*/  STL.64 [R1+0x45e8], R6 ;  /* 0x0045e80601007387 */ /* 0x008fe20000100a00 */
[----:B--2---:R0:W-:Y:S03]  /*2af50*/  STL.64 [R1+0x45e0], R4 ;  /* 0x0045e00401007387 */ /* 0x0041e60000100a00 */
[----:B0-----:R-:W2:Y:S01]  /*2af60*/  LDL.LU R4, [R1+0xf0] ;  /* 0x0000f00001047983 */ /* 0x001ea20000300800 */
[----:B------:R-:W2:Y:S02]  /*2af70*/  LDL.LU R5, [R1+0xf4] ;  /* 0x0000f40001057983 */ /* 0x000ea40000300800 */
[----:B------:R-:W3:Y:S02]  /*2af80*/  LDL.LU R6, [R1+0xf8] ;  /* 0x0000f80001067983 */ /* 0x000ee40000300800 */
[----:B----4-:R-:W-:-:S02]  /*2af90*/  IMAD.MOV.U32 R7, RZ, RZ, R0 ;  /* 0x000000ffff077224 */ /* 0x010fc400078e0000 */
[----:B------:R-:W4:Y:S04]  /*2afa0*/  LDL.LU R0, [R1+0x4668] ;  /* 0x0046680001007983 */ /* 0x000f280000300800 */
[----:B---3--:R-:W-:Y:S01]  /*2afb0*/  STL.64 [R1+0x4608], R6 ;  /* 0x0046080601007387 */ /* 0x008fe20000100a00 */
[----:B--2---:R0:W-:Y:S03]  /*2afc0*/  STL.64 [R1+0x4600], R4 ;  /* 0x0046000401007387 */ /* 0x0041e60000100a00 */
        /* <DEDUP_REMOVED lines=8> */
[----:B------:R-:W3:Y:S02]  /*2b050*/  LDL.LU R6, [R1+0xb8] ;  /* 0x0000b80001067983 */ /* 0x000ee40000300800 */
[----:B------:R-:W3:Y:S01]  /*2b060*/  LDL.LU R7, [R1+0xbc] ;  /* 0x0000bc0001077983 */ /* 0x000ee20000300800 */
[----:B------:R-:W-:Y:S01]  /*2b070*/  HMMA.16816.F32.BF16 R12, R12, R10, R16 ;  /* 0x0000000a0c0c723c */ /* 0x000fe20000041810 */
[----:B---3--:R-:W-:Y:S01]  /*2b080*/  STL.64 [R1+0x4648], R6 ;  /* 0x0046480601007387 */ /* 0x008fe20000100a00 */
[----:B--2---:R0:W-:Y:S03]  /*2b090*/  STL.64 [R1+0x4640], R4 ;  /* 0x0046400401007387 */ /* 0x0041e60000100a00 */
[----:B0-----:R-:W2:Y:S01]  /*2b0a0*/  LDL.LU R4, [R1+0xd0] ;  /* 0x0000d00001047983 */ /* 0x001ea20000300800 */
[----:B------:R-:W2:Y:S02]  /*2b0b0*/  LDL.LU R5, [R1+0xd4] ;  /* 0x0000d40001057983 */ /* 0x000ea40000300800 */
[----:B------:R-:W2:Y:S02]  /*2b0c0*/  LDL.LU R6, [R1+0xd8] ;  /* 0x0000d80001067983 */ /* 0x000ea40000300800 */
[----:B------:R-:W2:Y:S01]  /*2b0d0*/  LDL.LU R7, [R1+0xdc] ;  /* 0x0000dc0001077983 */ /* 0x000ea20000300800 */
[----:B------:R-:W-:Y:S01]  /*2b0e0*/  STL [R1+0x4580], R2 ;  /* 0x0045800201007387 */ /* 0x000fe20000100800 */
[----:B------:R-:W3:Y:S02]  /*2b0f0*/  LDL.LU.64 R18, [R1+0x4660] ;  /* 0x0046600001127983 */ /* 0x000ee40000300a00 */
[----:B------:R-:W3:Y:S09]  /*2b100*/  LDL.LU.64 R16, [R1+0x4658] ;  /* 0x0046580001107983 */ /* 0x000ef20000300a00 */
[----:B------:R0:W-:Y:S01]  /*2b110*/  STL.64 [R1+0xe0], R12 ;  /* 0x0000e00c01007387 */ /* 0x0001e20000100a00 */
[----:B------:R1:W-:Y:S01]  /*2b120*/  STL.64 [R1+0xe8], R14 ;  /* 0x0000e80e01007387 */ /* 0x0003e20000100a00 */
[----:B0-----:R-:W-:Y:S01]  /*2b130*/  MOV R12, R28 ;  /* 0x0000001c000c7202 */ /* 0x001fe20000000f00 */
[----:B------:R-:W-:-:S02]  /*2b140*/  IMAD.MOV.U32 R13, RZ, RZ, R29 ;  /* 0x000000ffff0d7224 */ /* 0x000fc400078e001d */
[----:B------:R-:W4:Y:S01]  /*2b150*/  LDL.LU R28, [R1+0x4654] ;  /* 0x00465400011c7983 */ /* 0x000f220000300800 */
[----:B------:R-:W4:Y:S01]  /*2b160*/  LDL.LU R29, [R1+0x4650] ;  /* 0x00465000011d7983 */ /* 0x000f220000300800 */
[-C--:B---3--:R-:W-:Y:S08]  /*2b170*/  HMMA.16816.F32.BF16 R24, R16, R10.reuse, R24 ;  /* 0x0000000a1018723c */ /* 0x088ff00000041818 */
[-C--:B--2---:R-:W-:Y:S01]  /*2b180*/  HMMA.16816.F32.BF16 R20, R20, R10.reuse, R4 ;  /* 0x0000000a1414723c */ /* 0x084fe20000041804 */
[----:B-1----:R-:W-:Y:S01]  /*2b190*/  MOV R14, R9 ;  /* 0x00000009000e7202 */ /* 0x002fe20000000f00 */
[----:B------:R-:W-:Y:S01]  /*2b1a0*/  IMAD.MOV.U32 R15, RZ, RZ, R8 ;  /* 0x000000ffff0f7224 */ /* 0x000fe200078e0008 */
[----:B------:R-:W0:Y:S04]  /*2b1b0*/  S2R R2, SR_TID.X ;  /* 0x0000000000027919 */ /* 0x000e280000002100 */
[----:B----4-:R-:W-:Y:S08]  /*2b1c0*/  LDSM.16.MT88.4 R16, [R0+0x26000] ;  /* 0x026000000010783b */ /* 0x010ff00000004200 */
[----:B------:R-:W-:Y:S01]  /*2b1d0*/  STL.64 [R1+0xa0], R24 ;  /* 0x0000a01801007387 */ /* 0x000fe20000100a00 */
[----:B------:R-:W-:Y:S02]  /*2b1e0*/  STL.64 [R1+0xa8], R26 ;  /* 0x0000a81a01007387 */ /* 0x000fe40000100a00 */
[----:B------:R-:W1:Y:S02]  /*2b1f0*/  LDSM.16.MT88.4 R24, [R0+0x26080] ;  /* 0x026080000018783b */ /* 0x000e640000004200 */
[----:B-1----:R-:W-:Y:S02]  /*2b200*/  STL.64 [R1+0x45a8], R26 ;  /* 0x0045a81a01007387 */ /* 0x002fe40000100a00 */
[----:B------:R1:W-:Y:S02]  /*2b210*/  STL.64 [R1+0x45a0], R24 ;  /* 0x0045a01801007387 */ /* 0x0003e40000100a00 */
[----:B-1----:R-:W2:Y:S01]  /*2b220*/  LDL.LU R24, [R1+0x150] ;  /* 0x0001500001187983 */ /* 0x002ea20000300800 */
[----:B------:R-:W2:Y:S02]  /*2b230*/  LDL.LU R25, [R1+0x154] ;  /* 0x0001540001197983 */ /* 0x000ea40000300800 */
[----:B------:R-:W3:Y:S02]  /*2b240*/  LDL.LU.64 R6, [R1+0x4648] ;  /* 0x0046480001067983 */ /* 0x000ee40000300a00 */
[----:B------:R-:W3:Y:S01]  /*2b250*/  LDL.LU.64 R4, [R1+0x4640] ;  /* 0x0046400001047983 */ /* 0x000ee20000300a00 */
[----:B------:R-:W-:Y:S01]  /*2b260*/  STL.64 [R1+0x80], R20 ;  /* 0x0000801401007387 */ /* 0x000fe20000100a00 */
[----:B------:R1:W-:Y:S03]  /*2b270*/  STL.64 [R1+0x88], R22 ;  /* 0x0000881601007387 */ /* 0x0003e60000100a00 */
[----:B-1----:R-:W3:Y:S01]  /*2b280*/  LDL.LU.64 R22, [R1+0x4638] ;  /* 0x0046380001167983 */ /* 0x002ee20000300a00 */
[----:B------:R-:W3:Y:S02]  /*2b290*/  LDL.LU.64 R20, [R1+0x4630] ;  /* 0x0046300001147983 */ /* 0x000ee40000300a00 */
[-C--:B---3--:R-:W-:Y:S01]  /*2b2a0*/  HMMA.16816.F32.BF16 R20, R20, R10.reuse, R4 ;  /* 0x0000000a1414723c */ /* 0x088fe20000041804 */
[----:B------:R-:W3:Y:S01]  /*2b2b0*/  LDL.LU.64 R6, [R1+0x4628] ;  /* 0x0046280001067983 */ /* 0x000ee20000300a00 */
[----:B------:R-:W3:Y:S11]  /*2b2c0*/  LDL.LU.64 R4, [R1+0x4620] ;  /* 0x0046200001047983 */ /* 0x000ef60000300a00 */
[----:B------:R-:W-:Y:S10]  /*2b2d0*/  @!UPT UIADD3 URZ, URZ, URZ, URZ ;  /* 0x0000003f3f3ff290 */ /* 0x000ff4000fffe03f */
[----:B------:R1:W-:Y:S01]  /*2b2e0*/  STL.64 [R1+0x70], R20 ;  /* 0x0000701401007387 */ /* 0x0003e20000100a00 */
[----:B------:R-:W-:Y:S01]  /*2b2f0*/  MOV R9, R22 ;  /* 0x0000001600097202 */ /* 0x000fe20000000f00 */
[----:B------:R-:W-:Y:S02]  /*2b300*/  IMAD.MOV.U32 R8, RZ, RZ, R23 ;  /* 0x000000ffff087224 */ /* 0x000fe400078e0017 */
[----:B------:R-:W3:Y:S04]  /*2b310*/  LDL.LU.64 R22, [R1+0x4618] ;  /* 0x0046180001167983 */ /* 0x000ee80000300a00 */
[----:B-1----:R-:W3:Y:S01]  /*2b320*/  LDL.LU.64 R20, [R1+0x4610] ;  /* 0x0046100001147983 */ /* 0x002ee20000300a00 */
[----:B------:R-:W-:Y:S02]  /*2b330*/  STL [R1+0x4588], R8 ;  /* 0x0045880801007387 */ /* 0x000fe40000100800 */
[----:B------:R-:W-:Y:S01]  /*2b340*/  STL [R1+0x4584], R9 ;  /* 0x0045840901007387 */ /* 0x000fe20000100800 */
[-C--:B---3--:R-:W-:Y:S01]  /*2b350*/  HMMA.16816.F32.BF16 R20, R20, R10.reuse, R4 ;  /* 0x0000000a1414723c */ /* 0x088fe20000041804 */
[----:B------:R-:W3:Y:S01]  /*2b360*/  LDL.LU.64 R6, [R1+0x4608] ;  /* 0x0046080001067983 */ /* 0x000ee20000300a00 */
[----:B------:R-:W3:Y:S11]  /*2b370*/  LDL.LU.64 R4, [R1+0x4600] ;  /* 0x0046000001047983 */ /* 0x000ef60000300a00 */
[----:B------:R-:W-:Y:S10]  /*2b380*/  @!UPT UIADD3 URZ, URZ, URZ, URZ ;  /* 0x0000003f3f3ff290 */ /* 0x000ff4000fffe03f */
[----:B------:R-:W-:Y:S01]  /*2b390*/  STL.64 [R1+0x60], R20 ;  /* 0x0000601401007387 */ /* 0x000fe20000100a00 */
[----:B------:R1:W-:Y:S03]  /*2b3a0*/  STL.64 [R1+0x68], R22 ;  /* 0x0000681601007387 */ /* 0x0003e60000100a00 */
[----:B-1----:R-:W3:Y:S01]  /*2b3b0*/  LDL.LU.64 R22, [R1+0x45f8] ;  /* 0x0045f80001167983 */ /* 0x002ee20000300a00 */
[----:B------:R-:W3:Y:S01]  /*2b3c0*/  LDL.LU.64 R20, [R1+0x45f0] ;  /* 0x0045f00001147983 */ /* 0x000ee20000300a00 */
[----:B------:R-:W-:Y:S01]  /*2b3d0*/  MOV R26, R29 ;  /* 0x0000001d001a7202 */ /* 0x000fe20000000f00 */
[-C--:B---3--:R-:W-:Y:S01]  /*2b3e0*/  HMMA.16816.F32.BF16 R20, R20, R10.reuse, R4 ;  /* 0x0000000a1414723c */ /* 0x088fe20000041804 */
[----:B------:R-:W3:Y:S01]  /*2b3f0*/  LDL.LU.64 R6, [R1+0x45e8] ;  /* 0x0045e80001067983 */ /* 0x000ee20000300a00 */
[----:B------:R-:W3:Y:S11]  /*2b400*/  LDL.LU.64 R4, [R1+0x45e0] ;  /* 0x0045e00001047983 */ /* 0x000ef60000300a00 */
[----:B------:R-:W-:Y:S10]  /*2b410*/  @!UPT UIADD3 URZ, URZ, URZ, URZ ;  /* 0x0000003f3f3ff290 */ /* 0x000ff4000fffe03f */
[----:B------:R-:W-:Y:S01]  /*2b420*/  STL.64 [R1+0x90], R20 ;  /* 0x0000901401007387 */ /* 0x000fe20000100a00 */
[----:B------:R1:W-:Y:S01]  /*2b430*/  STL [R1+0x98], R22 ;  /* 0x0000981601007387 */ /* 0x0003e20000100800 */
[----:B------:R-:W-:Y:S02]  /*2b440*/  MOV R29, R23 ;  /* 0x00000017001d7202 */ /* 0x000fe40000000f00 */
[----:B-1----:R-:W4:Y:S01]  /*2b450*/  LDL.LU.64 R22, [R1+0x45d8] ;  /* 0x0045d80001167983 */ /* 0x002f220000300a00 */
[----:B------:R-:W4:Y:S02]  /*2b460*/  LDL.LU.64 R20, [R1+0x45d0] ;  /* 0x0045d00001147983 */ /* 0x000f240000300a00 */
[----:B------:R-:W-:Y:S01]  /*2b470*/  STL [R1+0x4568], R29 ;  /* 0x0045681d01007387 */ /* 0x000fe20000100800 */
[-C--:B----4-:R-:W-:Y:S01]  /*2b480*/  HMMA.16816.F32.BF16 R12, R12, R10.reuse, R20 ;  /* 0x0000000a0c0c723c */ /* 0x090fe20000041814 */
[----:B------:R-:W3:Y:S01]  /*2b490*/  LDL.LU.64 R22, [R1+0x45c8] ;  /* 0x0045c80001167983 */ /* 0x000ee20000300a00 */
[----:B------:R-:W3:Y:S02]  /*2b4a0*/  LDL.LU.64 R20, [R1+0x45c0] ;  /* 0x0045c00001147983 */ /* 0x000ee40000300a00 */
[----:B------:R-:W-:Y:S11]  /*2b4b0*/  IMAD.MOV.U32 R27, RZ, RZ, R28 ;  /* 0x000000ffff1b7224 */ /* 0x000ff600078e001c */
[----:B------:R-:W-:Y:S08]  /*2b4c0*/  @!UPT UIADD3 URZ, URZ, URZ, URZ ;  /* 0x0000003f3f3ff290 */ /* 0x000ff0000fffe03f */
[----:B------:R-:W-:Y:S01]  /*2b4d0*/  STL.64 [R1+0x50], R12 ;  /* 0x0000500c01007387 */ /* 0x000fe20000100a00 */
[----:B------:R-:W-:Y:S01]  /*2b4e0*/  STL.64 [R1+0x58], R14 ;  /* 0x0000580e01007387 */ /* 0x000fe20000100a00 */
[-C--:B---3--:R-:W-:Y:S02]  /*2b4f0*/  HMMA.16816.F32.BF16 R20, R20, R10.reuse, R4 ;  /* 0x0000000a1414723c */ /* 0x088fe40000041804 */
[----:B------:R-:W3:Y:S01]  /*2b500*/  LDL.LU.64 R6, [R1+0x45b8] ;  /* 0x0045b80001067983 */ /* 0x000ee20000300a00 */
[----:B------:R-:W3:Y:S03]  /*2b510*/  LDL.LU.64 R4, [R1+0x45b0] ;  /* 0x0045b00001047983 */ /* 0x000ee60000300a00 */
[----:B------:R-:W1:Y:S01]  /*2b520*/  S2R R8, SR_TID.X ;  /* 0x0000000000087919 */ /* 0x000e620000002100 */
[----:B0-----:R-:W-:Y:S01]  /*2b530*/  LOP3.LUT R9, R2, 0x7, RZ, 0xc0, !PT ;  /* 0x0000000702097812 */ /* 0x001fe200078ec0ff */
[----:B--2---:R-:W-:Y:S02]  /*2b540*/  HMMA.16816.F32.BF16 R16, R16, R10, R24 ;  /* 0x0000000a1010723c */ /* 0x004fe40000041818 */
[----:B------:R-:W-:Y:S11]  /*2b550*/  LDSM.16.MT88.4 R12, [R0+0x26100] ;  /* 0x02610000000c783b */ /* 0x000ff60000004200 */
[----:B------:R-:W-:Y:S02]  /*2b560*/  @!UPT UIADD3 URZ, URZ, URZ, URZ ;  /* 0x0000003f3f3ff290 */ /* 0x000fe4000fffe03f */
[----:B------:R-:W-:Y:S01]  /*2b570*/  STL.64 [R1+0xb0], R20 ;  /* 0x0000b01401007387 */ /* 0x000fe20000100a00 */
[----:B------:R-:W-:Y:S02]  /*2b580*/  STL [R1+0xb8], R22 ;  /* 0x0000b81601007387 */ /* 0x000fe40000100800 */
[----:B------:R-:W-:Y:S02]  /*2b590*/  IMAD.MOV.U32 R28, RZ, RZ, R23 ;  /* 0x000000ffff1c7224 */ /* 0x000fe400078e0017 */
[----:B------:R-:W0:Y:S04]  /*2b5a0*/  LDSM.16.MT88.4 R20, [R0+0x26180] ;  /* 0x026180000014783b */ /* 0x000e280000004200 */
[----:B------:R-:W-:Y:S04]  /*2b5b0*/  STL [R1+0x44b0], R28 ;  /* 0x0044b01c01007387 */ /* 0x000fe80000100800 */
[----:B0-----:R0:W-:Y:S01]  /*2b5c0*/  STL [R1+0x4598], R20 ;  /* 0x0045981401007387 */ /* 0x0011e20000100800 */
[----:B------:R2:W-:Y:S02]  /*2b5d0*/  STL [R1+0x4594], R21 ;  /* 0x0045941501007387 */ /* 0x0005e40000100800 */
[----:B------:R4:W-:Y:S02]  /*2b5e0*/  STL [R1+0x4590], R22 ;  /* 0x0045901601007387 */ /* 0x0009e40000100800 */
[----:B------:R1:W-:Y:S01]  /*2b5f0*/  STL [R1+0x458c], R23 ;  /* 0x00458c1701007387 */ /* 0x0003e20000100800 */
[----:B0-----:R-:W3:Y:S01]  /*2b600*/  LDL.LU R20, [R1+0x140] ;  /* 0x0001400001147983 */ /* 0x001ee20000300800 */
[----:B--2---:R-:W3:Y:S02]  /*2b610*/  LDL.LU R21, [R1+0x144] ;  /* 0x0001440001157983 */ /* 0x004ee40000300800 */
[----:B----4-:R-:W3:Y:S02]  /*2b620*/  LDL.LU R22, [R1+0x148] ;  /* 0x0001480001167983 */ /* 0x010ee40000300800 */
[----:B-1----:R-:W3:Y:S01]  /*2b630*/  LDL.LU R23, [R1+0x14c] ;  /* 0x00014c0001177983 */ /* 0x002ee20000300800 */
[----:B------:R-:W-:Y:S01]  /*2b640*/  STL [R1+0x456c], R0 ;  /* 0x00456c0001007387 */ /* 0x000fe20000100800 */
[----:B------:R-:W-:-:S02]  /*2b650*/  LOP3.LUT R2, R8, 0x1e0, RZ, 0xc0, !PT ;  /* 0x000001e008027812 */ /* 0x000fc400078ec0ff */
[----:B------:R-:W-:Y:S01]  /*2b660*/  SHF.L.U32 R29, R9, 0x4, RZ ;  /* 0x00000004091d7819 */ /* 0x000fe200000006ff */
[----:B------:R-:W-:-:S03]  /*2b670*/  IMAD.SHL.U32 R9, R8, 0x2, RZ ;  /* 0x0000000208097824 */ /* 0x000fc600078e00ff */
[----:B------:R-:W-:Y:S02]  /*2b680*/  LEA R2, R2, R29, 0x8 ;  /* 0x0000001d02027211 */ /* 0x000fe400078e40ff */
[----:B------:R-:W-:Y:S02]  /*2b690*/  LOP3.LUT R8, R8, 0x7, RZ, 0xc0, !PT ;  /* 0x0000000708087812 */ /* 0x000fe400078ec0ff */
[----:B------:R-:W-:-:S05]  /*2b6a0*/  LOP3.LUT R2, R2, 0x30, R9, 0x78, !PT ;  /* 0x0000003002027812 */ /* 0x000fca00078e7809 */
[----:B------:R-:W-:Y:S02]  /*2b6b0*/  IMAD R2, R8, 0x400, R2 ;  /* 0x0000040008027824 */ /* 0x000fe400078e0202 */
[----:B------:R-:W-:Y:S01]  /*2b6c0*/  IMAD.MOV.U32 R28, RZ, RZ, R18 ;  /* 0x000000ffff1c7224 */ /* 0x000fe200078e0012 */
[----:B---3--:R-:W-:Y:S11]  /*2b6d0*/  HMMA.16816.F32.BF16 R4, R4, R10, R20 ;  /* 0x0000000a0404723c */ /* 0x008ff60000041814 */
[----:B------:R-:W-:Y:S11]  /*2b6e0*/  @!UPT UIADD3 URZ, URZ, URZ, URZ ;  /* 0x0000003f3f3ff290 */ /* 0x000ff6000fffe03f */
[----:B------:R-:W-:Y:S01]  /*2b6f0*/  @!UPT UIADD3 URZ, URZ, URZ, URZ ;  /* 0x0000003f3f3ff290 */ /* 0x000fe2000fffe03f */
[----:B------:R-:W-:Y:S01]  /*2b700*/  STL.64 [R1+0x130], R4 ;  /* 0x0001300401007387 */ /* 0x000fe20000100a00 */
[----:B------:R-:W-:Y:S02]  /*2b710*/  STL.64 [R1+0x138], R6 ;  /* 0x0001380601007387 */ /* 0x000fe40000100a00 */
[----:B------:R-:W0:Y:S02]  /*2b720*/  LDSM.16.MT88.4 R4, [R3+0x28000] ;  /* 0x028000000304783b */ /* 0x000e240000004200 */
[----:B0-----:R-:W-:Y:S02]  /*2b730*/  MOV R20, R5 ;  /* 0x0000000500147202 */ /* 0x001fe40000000f00 */
[----:B------:R-:W-:Y:S01]  /*2b740*/  IMAD.MOV.U32 R21, RZ, RZ, R6 ;  /* 0x000000ffff157224 */ /* 0x000fe200078e0006 */
[----:B------:R-:W-:Y:S01]  /*2b750*/  STL [R1+0x40], R4 ;  /* 0x0000400401007387 */ /* 0x000fe20000100800 */
[----:B------:R-:W-:Y:S02]  /*2b760*/  MOV R22, R7 ;  /* 0x0000000700167202 */ /* 0x000fe40000000f00 */
[----:B------:R-:W0:Y:S04]  /*2b770*/  LDSM.16.M88.4 R4, [R2+0x40280] ;  /* 0x040280000204783b */ /* 0x000e280000000200 */
[----:B------:R-:W-:Y:S01]  /*2b780*/  STL [R1+0x459c], R20 ;  /* 0x00459c1401007387 */ /* 0x000fe20000100800 */
[----:B0-----:R-:W-:Y:S01]  /*2b790*/  STL [R1+0x443c], R6 ;  /* 0x00443c0601007387 */ /* 0x001fe20000100800 */
[----:B------:R-:W-:Y:S02]  /*2b7a0*/  STL [R1+0x4438], R7 ;  /* 0x0044380701007387 */ /* 0x000fe40000100800 */
[----:B------:R-:W2:Y:S02]  /*2b7b0*/  LDL.LU.64 R26, [R1+0x45a8] ;  /* 0x0045a800011a7983 */ /* 0x000ea40000300a00 */
[----:B------:R-:W2:Y:S01]  /*2b7c0*/  LDL.LU.64 R24, [R1+0x45a0] ;  /* 0x0045a00001187983 */ /* 0x000ea20000300a00 */
[----:B------:R0:W-:Y:S01]  /*2b7d0*/  STL.64 [R1+0x170], R16 ;  /* 0x0001701001007387 */ /* 0x0001e20000100a00 */
[----:B------:R1:W-:Y:S03]  /*2b7e0*/  STL [R1+0x17c], R19 ;  /* 0x00017c1301007387 */ /* 0x0003e60000100800 */
[----:B0-----:R-:W2:Y:S01]  /*2b7f0*/  LDL.LU R16, [R1+0x110] ;  /* 0x0001100001107983 */ /* 0x001ea20000300800 */
[----:B------:R-:W2:Y:S02]  /*2b800*/  LDL.LU R17, [R1+0x114] ;  /* 0x0001140001117983 */ /* 0x000ea40000300800 */
[----:B------:R-:W2:Y:S02]  /*2b810*/  LDL.LU R18, [R1+0x118] ;  /* 0x0001180001127983 */ /* 0x000ea40000300800 */
[----:B-1----:R-:W2:Y:S01]  /*2b820*/  LDL.LU R19, [R1+0x11c] ;  /* 0x00011c0001137983 */ /* 0x002ea20000300800 */
[----:B------:R-:W0:Y:S04]  /*2b830*/  S2R R8, SR_TID.X ;  /* 0x0000000000087919 */ /* 0x000e280000002100 */
[----:B------:R-:W1:Y:S01]  /*2b840*/  S2R R2, SR_TID.X ;  /* 0x0000000000027919 */ /* 0x000e620000002100 */
[----:B0-----:R-:W-:-:S02]  /*2b850*/  LOP3.LUT R8, R8, 0x7, RZ, 0xc0, !PT ;  /* 0x0000000708087812 */ /* 0x001fc400078ec0ff */
[----:B-1----:R-:W-:-:S04]  /*2b860*/  LOP3.LUT R20, R2, 0x10, RZ, 0xc0, !PT ;  /* 0x0000001002147812 */ /* 0x002fc800078ec0ff */
[----:B------:R-:W-:Y:S01]  /*2b870*/  SHF.L.U32 R20, R20, 0x8, RZ ;  /* 0x0000000814147819 */ /* 0x000fe200000006ff */
[----:B--2---:R-:W-:Y:S11]  /*2b880*/  HMMA.16816.F32.BF16 R16, R24, R10, R16 ;  /* 0x0000000a1810723c */ /* 0x004ff60000041810 */
[----:B------:R-:W-:Y:S11]  /*2b890*/  @!UPT UIADD3 URZ, URZ, URZ, URZ ;  /* 0x0000003f3f3ff290 */ /* 0x000ff6000fffe03f */
[----:B------:R-:W-:Y:S01]  /*2b8a0*/  @!UPT UIADD3 URZ, URZ, URZ, URZ ;  /* 0x0000003f3f3ff290 */ /* 0x000fe2000fffe03f */
[----:B------:R-:W-:Y:S01]  /*2b8b0*/  STL.64 [R1+0x1a0], R16 ;  /* 0x0001a01001007387 */ /* 0x000fe20000100a00 */
[----:B------:R-:W-:Y:S02]  /*2b8c0*/  STL.64 [R1+0x1a8], R18 ;  /* 0x0001a81201007387 */ /* 0x000fe40000100a00 */
[----:B------:R-:W0:Y:S02]  /*2b8d0*/  LDSM.16.MT88.4 R16, [R3+0x28080] ;  /* 0x028080000310783b */ /* 0x000e240000004200 */
[----:B0-----:R-:W-:Y:S02]  /*2b8e0*/  MOV R7, R18 ;  /* 0x0000001200077202 */ /* 0x001fe40000000f00 */
[----:B------:R-:W-:Y:S02]  /*2b8f0*/  IMAD.MOV.U32 R6, RZ, RZ, R19 ;  /* 0x000000ffff067224 */ /* 0x000fe400078e0013 */
[----:B------:R-:W-:Y:S02]  /*2b900*/  IMAD R19, R8, 0x210, RZ ;  /* 0x0000021008137824 */ /* 0x000fe400078e02ff */
[----:B------:R-:W-:Y:S01]  /*2b910*/  IMAD.SHL.U32 R18, R2, 0x2, RZ ;  /* 0x0000000202127824 */ /* 0x000fe200078e00ff */
[----:B------:R-:W-:Y:S01]  /*2b920*/  MOV R0, R16 ;  /* 0x0000001000007202 */ /* 0x000fe20000000f00 */
[----:B------:R-:W-:Y:S01]  /*2b930*/  STL.64 [R1+0x4578], R6 ;  /* 0x0045780601007387 */ /* 0x000fe20000100a00 */
[----:B------:R-:W-:Y:S02]  /*2b940*/  STL.64 [R1+0x4570], R4 ;  /* 0x0045700401007387 */ /* 0x000fe40000100a00 */
[----:B------:R-:W-:-:S02]  /*2b950*/  IMAD.MOV.U32 R29, RZ, RZ, R17 ;  /* 0x000000ffff1d7224 */ /* 0x000fc400078e0011 */
[----:B------:R-:W0:Y:S01]  /*2b960*/  LDSM.16.MT88.4 R4, [R3+0x28100] ;  /* 0x028100000304783b */ /* 0x000e220000004200 */
[----:B------:R-:W-:Y:S02]  /*2b970*/  LOP3.LUT R27, R19, 0x10, R18, 0x78, !PT ;  /* 0x00000010131b7812 */ /* 0x000fe400078e7812 */
[----:B------:R-:W1:Y:S02]  /*2b980*/  LDSM.16.MT88.4 R16, [R3+0x28180] ;  /* 0x028180000310783b */ /* 0x000e640000004200 */
[----:B------:R-:W-:-:S04]  /*2b990*/  LOP3.LUT R27, R27, R20, RZ, 0xfc, !PT ;  /* 0x000000141b1b7212 */ /* 0x000fc800078efcff */
[----:B------:R-:W-:Y:S02]  /*2b9a0*/  LOP3.LUT R27, R27, 0x20, RZ, 0x3c, !PT ;  /* 0x000000201b1b7812 */ /* 0x000fe400078e3cff */
[----:B0-----:R-:W-:Y:S01]  /*2b9b0*/  MOV R23, R4 ;  /* 0x0000000400177202 */ /* 0x001fe20000000f00 */
[----:B------:R-:W-:Y:S01]  /*2b9c0*/  IMAD.MOV.U32 R8, RZ, RZ, R5 ;  /* 0x000000ffff087224 */ /* 0x000fe200078e0005 */
[----:B------:R-:W-:Y:S01]  /*2b9d0*/  MOV R9, R6 ;  /* 0x0000000600097202 */ /* 0x000fe20000000f00 */
[----:B------:R-:W-:Y:S01]  /*2b9e0*/  IMAD.MOV.U32 R2, RZ, RZ, R7 ;  /* 0x000000ffff027224 */ /* 0x000fe200078e0007 */
[----:B-1----:R-:W-:Y:S01]  /*2b9f0*/  MOV R7, R16 ;  /* 0x0000001000077202 */ /* 0x002fe20000000f00 */
[----:B------:R-:W-:Y:S01]  /*2ba00*/  IMAD.MOV.U32 R6, RZ, RZ, R17 ;  /* 0x000000ffff067224 */ /* 0x000fe200078e0011 */
[----:B------:R-:W-:Y:S01]  /*2ba10*/  MOV R5, R18 ;  /* 0x0000001200057202 */ /* 0x000fe20000000f00 */
[----:B------:R-:W-:Y:S02]  /*2ba20*/  IMAD.MOV.U32 R4, RZ, RZ, R19 ;  /* 0x000000ffff047224 */ /* 0x000fe400078e0013 */
[----:B------:R-:W0:Y:S02]  /*2ba30*/  LDSM.16.MT88.4 R16, [R27+0x28000] ;  /* 0x028000001b10783b */ /* 0x000e240000004200 */
[----:B0-----:R-:W-:Y:S01]  /*2ba40*/  MOV R20, R16 ;  /* 0x0000001000147202 */ /* 0x001fe20000000f00 */
[----:B------:R-:W-:Y:S01]  /*2ba50*/  IMAD.MOV.U32 R26, RZ, RZ, R17 ;  /* 0x000000ffff1a7224 */ /* 0x000fe200078e0011 */
[----:B------:R-:W-:Y:S01]  /*2ba60*/  MOV R25, R18 ;  /* 0x0000001200197202 */ /* 0x000fe20000000f00 */
[----:B------:R-:W-:-:S02]  /*2ba70*/  IMAD.MOV.U32 R24, RZ, RZ, R19 ;  /* 0x000000ffff187224 */ /* 0x000fc400078e0013 */
[----:B------:R-:W0:Y:S04]  /*2ba80*/  LDSM.16.MT88.4 R16, [R27+0x28080] ;  /* 0x028080001b10783b */ /* 0x000e280000004200 */
[----:B0-----:R-:W-:Y:S01]  /*2ba90*/  STL.64 [R1+0x4500], R18 ;  /* 0x0045001201007387 */ /* 0x001fe20000100a00 */
[----:B------:R0:W-:Y:S03]  /*2baa0*/  STL.64 [R1+0x44f8], R16 ;  /* 0x0044f81001007387 */ /* 0x0001e60000100a00 */
[----:B0-----:R-:W2:Y:S01]  /*2bab0*/  LDL.LU R16, [R1+0x190] ;  /* 0x0001900001107983 */ /* 0x001ea20000300800 */
[----:B------:R-:W2:Y:S02]  /*2bac0*/  LDL.LU R17, [R1+0x194] ;  /* 0x0001940001117983 */ /* 0x000ea40000300800 */
[----:B------:R-:W2:Y:S02]  /*2bad0*/  LDL.LU R18, [R1+0x198] ;  /* 0x0001980001127983 */ /* 0x000ea40000300800 */
[----:B------:R-:W2:Y:S02]  /*2bae0*/  LDL.LU R19, [R1+0x19c] ;  /* 0x00019c0001137983 */ /* 0x000ea40000300800 */
[----:B--2---:R-:W-:Y:S07]  /*2baf0*/  HMMA.16816.F32.BF16 R12, R12, R10, R16 ;  /* 0x0000000a0c0c723c */ /* 0x004fee0000041810 */
[----:B------:R-:W-:-:S02]  /*2bb00*/  MOV R16, R20 ;  /* 0x0000001400107202 */ /* 0x000fc40000000f00 */
[----:B------:R-:W2:Y:S11]  /*2bb10*/  LDL.LU R20, [R1+0x459c] ;  /* 0x00459c0001147983 */ /* 0x000eb60000300800 */
[----:B------:R-:W-:Y:S03]  /*2bb20*/  @!UPT UIADD3 URZ, URZ, URZ, URZ ;  /* 0x0000003f3f3ff290 */ /* 0x000fe6000fffe03f */
[----:B------:R-:W-:Y:S01]  /*2bb30*/  STL.64 [R1+0x190], R12 ;  /* 0x0001900c01007387 */ /* 0x000fe20000100a00 */
[----:B------:R-:W-:Y:S02]  /*2bb40*/  STL.64 [R1+0x198], R14 ;  /* 0x0001980e01007387 */ /* 0x000fe40000100a00 */
[----:B------:R-:W0:Y:S01]  /*2bb50*/  LDSM.16.MT88.4 R12, [R27+0x28100] ;  /* 0x028100001b0c783b */ /* 0x000e220000004200 */
[----:B------:R-:W-:-:S03]  /*2bb60*/  MOV R18, R25 ;  /* 0x0000001900127202 */ /* 0x000fc60000000f00 */
[----:B------:R-:W-:Y:S02]  /*2bb70*/  IMAD.MOV.U32 R19, RZ, RZ, R24 ;  /* 0x000000ffff137224 */ /* 0x000fe400078e0018 */
[----:B------:R-:W-:-:S03]  /*2bb80*/  IMAD.MOV.U32 R17, RZ, RZ, R26 ;  /* 0x000000ffff117224 */ /* 0x000fc600078e001a */
[----:B------:R-:W-:Y:S02]  /*2bb90*/  STL.64 [R1+0x4520], R18 ;  /* 0x0045201201007387 */ /* 0x000fe40000100a00 */
[----:B------:R-:W-:Y:S02]  /*2bba0*/  STL.64 [R1+0x4518], R16 ;  /* 0x0045181001007387 */ /* 0x000fe40000100a00 */
[----:B0-----:R-:W-:Y:S01]  /*2bbb0*/  STL.64 [R1+0x44f0], R14 ;  /* 0x0044f00e01007387 */ /* 0x001fe20000100a00 */
[----:B------:R0:W-:Y:S03]  /*2bbc0*/  STL.64 [R1+0x44e8], R12 ;  /* 0x0044e80c01007387 */ /* 0x0001e60000100a00 */
[----:B0-----:R-:W3:Y:S01]  /*2bbd0*/  LDL.LU R12, [R1+0x80] ;  /* 0x00008000010c7983 */ /* 0x001ee20000300800 */
[----:B------:R-:W3:Y:S02]  /*2bbe0*/  LDL.LU R13, [R1+0x84] ;  /* 0x00008400010d7983 */ /* 0x000ee40000300800 */
[----:B------:R-:W4:Y:S02]  /*2bbf0*/  LDL.LU R14, [R1+0x88] ;  /* 0x00008800010e7983 */ /* 0x000f240000300800 */
[----:B------:R-:W4:Y:S01]  /*2bc00*/  LDL.LU R15, [R1+0x8c] ;  /* 0x00008c00010f7983 */ /* 0x000f220000300800 */
[----:B------:R-:W3:Y:S01]  /*2bc10*/  LDL.LU R24, [R1+0x40] ;  /* 0x0000400001187983 */ /* 0x000ee20000300800 */
[----:B------:R-:W-:Y:S01]  /*2bc20*/  IMAD.MOV.U32 R26, RZ, RZ, R21 ;  /* 0x000000ffff1a7224 */ /* 0x000fe200078e0015 */
[----:B------:R-:W-:-:S02]  /*2bc30*/  MOV R27, R22 ;  /* 0x00000016001b7202 */ /* 0x000fc40000000f00 */
[----:B------:R-:W-:Y:S01]  /*2bc40*/  MOV R18, R5 ;  /* 0x0000000500127202 */ /* 0x000fe20000000f00 */
[----:B------:R-:W-:Y:S01]  /*2bc50*/  IMAD.MOV.U32 R19, RZ, RZ, R4 ;  /* 0x000000ffff137224 */ /* 0x000fe200078e0004 */
[----:B------:R-:W-:Y:S01]  /*2bc60*/  MOV R16, R7 ;  /* 0x0000000700107202 */ /* 0x000fe20000000f00 */
[----:B------:R-:W-:Y:S01]  /*2bc70*/  IMAD.MOV.U32 R17, RZ, RZ, R6 ;  /* 0x000000ffff117224 */ /* 0x000fe200078e0006 */
[----:B--2---:R-:W-:Y:S02]  /*2bc80*/  MOV R25, R20 ;  /* 0x0000001400197202 */ /* 0x004fe40000000f00 */
[----:B------:R-:W2:Y:S01]  /*2bc90*/  LDL.LU R20, [R1+0x4598] ;  /* 0x0045980001147983 */ /* 0x000ea20000300800 */
[----:B------:R-:W2:Y:S02]  /*2bca0*/  LDL.LU R21, [R1+0x4594] ;  /* 0x0045940001157983 */ /* 0x000ea40000300800 */
[----:B------:R-:W2:Y:S02]  /*2bcb0*/  LDL.LU R22, [R1+0x4590] ;  /* 0x0045900001167983 */ /* 0x000ea40000300800 */
[----:B------:R-:W2:Y:S01]  /*2bcc0*/  LDL.LU R4, [R1+0x160] ;  /* 0x0001600001047983 */ /* 0x000ea20000300800 */
[----:B------:R-:W2:Y:S01]  /*2bcd0*/  LDL.LU R5, [R1+0x164] ;  /* 0x0001640001057983 */ /* 0x000ea20000300800 */
[----:B------:R-:W2:Y:S02]  /*2bce0*/  LDL.LU R6, [R1+0x168] ;  /* 0x0001680001067983 */ /* 0x000ea40000300800 */
[----:B------:R-:W2:Y:S02]  /*2bcf0*/  LDL.LU R7, [R1+0x16c] ;  /* 0x00016c0001077983 */ /* 0x000ea40000300800 */
[----:B------:R-:W-:Y:S01]  /*2bd00*/  STL.64 [R1+0x4540], R18 ;  /* 0x0045401201007387 */ /* 0x000fe20000100a00 */
[----:B------:R-:W-:Y:S04]  /*2bd10*/  STL.64 [R1+0x4538], R16 ;  /* 0x0045381001007387 */ /* 0x000fe80000100a00 */
[----:B----4-:R-:W-:Y:S01]  /*2bd20*/  STL.64 [R1+0x4510], R14 ;  /* 0x0045100e01007387 */ /* 0x010fe20000100a00 */
[----:B---3--:R0:W-:Y:S03]  /*2bd30*/  STL.64 [R1+0x4508], R12 ;  /* 0x0045080c01007387 */ /* 0x0081e60000100a00 */
[----:B0-----:R-:W3:Y:S01]  /*2bd40*/  LDL.LU R12, [R1+0xa0] ;  /* 0x0000a000010c7983 */ /* 0x001ee20000300800 */
[----:B------:R-:W3:Y:S02]  /*2bd50*/  LDL.LU R13, [R1+0xa4] ;  /* 0x0000a400010d7983 */ /* 0x000ee40000300800 */
[----:B------:R-:W4:Y:S02]  /*2bd60*/  LDL.LU R14, [R1+0xa8] ;  /* 0x0000a800010e7983 */ /* 0x000f240000300800 */
[----:B------:R-:W4:Y:S02]  /*2bd70*/  LDL.LU R15, [R1+0xac] ;  /* 0x0000ac00010f7983 */ /* 0x000f240000300800 */
[----:B------:R-:W-:-:S02]  /*2bd80*/  IMAD.MOV.U32 R16, RZ, RZ, R23 ;  /* 0x000000ffff107224 */ /* 0x000fc400078e0017 */
[----:B------:R-:W2:Y:S01]  /*2bd90*/  LDL.LU R23, [R1+0x458c] ;  /* 0x00458c0001177983 */ /* 0x000ea20000300800 */
[----:B------:R-:W-:Y:S01]  /*2bda0*/  IMAD.MOV.U32 R18, RZ, RZ, R9 ;  /* 0x000000ffff127224 */ /* 0x000fe200078e0009 */
[----:B------:R-:W-:Y:S02]  /*2bdb0*/  MOV R19, R2 ;  /* 0x0000000200137202 */ /* 0x000fe40000000f00 */
[----:B------:R-:W-:Y:S02]  /*2bdc0*/  MOV R17, R8 ;  /* 0x0000000800117202 */ /* 0x000fe40000000f00 */
[----:B------:R-:W2:Y:S01]  /*2bdd0*/  LDL.LU R8, [R1+0x4588] ;  /* 0x0045880001087983 */ /* 0x000ea20000300800 */
[----:B------:R-:W2:Y:S02]  /*2bde0*/  LDL.LU R9, [R1+0x4584] ;  /* 0x0045840001097983 */ /* 0x000ea40000300800 */
[----:B------:R-:W2:Y:S02]  /*2bdf0*/  LDL.LU R2, [R1+0x4580] ;  /* 0x0045800001027983 */ /* 0x000ea40000300800 */
[----:B------:R-:W-:Y:S01]  /*2be00*/  STL.64 [R1+0x4560], R18 ;  /* 0x0045601201007387 */ /* 0x000fe20000100a00 */
[----:B------:R0:W-:Y:S04]  /*2be10*/  STL.64 [R1+0x4558], R16 ;  /* 0x0045581001007387 */ /* 0x0001e80000100a00 */
[----:B0-----:R-:W2:Y:S01]  /*2be20*/  LDL.LU R16, [R1+0x1b0] ;  /* 0x0001b00001107983 */ /* 0x001ea20000300800 */
[----:B------:R-:W2:Y:S02]  /*2be30*/  LDL.LU R17, [R1+0x1b4] ;  /* 0x0001b40001117983 */ /* 0x000ea40000300800 */
[----:B------:R-:W2:Y:S02]  /*2be40*/  LDL.LU R18, [R1+0x1b8] ;  /* 0x0001b80001127983 */ /* 0x000ea40000300800 */
[----:B------:R-:W2:Y:S01]  /*2be50*/  LDL.LU R19, [R1+0x1bc] ;  /* 0x0001bc0001137983 */ /* 0x000ea20000300800 */
[----:B----4-:R-:W-:Y:S01]  /*2be60*/  STL.64 [R1+0x4530], R14 ;  /* 0x0045300e01007387 */ /* 0x010fe20000100a00 */
[----:B---3--:R0:W-:Y:S03]  /*2be70*/  STL.64 [R1+0x4528], R12 ;  /* 0x0045280c01007387 */ /* 0x0081e60000100a00 */
[----:B0-----:R-:W3:Y:S01]  /*2be80*/  LDL.LU R12, [R1+0xe0] ;  /* 0x0000e000010c7983 */ /* 0x001ee20000300800 */
[----:B------:R-:W3:Y:S02]  /*2be90*/  LDL.LU R13, [R1+0xe4] ;  /* 0x0000e400010d7983 */ /* 0x000ee40000300800 */
[----:B------:R-:W4:Y:S02]  /*2bea0*/  LDL.LU R14, [R1+0xe8] ;  /* 0x0000e800010e7983 */ /* 0x000f240000300800 */
[----:B------:R-:W4:Y:S01]  /*2beb0*/  LDL.LU R15, [R1+0xec] ;  /* 0x0000ec00010f7983 */ /* 0x000f220000300800 */
[----:B--2---:R-:W-:Y:S01]  /*2bec0*/  HMMA.16816.F32.BF16 R20, R20, R10, R4 ;  /* 0x0000000a1414723c */ /* 0x004fe20000041804 */
[----:B------:R-:W0:Y:S04]  /*2bed0*/  S2R R11, SR_TID.X ;  /* 0x00000000000b7919 */ /* 0x000e280000002100 */
[----:B------:R-:W1:Y:S01]  /*2bee0*/  S2R R10, SR_TID.X ;  /* 0x00000000000a7919 */ /* 0x000e620000002100 */
[----:B0-----:R-:W-:-:S05]  /*2bef0*/  LOP3.LUT R11, R11, 0x7, RZ, 0xc0, !PT ;  /* 0x000000070b0b7812 */ /* 0x001fca00078ec0ff */
[----:B------:R-:W-:Y:S01]  /*2bf00*/  IMAD R11, R11, 0x210, RZ ;  /* 0x000002100b0b7824 */ /* 0x000fe200078e02ff */
[----:B----4-:R-:W-:Y:S01]  /*2bf10*/  STL.64 [R1+0x4550], R14 ;  /* 0x0045500e01007387 */ /* 0x010fe20000100a00 */
[----:B---3--:R0:W-:Y:S03]  /*2bf20*/  STL.64 [R1+0x4548], R12 ;  /* 0x0045480c01007387 */ /* 0x0081e60000100a00 */
[----:B0-----:R-:W2:Y:S01]  /*2bf30*/  LDL.LU R12, [R1+0x100] ;  /* 0x00010000010c7983 */ /* 0x001ea20000300800 */
[----:B------:R-:W2:Y:S02]  /*2bf40*/  LDL.LU R13, [R1+0x104] ;  /* 0x00010400010d7983 */ /* 0x000ea40000300800 */
[----:B------:R-:W2:Y:S02]  /*2bf50*/  LDL.LU R14, [R1+0x108] ;  /* 0x00010800010e7983 */ /* 0x000ea40000300800 */
[----:B------:R-:W2:Y:S01]  /*2bf60*/  LDL.LU R15, [R1+0x10c] ;  /* 0x00010c00010f7983 */ /* 0x000ea20000300800 */
[----:B------:R-:W3:Y:S01]  /*2bf70*/  LDL.LU.64 R6, [R1+0x4578] ;  /* 0x0045780001067983 */ /* 0x000ee20000300a00 */
[----:B------:R-:W4:Y:S02]  /*2bf80*/  LDL.LU.64 R4, [R1+0x4570] ;  /* 0x0045700001047983 */ /* 0x000f240000300a00 */
[----:B------:R-:W-:Y:S02]  /*2bf90*/  STL.64 [R1+0x160], R20 ;  /* 0x0001601401007387 */ /* 0x000fe40000100a00 */
[----:B------:R1:W-:Y:S02]  /*2bfa0*/  STL.64 [R1+0x168], R22 ;  /* 0x0001681601007387 */ /* 0x0003e40000100a00 */
[C---:B-1----:R-:W-:Y:S01]  /*2bfb0*/  IMAD.SHL.U32 R23, R10.reuse, 0x2, RZ ;  /* 0x000000020a177824 */ /* 0x042fe200078e00ff */
[----:B------:R-:W-:-:S04]  /*2bfc0*/  LOP3.LUT R10, R10, 0x10, RZ, 0xc0, !PT ;  /* 0x000000100a0a7812 */ /* 0x000fc800078ec0ff */
[----:B------:R-:W-:Y:S02]  /*2bfd0*/  SHF.L.U32 R10, R10, 0x8, RZ ;  /* 0x000000080a0a7819 */ /* 0x000fe400000006ff */
[----:B------:R-:W-:-:S04]  /*2bfe0*/  LOP3.LUT R11, R11, 0x10, R23, 0x78, !PT ;  /* 0x000000100b0b7812 */ /* 0x000fc800078e7817 */
[----:B------:R-:W-:-:S04]  /*2bff0*/  LOP3.LUT R11, R11, R10, RZ, 0xfc, !PT ;  /* 0x0000000a0b0b7212 */ /* 0x000fc800078efcff */
[----:B------:R-:W-:-:S05]  /*2c000*/  LOP3.LUT R11, R11, 0x20, RZ, 0x3c, !PT ;  /* 0x000000200b0b7812 */ /* 0x000fca00078e3cff */
[----:B------:R-:W0:Y:S04]  /*2c010*/  LDSM.16.MT88.4 R20, [R11+0x28180] ;  /* 0x028180000b14783b */ /* 0x000e280000004200 */
[----:B0-----:R-:W-:Y:S01]  /*2c020*/  STL.64 [R1+0x44e0], R22 ;  /* 0x0044e01601007387 */ /* 0x001fe20000100a00 */
[----:B------:R0:W-:Y:S03]  /*2c030*/  STL.64 [R1+0x44d8], R20 ;  /* 0x0044d81401007387 */ /* 0x0001e60000100a00 */
[----:B0-----:R-:W4:Y:S01]  /*2c040*/  LDL.LU R20, [R1+0x180] ;  /* 0x0001800001147983 */ /* 0x001f220000300800 */
[----:B------:R-:W4:Y:S02]  /*2c050*/  LDL.LU R21, [R1+0x184] ;  /* 0x0001840001157983 */ /* 0x000f240000300800 */
[----:B------:R-:W4:Y:S02]  /*2c060*/  LDL.LU R22, [R1+0x188] ;  /* 0x0001880001167983 */ /* 0x000f240000300800 */
[----:B------:R-:W4:Y:S02]  /*2c070*/  LDL.LU R23, [R1+0x18c] ;  /* 0x00018c0001177983 */ /* 0x000f240000300800 */
[----:B----4-:R-:W-:Y:S01]  /*2c080*/  HMMA.16816.F32.BF16 R24, R24, R4, R20 ;  /* 0x000000041818723c */ /* 0x010fe20000041814 */
[----:B------:R-:W4:Y:S06]  /*2c090*/  LDL.LU R20, [R1+0x70] ;  /* 0x0000700001147983 */ /* 0x000f2c0000300800 */
[----:B------:R-:W-:Y:S01]  /*2c0a0*/  IMAD.MOV.U32 R22, RZ, RZ, R9 ;  /* 0x000000ffff167224 */ /* 0x000fe200078e0009 */
[----:B------:R-:W-:-:S02]  /*2c0b0*/  MOV R23, R8 ;  /* 0x0000000800177202 */ /* 0x000fc40000000f00 */
[----:B------:R-:W0:Y:S11]  /*2c0c0*/  LDSM.16.MT88.4 R8, [R2+0x28000] ;  /* 0x028000000208783b */ /* 0x000e360000004200 */
[----:B------:R-:W-:Y:S02]  /*2c0d0*/  @!UPT UIADD3 URZ, URZ, URZ, URZ ;  /* 0x0000003f3f3ff290 */ /* 0x000fe4000fffe03f */
[----:B------:R-:W-:Y:S01]  /*2c0e0*/  STL.64 [R1+0x150], R24 ;  /* 0x0001501801007387 */ /* 0x000fe20000100a00 */
[----:B------:R-:W-:Y:S02]  /*2c0f0*/  STL.64 [R1+0x158], R26 ;  /* 0x0001581a01007387 */ /* 0x000fe40000100a00 */
[----:B------:R-:W1:Y:S04]  /*2c100*/  LDSM.16.MT88.4 R24, [R2+0x28080] ;  /* 0x028080000218783b */ /* 0x000e680000004200 */
[----:B------:R-:W4:Y:S01]  /*2c110*/  LDL.LU R21, [R1+0x74] ;  /* 0x0000740001157983 */ /* 0x000f220000300800 */
[----:B0-----:R-:W-:Y:S01]  /*2c120*/  STL.64 [R1+0x44d0], R10 ;  /* 0x0044d00a01007387 */ /* 0x001fe20000100a00 */
[----:B------:R0:W-:Y:S03]  /*2c130*/  STL.64 [R1+0x44c8], R8 ;  /* 0x0044c80801007387 */ /* 0x0001e60000100a00 */
[----:B0-----:R-:W2:Y:S01]  /*2c140*/  LDL.LU R8, [R1+0x60] ;  /* 0x0000600001087983 */ /* 0x001ea20000300800 */
[----:B------:R-:W2:Y:S02]  /*2c150*/  LDL.LU R9, [R1+0x64] ;  /* 0x0000640001097983 */ /* 0x000ea40000300800 */
[----:B------:R-:W2:Y:S02]  /*2c160*/  LDL.LU R10, [R1+0x68] ;  /* 0x00006800010a7983 */ /* 0x000ea40000300800 */
[----:B------:R-:W2:Y:S01]  /*2c170*/  LDL.LU R11, [R1+0x6c] ;  /* 0x00006c00010b7983 */ /* 0x000ea20000300800 */
[----:B-1----:R3:W-:Y:S01]  /*2c180*/  STL.64 [R1+0x44c0], R26 ;  /* 0x0044c01a01007387 */ /* 0x0027e20000100a00 */
[----:B------:R0:W-:Y:S02]  /*2c190*/  STL.64 [R1+0x44b8], R24 ;  /* 0x0044b81801007387 */ /* 0x0001e40000100a00 */
[----:B---3--:R-:W-:-:S02]  /*2c1a0*/  IMAD.MOV.U32 R26, RZ, RZ, R7 ;  /* 0x000000ffff1a7224 */ /* 0x008fc400078e0007 */
[----:B0-----:R-:W-:Y:S01]  /*2c1b0*/  IMAD.MOV.U32 R24, RZ, RZ, R0 ;  /* 0x000000ffff187224 */ /* 0x001fe200078e0000 */
[----:B------:R-:W-:Y:S02]  /*2c1c0*/  MOV R25, R29 ;  /* 0x0000001d00197202 */ /* 0x000fe40000000f00 */
[----:B------:R-:W-:Y:S01]  /*2c1d0*/  MOV R27, R6 ;  /* 0x00000006001b7202 */ /* 0x000fe20000000f00 */
[----:B------:R-:W3:Y:S01]  /*2c1e0*/  LDL.LU R0, [R1+0x456c] ;  /* 0x00456c0001007983 */ /* 0x000ee20000300800 */
[----:B------:R-:W2:Y:S05]  /*2c1f0*/  LDL.LU R29, [R1+0x4568] ;  /* 0x00456800011d7983 */ /* 0x000eaa0000300800 */
[-C--:B------:R-:W-:Y:S01]  /*2c200*/  HMMA.16816.F32.BF16 R24, R24, R4.reuse, R16 ;  /* 0x000000041818723c */ /* 0x080fe20000041810 */
[----:B------:R-:W2:Y:S01]  /*2c210*/  LDL.LU.64 R18, [R1+0x4560] ;  /* 0x0045600001127983 */ /* 0x000ea20000300a00 */
[----:B------:R-:W2:Y:S11]  /*2c220*/  LDL.LU.64 R16, [R1+0x4558] ;  /* 0x0045580001107983 */ /* 0x000eb60000300a00 */
[----:B------:R-:W-:Y:S10]  /*2c230*/  @!UPT UIADD3 URZ, URZ, URZ, URZ ;  /* 0x0000003f3f3ff290 */ /* 0x000ff4000fffe03f */
[----:B------:R0:W-:Y:S01]  /*2c240*/  STL.64 [R1+0x140], R24 ;  /* 0x0001401801007387 */ /* 0x0001e20000100a00 */
[----:B------:R1:W-:Y:S03]  /*2c250*/  STL.64 [R1+0x148], R26 ;  /* 0x0001481a01007387 */ /* 0x0003e60000100a00 */
[----:B0-----:R-:W3:Y:S01]  /*2c260*/  LDL.LU R24, [R1+0x90] ;  /* 0x0000900001187983 */ /* 0x001ee20000300800 */
[----:B------:R-:W3:Y:S02]  /*2c270*/  LDL.LU R25, [R1+0x94] ;  /* 0x0000940001197983 */ /* 0x000ee40000300800 */
[----:B-1----:R-:W3:Y:S01]  /*2c280*/  LDL.LU R26, [R1+0x98] ;  /* 0x00009800011a7983 */ /* 0x002ee20000300800 */
[-C--:B--2---:R-:W-:Y:S01]  /*2c290*/  HMMA.16816.F32.BF16 R16, R16, R4.reuse, R12 ;  /* 0x000000041010723c */ /* 0x084fe2000004180c */
[----:B------:R-:W2:Y:S01]  /*2c2a0*/  LDL.LU.64 R14, [R1+0x4550] ;  /* 0x00455000010e7983 */ /* 0x000ea20000300a00 */
[----:B------:R-:W2:Y:S02]  /*2c2b0*/  LDL.LU.64 R12, [R1+0x4548] ;  /* 0x00454800010c7983 */ /* 0x000ea40000300a00 */
[----:B------:R-:W-:Y:S11]  /*2c2c0*/  IMAD.MOV.U32 R27, RZ, RZ, R29 ;  /* 0x000000ffff1b7224 */ /* 0x000ff600078e001d */
[----:B------:R-:W-:Y:S08]  /*2c2d0*/  @!UPT UIADD3 URZ, URZ, URZ, URZ ;  /* 0x0000003f3f3ff290 */ /* 0x000ff0000fffe03f */
[----:B------:R-:W-:Y:S01]  /*2c2e0*/  STL.64 [R1+0x40], R16 ;  /* 0x0000401001007387 */ /* 0x000fe20000100a00 */
[----:B------:R0:W-:Y:S01]  /*2c2f0*/  STL [R1+0x48], R18 ;  /* 0x0000481201007387 */ /* 0x0001e20000100800 */
[----:B------:R-:W-:Y:S02]  /*2c300*/  MOV R29, R19 ;  /* 0x00000013001d7202 */ /* 0x000fe40000000f00 */
[----:B0-----:R-:W2:Y:S01]  /*2c310*/  LDL.LU.64 R18, [R1+0x4540] ;  /* 0x0045400001127983 */ /* 0x001ea20000300a00 */
[----:B------:R-:W2:Y:S02]  /*2c320*/  LDL.LU.64 R16, [R1+0x4538] ;  /* 0x0045380001107983 */ /* 0x000ea40000300a00 */
[----:B------:R-:W-:Y:S01]  /*2c330*/  STL [R1+0x4450], R29 ;  /* 0x0044501d01007387 */ /* 0x000fe20000100800 */
        /* <DEDUP_REMOVED lines=16> */
[-C--:B--2---:R-:W-:Y:S11]  /*2c440*/  HMMA.16816.F32.BF16 R12, R16, R4.reuse, R12 ;  /* 0x00000004100c723c */ /* 0x084ff6000004180c */
[----:B------:R-:W-:Y:S11]  /*2c450*/  @!UPT UIADD3 URZ, URZ, URZ, URZ ;  /* 0x0000003f3f3ff290 */ /* 0x000ff6000fffe03f */
[----:B------:R-:W-:Y:S01]  /*2c460*/  @!UPT UIADD3 URZ, URZ, URZ, URZ ;  /* 0x0000003f3f3ff290 */ /* 0x000fe2000fffe03f */
[----:B------:R-:W-:Y:S01]  /*2c470*/  STL.64 [R1+0xc0], R12 ;  /* 0x0000c00c01007387 */ /* 0x000fe20000100a00 */
[----:B------:R-:W-:Y:S01]  /*2c480*/  IMAD.MOV.U32 R6, RZ, RZ, R14 ;  /* 0x000000ffff067224 */ /* 0x000fe200078e000e */
[----:B------:R-:W-:Y:S02]  /*2c490*/  MOV R7, R15 ;  /* 0x0000000f00077202 */ /* 0x000fe40000000f00 */
[----:B------:R-:W0:Y:S04]  /*2c4a0*/  LDSM.16.MT88.4 R12, [R2+0x28100] ;  /* 0x02810000020c783b */ /* 0x000e280000004200 */
[----:B------:R0:W-:Y:S01]  /*2c4b0*/  STL [R1+0x4458], R7 ;  /* 0x0044580701007387 */ /* 0x0001e20000100800 */
[----:B------:R1:W-:Y:S02]  /*2c4c0*/  STL [R1+0x4454], R6 ;  /* 0x0044540601007387 */ /* 0x0003e40000100800 */
[----:B0-----:R-:W-:Y:S01]  /*2c4d0*/  IMAD.MOV.U32 R7, RZ, RZ, R14 ;  /* 0x000000ffff077224 */ /* 0x001fe200078e000e */
[----:B-1----:R-:W-:Y:S01]  /*2c4e0*/  MOV R6, R15 ;  /* 0x0000000f00067202 */ /* 0x002fe20000000f00 */
[----:B------:R-:W-:Y:S01]  /*2c4f0*/  IMAD.MOV.U32 R17, RZ, RZ, R12 ;  /* 0x000000ffff117224 */ /* 0x000fe200078e000c */
[----:B------:R-:W-:Y:S01]  /*2c500*/  MOV R16, R13 ;  /* 0x0000000d00107202 */ /* 0x000fe20000000f00 */
[----:B------:R-:W4:Y:S01]  /*2c510*/  LDL.LU.64 R14, [R1+0x44f0] ;  /* 0x0044f000010e7983 */ /* 0x000f220000300a00 */
[----:B------:R-:W4:Y:S02]  /*2c520*/  LDL.LU.64 R12, [R1+0x44e8] ;  /* 0x0044e800010c7983 */ /* 0x000f240000300a00 */
[-C--:B----4-:R-:W-:Y:S01]  /*2c530*/  HMMA.16816.F32.BF16 R12, R12, R4.reuse, R20 ;  /* 0x000000040c0c723c */ /* 0x090fe20000041814 */
[----:B------:R-:W0:Y:S11]  /*2c540*/  LDSM.16.MT88.4 R20, [R2+0x28180] ;  /* 0x028180000214783b */ /* 0x000e360000004200 */
[----:B------:R-:W-:Y:S11]  /*2c550*/  @!UPT UIADD3 URZ, URZ, URZ, URZ ;  /* 0x0000003f3f3ff290 */ /* 0x000ff6000fffe03f */
[----:B------:R0:W-:Y:S01]  /*2c560*/  STL.64 [R1+0x120], R12 ;  /* 0x0001200c01007387 */ /* 0x0001e20000100a00 */
[----:B------:R1:W-:Y:S02]  /*2c570*/  STL.64 [R1+0x128], R14 ;  /* 0x0001280e01007387 */ /* 0x0003e40000100a00 */
[----:B0-----:R-:W-:Y:S01]  /*2c580*/  IMAD.MOV.U32 R13, RZ, RZ, R22 ;  /* 0x000000ffff0d7224 */ /* 0x001fe200078e0016 */
[----:B------:R-:W-:Y:S01]  /*2c590*/  MOV R12, R23 ;  /* 0x00000017000c7202 */ /* 0x000fe20000000f00 */
[----:B-1----:R-:W-:Y:S01]  /*2c5a0*/  IMAD.MOV.U32 R15, RZ, RZ, R20 ;  /* 0x000000ffff0f7224 */ /* 0x002fe200078e0014 */
[----:B------:R-:W-:Y:S01]  /*2c5b0*/  MOV R14, R21 ;  /* 0x00000015000e7202 */ /* 0x000fe20000000f00 */
[----:B------:R-:W2:Y:S01]  /*2c5c0*/  LDL.LU.64 R22, [R1+0x44e0] ;  /* 0x0044e00001167983 */ /* 0x000ea20000300a00 */
[----:B------:R-:W2:Y:S02]  /*2c5d0*/  LDL.LU.64 R20, [R1+0x44d8] ;  /* 0x0044d80001147983 */ /* 0x000ea40000300a00 */
[----:B------:R-:W-:Y:S01]  /*2c5e0*/  STL [R1+0x4420], R2 ;  /* 0x0044200201007387 */ /* 0x000fe20000100800 */
[-C--:B--2---:R-:W-:Y:S01]  /*2c5f0*/  HMMA.16816.F32.BF16 R20, R20, R4.reuse, R8 ;  /* 0x000000041414723c */ /* 0x084fe20000041808 */
[----:B------:R-:W2:Y:S01]  /*2c600*/  LDL.LU.64 R10, [R1+0x44d0] ;  /* 0x0044d000010a7983 */ /* 0x000ea20000300a00 */
[----:B------:R-:W2:Y:S11]  /*2c610*/  LDL.LU.64 R8, [R1+0x44c8] ;  /* 0x0044c80001087983 */ /* 0x000eb60000300a00 */
[----:B------:R-:W-:Y:S10]  /*2c620*/  @!UPT UIADD3 URZ, URZ, URZ, URZ ;  /* 0x0000003f3f3ff290 */ /* 0x000ff4000fffe03f */
[----:B------:R-:W-:Y:S01]  /*2c630*/  STL.64 [R1+0xf0], R20 ;  /* 0x0000f01401007387 */ /* 0x000fe20000100a00 */
[----:B------:R-:W-:Y:S02]  /*2c640*/  STL.64 [R1+0xf8], R22 ;  /* 0x0000f81601007387 */ /* 0x000fe40000100a00 */
[----:B---3--:R-:W0:Y:S02]  /*2c650*/  LDSM.16.MT88.4 R20, [R0+0x28000] ;  /* 0x028000000014783b */ /* 0x008e240000004200 */
[----:B0-----:R-:W-:Y:S02]  /*2c660*/  STL.64 [R1+0x4480], R22 ;  /* 0x0044801601007387 */ /* 0x001fe40000100a00 */
[----:B------:R0:W-:Y:S02]  /*2c670*/  STL.64 [R1+0x4478], R20 ;  /* 0x0044781401007387 */ /* 0x0001e40000100a00 */
[----:B0-----:R-:W3:Y:S01]  /*2c680*/  LDL.LU R20, [R1+0x50] ;  /* 0x0000500001147983 */ /* 0x001ee20000300800 */
[----:B------:R-:W3:Y:S02]  /*2c690*/  LDL.LU R21, [R1+0x54] ;  /* 0x0000540001157983 */ /* 0x000ee40000300800 */
[----:B------:R-:W3:Y:S02]  /*2c6a0*/  LDL.LU R22, [R1+0x58] ;  /* 0x0000580001167983 */ /* 0x000ee40000300800 */
[----:B------:R-:W3:Y:S01]  /*2c6b0*/  LDL.LU R23, [R1+0x5c] ;  /* 0x00005c0001177983 */ /* 0x000ee20000300800 */
[-C--:B--2---:R-:W-:Y:S01]  /*2c6c0*/  HMMA.16816.F32.BF16 R8, R8, R4.reuse, R24 ;  /* 0x000000040808723c */ /* 0x084fe20000041818 */
[----:B------:R-:W3:Y:S01]  /*2c6d0*/  LDL.LU.64 R26, [R1+0x44c0] ;  /* 0x0044c000011a7983 */ /* 0x000ee20000300a00 */
[----:B------:R-:W3:Y:S11]  /*2c6e0*/  LDL.LU.64 R24, [R1+0x44b8] ;  /* 0x0044b80001187983 */ /* 0x000ef60000300a00 */
[----:B------:R-:W-:Y:S10]  /*2c6f0*/  @!UPT UIADD3 URZ, URZ, URZ, URZ ;  /* 0x0000003f3f3ff290 */ /* 0x000ff4000fffe03f */
[----:B------:R-:W-:Y:S01]  /*2c700*/  STL.64 [R1+0xe0], R8 ;  /* 0x0000e00801007387 */ /* 0x000fe20000100a00 */
[----:B------:R3:W-:Y:S02]  /*2c710*/  STL.64 [R1+0xe8], R10 ;  /* 0x0000e80a01007387 */ /* 0x0007e40000100a00 */
[----:B---3--:R-:W-:Y:S01]  /*2c720*/  HMMA.16816.F32.BF16 R8, R24, R4, R20 ;  /* 0x000000041808723c */ /* 0x008fe20000041814 */
[----:B------:R-:W-:Y:S06]  /*2c730*/  LDSM.16.MT88.4 R20, [R3+0x2a000] ;  /* 0x02a000000314783b */ /* 0x000fec0000004200 */
[----:B------:R-:W-:Y:S01]  /*2c740*/  IMAD.MOV.U32 R24, RZ, RZ, R15 ;  /* 0x000000ffff187224 */ /* 0x000fe200078e000f */
[----:B------:R-:W-:Y:S01]  /*2c750*/  MOV R25, R14 ;  /* 0x0000000e00197202 */ /* 0x000fe20000000f00 */
[----:B------:R-:W-:Y:S01]  /*2c760*/  IMAD.MOV.U32 R26, RZ, RZ, R13 ;  /* 0x000000ffff1a7224 */ /* 0x000fe200078e000d */
[----:B------:R-:W-:-:S02]  /*2c770*/  MOV R27, R12 ;  /* 0x0000000c001b7202 */ /* 0x000fc40000000f00 */
[----:B------:R-:W0:Y:S11]  /*2c780*/  LDSM.16.MT88.4 R12, [R0+0x28080] ;  /* 0x02808000000c783b */ /* 0x000e360000004200 */
[----:B------:R-:W-:Y:S01]  /*2c790*/  STL.64 [R1+0xd0], R8 ;  /* 0x0000d00801007387 */ /* 0x000fe20000100a00 */
[----:B------:R-:W-:Y:S02]  /*2c7a0*/  STL.64 [R1+0xd8], R10 ;  /* 0x0000d80a01007387 */ /* 0x000fe40000100a00 */
[----:B------:R-:W1:Y:S04]  /*2c7b0*/  LDSM.16.MT88.4 R8, [R0+0x28100] ;  /* 0x028100000008783b */ /* 0x000e680000004200 */
[----:B------:R2:W-:Y:S01]  /*2c7c0*/  STL.64 [R1+0x4498], R26 ;  /* 0x0044981a01007387 */ /* 0x0005e20000100a00 */
[----:B------:R3:W-:Y:S01]  /*2c7d0*/  STL.64 [R1+0x4490], R24 ;  /* 0x0044901801007387 */ /* 0x0007e20000100a00 */
[----:B--2---:R-:W-:Y:S01]  /*2c7e0*/  IMAD.MOV.U32 R26, RZ, RZ, R7 ;  /* 0x000000ffff1a7224 */ /* 0x004fe200078e0007 */
[----:B------:R-:W-:Y:S01]  /*2c7f0*/  MOV R27, R6 ;  /* 0x00000006001b7202 */ /* 0x000fe20000000f00 */
[----:B---3--:R-:W-:Y:S01]  /*2c800*/  IMAD.MOV.U32 R24, RZ, RZ, R17 ;  /* 0x000000ffff187224 */ /* 0x008fe200078e0011 */
[----:B------:R-:W-:-:S02]  /*2c810*/  MOV R25, R16 ;  /* 0x0000001000197202 */ /* 0x000fc40000000f00 */
[----:B------:R-:W2:Y:S04]  /*2c820*/  LDSM.16.MT88.4 R16, [R0+0x28180] ;  /* 0x028180000010783b */ /* 0x000ea80000004200 */
[----:B------:R-:W-:Y:S01]  /*2c830*/  STL.64 [R1+0x44a8], R26 ;  /* 0x0044a81a01007387 */ /* 0x000fe20000100a00 */
[----:B------:R-:W-:Y:S02]  /*2c840*/  STL.64 [R1+0x44a0], R24 ;  /* 0x0044a01801007387 */ /* 0x000fe40000100a00 */
[----:B------:R-:W3:Y:S01]  /*2c850*/  LDSM.16.MT88.4 R24, [R3+0x2a080] ;  /* 0x02a080000318783b */ /* 0x000ee20000004200 */
[----:B0-----:R-:W-:Y:S03]  /*2c860*/  STL [R1+0x4460], R14 ;  /* 0x0044600e01007387 */ /* 0x001fe60000100800 */
[----:B------:R-:W-:Y:S02]  /*2c870*/  STL [R1+0x445c], R15 ;  /* 0x00445c0f01007387 */ /* 0x000fe40000100800 */
[----:B------:R0:W-:Y:S02]  /*2c880*/  STL.64 [R1+0x4488], R12 ;  /* 0x0044880c01007387 */ /* 0x0001e40000100a00 */
[----:B0-----:R-:W4:Y:S01]  /*2c890*/  LDL.LU R12, [R1+0x130] ;  /* 0x00013000010c7983 */ /* 0x001f220000300800 */
[----:B------:R-:W4:Y:S02]  /*2c8a0*/  LDL.LU R13, [R1+0x134] ;  /* 0x00013400010d7983 */ /* 0x000f240000300800 */
[----:B------:R-:W4:Y:S02]  /*2c8b0*/  LDL.LU R14, [R1+0x138] ;  /* 0x00013800010e7983 */ /* 0x000f240000300800 */
[----:B------:R-:W4:Y:S01]  /*2c8c0*/  LDL.LU R15, [R1+0x13c] ;  /* 0x00013c00010f7983 */ /* 0x000f220000300800 */
[----:B-1----:R0:W-:Y:S01]  /*2c8d0*/  STL.64 [R1+0x4470], R10 ;  /* 0x0044700a01007387 */ /* 0x0021e20000100a00 */
[----:B------:R1:W-:Y:S02]  /*2c8e0*/  STL.64 [R1+0x4468], R8 ;  /* 0x0044680801007387 */ /* 0x0003e40000100a00 */
[----:B0-----:R-:W-:Y:S01]  /*2c8f0*/  IMAD.MOV.U32 R10, RZ, RZ, R28 ;  /* 0x000000ffff0a7224 */ /* 0x001fe200078e001c */
[----:B-1----:R-:W4:Y:S01]  /*2c900*/  LDL.LU R8, [R1+0x170] ;  /* 0x0001700001087983 */ /* 0x002f220000300800 */
[----:B------:R-:W4:Y:S02]  /*2c910*/  LDL.LU R9, [R1+0x174] ;  /* 0x0001740001097983 */ /* 0x000f240000300800 */
[----:B------:R-:W4:Y:S02]  /*2c920*/  LDL.LU R28, [R1+0x44b0] ;  /* 0x0044b000011c7983 */ /* 0x000f240000300800 */
[----:B------:R-:W4:Y:S01]  /*2c930*/  LDL.LU R11, [R1+0x17c] ;  /* 0x00017c00010b7983 */ /* 0x000f220000300800 */
[----:B--2---:R-:W-:Y:S01]  /*2c940*/  STL.64 [R1+0x4448], R18 ;  /* 0x0044481201007387 */ /* 0x004fe20000100a00 */
[----:B------:R0:W-:Y:S02]  /*2c950*/  STL.64 [R1+0x4440], R16 ;  /* 0x0044401001007387 */ /* 0x0001e40000100a00 */
[----:B---3--:R-:W-:Y:S01]  /*2c960*/  IMAD.MOV.U32 R2, RZ, RZ, R26 ;  /* 0x000000ffff027224 */ /* 0x008fe200078e001a */
[----:B0-----:R-:W2:Y:S01]  /*2c970*/  LDL.LU R16, [R1+0xb0] ;  /* 0x0000b00001107983 */ /* 0x001ea20000300800 */
[----:B------:R-:W2:Y:S02]  /*2c980*/  LDL.LU R17, [R1+0xb4] ;  /* 0x0000b40001117983 */ /* 0x000ea40000300800 */
[----:B------:R-:W2:Y:S02]  /*2c990*/  LDL.LU R18, [R1+0xb8] ;  /* 0x0000b80001127983 */ /* 0x000ea40000300800 */
[----:B------:R0:W-:Y:S01]  /*2c9a0*/  STL [R1+0x4424], R0 ;  /* 0x0044240001007387 */ /* 0x0001e20000100800 */
[----:B------:R-:W-:Y:S01]  /*2c9b0*/  STL [R1+0x30], R20 ;  /* 0x0000301401007387 */ /* 0x000fe20000100800 */
[----:B------:R1:W-:Y:S01]  /*2c9c0*/  STL [R1+0x20], R24 ;  /* 0x0000201801007387 */ /* 0x0003e20000100800 */
[----:B0-----:R-:W-:-:S02]  /*2c9d0*/  MOV R0, R25 ;  /* 0x0000001900007202 */ /* 0x001fc40000000f00 */
[----:B----4-:R-:W-:Y:S01]  /*2c9e0*/  MOV R19, R28 ;  /* 0x0000001c00137202 */ /* 0x010fe20000000f00 */
[----:B------:R-:W-:Y:S02]  /*2c9f0*/  MOV R28, R27 ;  /* 0x0000001b001c7202 */ /* 0x000fe40000000f00 */
[----:B------:R-:W2:Y:S01]  /*2ca00*/  LDL.LU.64 R26, [R1+0x44a8] ;  /* 0x0044a800011a7983 */ /* 0x000ea20000300a00 */
[----:B-1----:R-:W2:Y:S03]  /*2ca10*/  LDL.LU.64 R24, [R1+0x44a0] ;  /* 0x0044a00001187983 */ /* 0x002ea60000300a00 */
[----:B--2---:R-:W-:Y:S01]  /*2ca20*/  HMMA.16816.F32.BF16 R16, R24, R4, R16 ;  /* 0x000000041810723c */ /* 0x004fe20000041810 */
        /* <DEDUP_REMOVED lines=10> */
[----:B------:R-:W-:-:S02]  /*2cad0*/  IMAD.MOV.U32 R29, RZ, RZ, R23 ;  /* 0x000000ffff1d7224 */ /* 0x000fc400078e0017 */
[----:B------:R-:W0:Y:S01]  /*2cae0*/  S2R R23, SR_TID.X ;  /* 0x0000000000177919 */ /* 0x000e220000002100 */
[----:B------:R-:W-:Y:S02]  /*2caf0*/  IMAD.MOV.U32 R7, RZ, RZ, R21 ;  /* 0x000000ffff077224 */ /* 0x000fe400078e0015 */
[----:B------:R-:W1:Y:S01]  /*2cb00*/  S2R R21, SR_TID.X ;  /* 0x0000000000157919 */ /* 0x000e620000002100 */
[----:B------:R-:W-:Y:S02]  /*2cb10*/  MOV R6, R22 ;  /* 0x0000001600067202 */ /* 0x000fe40000000f00 */
[----:B0-----:R-:W-:Y:S02]  /*2cb20*/  LOP3.LUT R22, R23, 0x7, RZ, 0xc0, !PT ;  /* 0x0000000717167812 */ /* 0x001fe400078ec0ff */
[C---:B-1----:R-:W-:Y:S01]  /*2cb30*/  LOP3.LUT R23, R21.reuse, 0x10, RZ, 0xc0, !PT ;  /* 0x0000001015177812 */ /* 0x042fe200078ec0ff */
[----:B------:R-:W-:Y:S02]  /*2cb40*/  SHF.L.U32 R21, R21, 0x1, RZ ;  /* 0x0000000115157819 */ /* 0x000fe400000006ff */
[----:B------:R-:W-:-:S02]  /*2cb50*/  IMAD R22, R22, 0x210, RZ ;  /* 0x0000021016167824 */ /* 0x000fc400078e02ff */
[----:B------:R-:W-:Y:S01]  /*2cb60*/  IMAD.SHL.U32 R23, R23, 0x100, RZ ;  /* 0x0000010017177824 */ /* 0x000fe200078e00ff */
[----:B--2---:R-:W-:Y:S01]  /*2cb70*/  HMMA.16816.F32.BF16 R24, R24, R4, R12 ;  /* 0x000000041818723c */ /* 0x004fe2000004180c */
[----:B------:R-:W2:Y:S11]  /*2cb80*/  LDL.LU.64 R12, [R1+0x4488] ;  /* 0x00448800010c7983 */ /* 0x000eb60000300a00 */
[----:B------:R-:W-:Y:S11]  /*2cb90*/  @!UPT UIADD3 URZ, URZ, URZ, URZ ;  /* 0x0000003f3f3ff290 */ /* 0x000ff6000fffe03f */
[----:B------:R-:W-:Y:S01]  /*2cba0*/  STL.64 [R1+0xa0], R24 ;  /* 0x0000a01801007387 */ /* 0x000fe20000100a00 */
[----:B------:R0:W-:Y:S02]  /*2cbb0*/  STL.64 [R1+0xa8], R26 ;  /* 0x0000a81a01007387 */ /* 0x0001e40000100a00 */
[----:B0-----:R-:W-:-:S04]  /*2cbc0*/  LOP3.LUT R26, R22, 0x10, R21, 0x78, !PT ;  /* 0x00000010161a7812 */ /* 0x001fc800078e7815 */
[----:B------:R-:W-:Y:S02]  /*2cbd0*/  LOP3.LUT R26, R26, R23, RZ, 0xfc, !PT ;  /* 0x000000171a1a7212 */ /* 0x000fe400078efcff */
[----:B------:R-:W0:Y:S02]  /*2cbe0*/  LDSM.16.MT88.4 R20, [R3+0x2a180] ;  /* 0x02a180000314783b */ /* 0x000e240000004200 */
[----:B0-----:R-:W-:Y:S01]  /*2cbf0*/  IMAD.MOV.U32 R27, RZ, RZ, R22 ;  /* 0x000000ffff1b7224 */ /* 0x001fe200078e0016 */
[----:B------:R-:W-:Y:S01]  /*2cc00*/  MOV R24, R23 ;  /* 0x0000001700187202 */ /* 0x000fe20000000f00 */
[----:B------:R-:W-:Y:S01]  /*2cc10*/  IMAD.MOV.U32 R14, RZ, RZ, R20 ;  /* 0x000000ffff0e7224 */ /* 0x000fe200078e0014 */
[----:B------:R-:W-:Y:S01]  /*2cc20*/  MOV R15, R21 ;  /* 0x00000015000f7202 */ /* 0x000fe20000000f00 */
[----:B------:R-:W3:Y:S01]  /*2cc30*/  LDL.LU.64 R22, [R1+0x4480] ;  /* 0x0044800001167983 */ /* 0x000ee20000300a00 */
[----:B------:R-:W3:Y:S01]  /*2cc40*/  LDL.LU.64 R20, [R1+0x4478] ;  /* 0x0044780001147983 */ /* 0x000ee20000300a00 */
[----:B------:R-:W-:Y:S01]  /*2cc50*/  LOP3.LUT R26, R26, 0x20, RZ, 0x3c, !PT ;  /* 0x000000201a1a7812 */ /* 0x000fe200078e3cff */
[----:B------:R-:W-:Y:S01]  /*2cc60*/  STL [R1+0x4378], R3 ;  /* 0x0043780301007387 */ /* 0x000fe20000100800 */
[----:B------:R-:W0:Y:S01]  /*2cc70*/  S2R R25, SR_TID.X ;  /* 0x0000000000197919 */ /* 0x000e220000002100 */
[----:B---3--:R-:W-:Y:S03]  /*2cc80*/  HMMA.16816.F32.BF16 R20, R20, R4, R8 ;  /* 0x000000041414723c */ /* 0x008fe60000041808 */
[----:B------:R-:W3:Y:S01]  /*2cc90*/  LDL.LU.64 R10, [R1+0x4470] ;  /* 0x00447000010a7983 */ /* 0x000ee20000300a00 */
[----:B------:R-:W3:Y:S11]  /*2cca0*/  LDL.LU.64 R8, [R1+0x4468] ;  /* 0x0044680001087983 */ /* 0x000ef60000300a00 */
[----:B------:R-:W-:Y:S08]  /*2ccb0*/  @!UPT UIADD3 URZ, URZ, URZ, URZ ;  /* 0x0000003f3f3ff290 */ /* 0x000ff0000fffe03f */
[----:B------:R-:W-:Y:S01]  /*2ccc0*/  STL.64 [R1+0x90], R20 ;  /* 0x0000901401007387 */ /* 0x000fe20000100a00 */
[----:B------:R-:W-:Y:S02]  /*2ccd0*/  STL.64 [R1+0x98], R22 ;  /* 0x0000981601007387 */ /* 0x000fe40000100a00 */
[----:B------:R1:W4:Y:S02]  /*2cce0*/  LDSM.16.MT88.4 R20, [R26+0x2a000] ;  /* 0x02a000001a14783b */ /* 0x0003240000004200 */
[----:B-1----:R-:W1:Y:S02]  /*2ccf0*/  S2R R26, SR_TID.X ;  /* 0x00000000001a7919 */ /* 0x002e640000002100 */
[----:B-1----:R-:W-:-:S05]  /*2cd00*/  LOP3.LUT R26, R26, 0x7, RZ, 0xc0, !PT ;  /* 0x000000071a1a7812 */ /* 0x002fca00078ec0ff */
[----:B------:R-:W-:Y:S01]  /*2cd10*/  IMAD R26, R26, 0x210, RZ ;  /* 0x000002101a1a7824 */ /* 0x000fe200078e02ff */
[----:B----4-:R1:W-:Y:S01]  /*2cd20*/  STL.64 [R1+0x43c0], R22 ;  /* 0x0043c01601007387 */ /* 0x0103e20000100a00 */
[----:B------:R4:W-:Y:S02]  /*2cd30*/  STL.64 [R1+0x43b8], R20 ;  /* 0x0043b81401007387 */ /* 0x0009e40000100a00 */
[----:B-1----:R-:W-:Y:S01]  /*2cd40*/  IMAD.MOV.U32 R22, RZ, RZ, R27 ;  /* 0x000000ffff167224 */ /* 0x002fe200078e001b */
[C---:B0-----:R-:W-:Y:S02]  /*2cd50*/  LOP3.LUT R27, R25.reuse, 0x10, RZ, 0xc0, !PT ;  /* 0x00000010191b7812 */ /* 0x041fe400078ec0ff */
[----:B------:R-:W-:Y:S01]  /*2cd60*/  MOV R23, R24 ;  /* 0x0000001800177202 */ /* 0x000fe20000000f00 */
[----:B----4-:R-:W-:Y:S01]  /*2cd70*/  IMAD.MOV.U32 R20, RZ, RZ, R14 ;  /* 0x000000ffff147224 */ /* 0x010fe200078e000e */
[----:B------:R-:W-:Y:S01]  /*2cd80*/  SHF.L.U32 R25, R25, 0x1, RZ ;  /* 0x0000000119197819 */ /* 0x000fe200000006ff */
[----:B------:R-:W2:Y:S01]  /*2cd90*/  LDL.LU R14, [R1+0x4460] ;  /* 0x00446000010e7983 */ /* 0x000ea20000300800 */
[----:B------:R-:W-:-:S02]  /*2cda0*/  MOV R21, R15 ;  /* 0x0000000f00157202 */ /* 0x000fc40000000f00 */
[----:B------:R-:W2:Y:S02]  /*2cdb0*/  LDL.LU R15, [R1+0x445c] ;  /* 0x00445c00010f7983 */ /* 0x000ea40000300800 */
[----:B------:R-:W-:Y:S01]  /*2cdc0*/  IMAD.SHL.U32 R27, R27, 0x100, RZ ;  /* 0x000001001b1b7824 */ /* 0x000fe200078e00ff */
[----:B------:R0:W-:Y:S02]  /*2cdd0*/  STL.64 [R1+0x43e0], R22 ;  /* 0x0043e01601007387 */ /* 0x0001e40000100a00 */
[----:B0-----:R-:W-:-:S04]  /*2cde0*/  LOP3.LUT R23, R26, 0x10, R25, 0x78, !PT ;  /* 0x000000101a177812 */ /* 0x001fc800078e7819 */
[----:B------:R-:W-:-:S04]  /*2cdf0*/  LOP3.LUT R23, R23, R27, RZ, 0xfc, !PT ;  /* 0x0000001b17177212 */ /* 0x000fc800078efcff */
[----:B------:R-:W-:Y:S01]  /*2ce00*/  LOP3.LUT R23, R23, 0x20, RZ, 0x3c, !PT ;  /* 0x0000002017177812 */ /* 0x000fe200078e3cff */
[----:B------:R0:W-:Y:S04]  /*2ce10*/  STL.64 [R1+0x43d8], R20 ;  /* 0x0043d81401007387 */ /* 0x0001e80000100a00 */
[----:B------:R-:W-:Y:S04]  /*2ce20*/  STL [R1+0x43f8], R23 ;  /* 0x0043f81701007387 */ /* 0x000fe80000100800 */
[----:B------:R1:W4:Y:S04]  /*2ce30*/  LDSM.16.MT88.4 R24, [R23+0x2a080] ;  /* 0x02a080001718783b */ /* 0x0003280000004200 */
[----:B0-----:R-:W2:Y:S01]  /*2ce40*/  LDL.LU R20, [R1+0x1a0] ;  /* 0x0001a00001147983 */ /* 0x001ea20000300800 */
[----:B------:R-:W2:Y:S02]  /*2ce50*/  LDL.LU R21, [R1+0x1a4] ;  /* 0x0001a40001157983 */ /* 0x000ea40000300800 */
[----:B------:R-:W2:Y:S02]  /*2ce60*/  LDL.LU R22, [R1+0x1a8] ;  /* 0x0001a80001167983 */ /* 0x000ea40000300800 */
[----:B-1----:R-:W2:Y:S01]  /*2ce70*/  LDL.LU R23, [R1+0x1ac] ;  /* 0x0001ac0001177983 */ /* 0x002ea20000300800 */
[----:B----4-:R-:W-:Y:S01]  /*2ce80*/  STL.64 [R1+0x43b0], R26 ;  /* 0x0043b01a01007387 */ /* 0x010fe20000100a00 */
[----:B------:R0:W-:Y:S01]  /*2ce90*/  STL.64 [R1+0x43a8], R24 ;  /* 0x0043a81801007387 */ /* 0x0001e20000100a00 */
[----:B--2---:R-:W-:Y:S07]  /*2cea0*/  HMMA.16816.F32.BF16 R20, R12, R4, R20 ;  /* 0x000000040c14723c */ /* 0x004fee0000041814 */
[----:B------:R-:W-:Y:S01]  /*2ceb0*/  IMAD.MOV.U32 R14, RZ, RZ, R17 ;  /* 0x000000ffff0e7224 */ /* 0x000fe200078e0011 */
[----:B------:R-:W-:Y:S01]  /*2cec0*/  MOV R15, R16 ;  /* 0x00000010000f7202 */ /* 0x000fe20000000f00 */
[----:B------:R-:W-:Y:S01]  /*2ced0*/  IMAD.MOV.U32 R12, RZ, RZ, R19 ;  /* 0x000000ffff0c7224 */ /* 0x000fe200078e0013 */
[----:B------:R-:W-:Y:S11]  /*2cee0*/  MOV R13, R18 ;  /* 0x00000012000d7202 */ /* 0x000ff60000000f00 */
[----:B------:R-:W-:Y:S02]  /*2cef0*/  @!UPT UIADD3 URZ, URZ, URZ, URZ ;  /* 0x0000003f3f3ff290 */ /* 0x000fe4000fffe03f */
[----:B------:R-:W-:Y:S01]  /*2cf00*/  STL.64 [R1+0x70], R20 ;  /* 0x0000701401007387 */ /* 0x000fe20000100a00 */
[----:B------:R-:W-:Y:S02]  /*2cf10*/  STL.64 [R1+0x78], R22 ;  /* 0x0000781601007387 */ /* 0x000fe40000100a00 */
[----:B------:R-:W-:Y:S02]  /*2cf20*/  STL.64 [R1+0x4408], R14 ;  /* 0x0044080e01007387 */ /* 0x000fe40000100a00 */
[----:B------:R1:W-:Y:S01]  /*2cf30*/  STL.64 [R1+0x4400], R12 ;  /* 0x0044000c01007387 */ /* 0x0003e20000100a00 */
[----:B0-----:R-:W2:Y:S01]  /*2cf40*/  LDL.LU R24, [R1+0x100] ;  /* 0x0001000001187983 */ /* 0x001ea20000300800 */
[----:B------:R-:W2:Y:S02]  /*2cf50*/  LDL.LU R25, [R1+0x104] ;  /* 0x0001040001197983 */ /* 0x000ea40000300800 */
[----:B------:R-:W4:Y:S02]  /*2cf60*/  LDL.LU R26, [R1+0x108] ;  /* 0x00010800011a7983 */ /* 0x000f240000300800 */
[----:B------:R-:W4:Y:S01]  /*2cf70*/  LDL.LU R27, [R1+0x10c] ;  /* 0x00010c00011b7983 */ /* 0x000f220000300800 */
[----:B------:R-:W3:Y:S01]  /*2cf80*/  LDL.LU R16, [R1+0x190] ;  /* 0x0001900001107983 */ /* 0x000ee20000300800 */
[----:B------:R-:W3:Y:S02]  /*2cf90*/  LDL.LU R17, [R1+0x194] ;  /* 0x0001940001117983 */ /* 0x000ee40000300800 */
[----:B------:R-:W3:Y:S02]  /*2cfa0*/  LDL.LU R18, [R1+0x198] ;  /* 0x0001980001127983 */ /* 0x000ee40000300800 */
[----:B------:R-:W3:Y:S01]  /*2cfb0*/  LDL.LU R19, [R1+0x19c] ;  /* 0x00019c0001137983 */ /* 0x000ee20000300800 */
[----:B-1----:R-:W2:Y:S01]  /*2cfc0*/  LDL.LU R12, [R1+0x30] ;  /* 0x00003000010c7983 */ /* 0x002ea20000300800 */
[----:B------:R-:W-:Y:S01]  /*2cfd0*/  MOV R14, R6 ;  /* 0x00000006000e7202 */ /* 0x000fe20000000f00 */
[----:B------:R-:W-:-:S02]  /*2cfe0*/  IMAD.MOV.U32 R15, RZ, RZ, R29 ;  /* 0x000000ffff0f7224 */ /* 0x000fc400078e001d */
[----:B------:R-:W-:Y:S02]  /*2cff0*/  IMAD.MOV.U32 R13, RZ, RZ, R7 ;  /* 0x000000ffff0d7224 */ /* 0x000fe400078e0007 */
[----:B------:R-:W3:Y:S01]  /*2d000*/  LDL.LU R7, [R1+0x4458] ;  /* 0x0044580001077983 */ /* 0x000ee20000300800 */
[----:B------:R-:W3:Y:S02]  /*2d010*/  LDL.LU R6, [R1+0x4454] ;  /* 0x0044540001067983 */ /* 0x000ee40000300800 */
[----:B------:R-:W3:Y:S02]  /*2d020*/  LDL.LU R29, [R1+0x4450] ;  /* 0x00445000011d7983 */ /* 0x000ee40000300800 */
[----:B------:R-:W-:Y:S01]  /*2d030*/  STL.64 [R1+0x4430], R14 ;  /* 0x0044300e01007387 */ /* 0x000fe20000100a00 */
[----:B--2---:R0:W-:Y:S04]  /*2d040*/  STL.64 [R1+0x4428], R12 ;  /* 0x0044280c01007387 */ /* 0x0041e80000100a00 */
[----:B0-----:R-:W2:Y:S01]  /*2d050*/  LDL.LU R12, [R1+0x160] ;  /* 0x00016000010c7983 */ /* 0x001ea20000300800 */
[----:B------:R-:W2:Y:S02]  /*2d060*/  LDL.LU R13, [R1+0x164] ;  /* 0x00016400010d7983 */ /* 0x000ea40000300800 */
[----:B------:R-:W2:Y:S02]  /*2d070*/  LDL.LU R14, [R1+0x168] ;  /* 0x00016800010e7983 */ /* 0x000ea40000300800 */
[----:B------:R-:W2:Y:S01]  /*2d080*/  LDL.LU R15, [R1+0x16c] ;  /* 0x00016c00010f7983 */ /* 0x000ea20000300800 */
[----:B------:R-:W2:Y:S01]  /*2d090*/  LDL.LU R20, [R1+0x140] ;  /* 0x0001400001147983 */ /* 0x000ea20000300800 */
[----:B------:R-:W2:Y:S02]  /*2d0a0*/  LDL.LU R21, [R1+0x144] ;  /* 0x0001440001157983 */ /* 0x000ea40000300800 */
[----:B------:R-:W2:Y:S02]  /*2d0b0*/  LDL.LU R22, [R1+0x148] ;  /* 0x0001480001167983 */ /* 0x000ea40000300800 */
[----:B------:R-:W2:Y:S02]  /*2d0c0*/  LDL.LU R23, [R1+0x14c] ;  /* 0x00014c0001177983 */ /* 0x000ea40000300800 */
[----:B--2---:R-:W-:Y:S01]  /*2d0d0*/  STL.64 [R1+0x4418], R22 ;  /* 0x0044181601007387 */ /* 0x004fe20000100a00 */
[----:B------:R0:W-:Y:S03]  /*2d0e0*/  STL.64 [R1+0x4410], R20 ;  /* 0x0044101401007387 */ /* 0x0001e60000100a00 */
[----:B0-----:R-:W2:Y:S01]  /*2d0f0*/  LDL.LU R20, [R1+0x150] ;  /* 0x0001500001147983 */ /* 0x001ea20000300800 */
[----:B------:R-:W2:Y:S02]  /*2d100*/  LDL.LU R21, [R1+0x154] ;  /* 0x0001540001157983 */ /* 0x000ea40000300800 */
[----:B------:R-:W2:Y:S02]  /*2d110*/  LDL.LU R22, [R1+0x158] ;  /* 0x0001580001167983 */ /* 0x000ea40000300800 */
[----:B------:R-:W2:Y:S01]  /*2d120*/  LDL.LU R23, [R1+0x15c] ;  /* 0x00015c0001177983 */ /* 0x000ea20000300800 */
[----:B----4-:R-:W-:Y:S01]  /*2d130*/  STL.64 [R1+0x43d0], R26 ;  /* 0x0043d01a01007387 */ /* 0x010fe20000100a00 */
[----:B------:R0:W-:Y:S03]  /*2d140*/  STL.64 [R1+0x43c8], R24 ;  /* 0x0043c81801007387 */ /* 0x0001e60000100a00 */
[----:B0-----:R-:W4:Y:S01]  /*2d150*/  LDL.LU R24, [R1+0x110] ;  /* 0x0001100001187983 */ /* 0x001f220000300800 */
[----:B------:R-:W4:Y:S02]  /*2d160*/  LDL.LU R25, [R1+0x114] ;  /* 0x0001140001197983 */ /* 0x000f240000300800 */
[----:B------:R-:W2:Y:S02]  /*2d170*/  LDL.LU R26, [R1+0x118] ;  /* 0x00011800011a7983 */ /* 0x000ea40000300800 */
[----:B------:R-:W2:Y:S01]  /*2d180*/  LDL.LU R27, [R1+0x11c] ;  /* 0x00011c00011b7983 */ /* 0x000ea20000300800 */
[-C--:B---3--:R-:W-:Y:S01]  /*2d190*/  HMMA.16816.F32.BF16 R8, R8, R4.reuse, R16 ;  /* 0x000000040808723c */ /* 0x088fe20000041810 */
[----:B--2---:R-:W-:Y:S01]  /*2d1a0*/  STL.64 [R1+0x43f0], R26 ;  /* 0x0043f01a01007387 */ /* 0x004fe20000100a00 */
[----:B----4-:R0:W-:Y:S03]  /*2d1b0*/  STL.64 [R1+0x43e8], R24 ;  /* 0x0043e81801007387 */ /* 0x0101e60000100a00 */
[----:B0-----:R-:W2:Y:S01]  /*2d1c0*/  LDL.LU R24, [R1+0x40] ;  /* 0x0000400001187983 */ /* 0x001ea20000300800 */
[----:B------:R-:W2:Y:S02]  /*2d1d0*/  LDL.LU R25, [R1+0x44] ;  /* 0x0000440001197983 */ /* 0x000ea40000300800 */
[----:B------:R-:W2:Y:S02]  /*2d1e0*/  LDL.LU R26, [R1+0x48] ;  /* 0x00004800011a7983 */ /* 0x000ea40000300800 */
[----:B------:R-:W3:Y:S01]  /*2d1f0*/  LDL.LU.64 R18, [R1+0x4448] ;  /* 0x0044480001127983 */ /* 0x000ee20000300a00 */
[----:B------:R-:W3:Y:S11]  /*2d200*/  LDL.LU.64 R16, [R1+0x4440] ;  /* 0x0044400001107983 */ /* 0x000ef60000300a00 */
[----:B------:R-:W-:Y:S01]  /*2d210*/  @!UPT UIADD3 URZ, URZ, URZ, URZ ;  /* 0x0000003f3f3ff290 */ /* 0x000fe2000fffe03f */
[----:B------:R0:W-:Y:S01]  /*2d220*/  STL [R1+0x60], R8 ;  /* 0x0000600801007387 */ /* 0x0001e20000100800 */
[----:B------:R-:W-:Y:S01]  /*2d230*/  MOV R27, R29 ;  /* 0x0000001d001b7202 */ /* 0x000fe20000000f00 */
[----:B------:R1:W-:Y:S01]  /*2d240*/  STL [R1+0x68], R10 ;  /* 0x0000680a01007387 */ /* 0x0003e20000100800 */
[----:B------:R-:W-:Y:S01]  /*2d250*/  MOV R3, R11 ;  /* 0x0000000b00037202 */ /* 0x000fe20000000f00 */
[----:B------:R-:W-:Y:S01]  /*2d260*/  IMAD.MOV.U32 R29, RZ, RZ, R9 ;  /* 0x000000ffff1d7224 */ /* 0x000fe200078e0009 */
[----:B------:R-:W-:Y:S01]  /*2d270*/  MOV R11, R7 ;  /* 0x00000007000b7202 */ /* 0x000fe20000000f00 */
[----:B0-----:R-:W4:Y:S01]  /*2d280*/  LDL.LU R8, [R1+0xc0] ;  /* 0x0000c00001087983 */ /* 0x001f220000300800 */
[----:B------:R-:W4:Y:S02]  /*2d290*/  LDL.LU R9, [R1+0xc4] ;  /* 0x0000c40001097983 */ /* 0x000f240000300800 */
[----:B-1----:R-:W-:Y:S02]  /*2d2a0*/  IMAD.MOV.U32 R10, RZ, RZ, R6 ;  /* 0x000000ffff0a7224 */ /* 0x002fe400078e0006 */
[----:B------:R-:W2:Y:S01]  /*2d2b0*/  LDL.LU R6, [R1+0x443c] ;  /* 0x00443c0001067983 */ /* 0x000ea20000300800 */
[----:B------:R-:W2:Y:S02]  /*2d2c0*/  LDL.LU R7, [R1+0x4438] ;  /* 0x0044380001077983 */ /* 0x000ea40000300800 */
[----:B------:R-:W-:Y:S02]  /*2d2d0*/  STL [R1+0x4380], R3 ;  /* 0x0043800301007387 */ /* 0x000fe40000100800 */
[----:B------:R-:W-:Y:S01]  /*2d2e0*/  STL [R1+0x437c], R29 ;  /* 0x00437c1d01007387 */ /* 0x000fe20000100800 */
[----:B---3--:R-:W-:Y:S01]  /*2d2f0*/  HMMA.16816.F32.BF16 R16, R16, R4, R12 ;  /* 0x000000041010723c */ /* 0x008fe2000004180c */
[----:B------:R-:W2:Y:S01]  /*2d300*/  LDL.LU.64 R14, [R1+0x4430] ;  /* 0x00443000010e7983 */ /* 0x000ea20000300a00 */
[----:B------:R-:W2:Y:S11]  /*2d310*/  LDL.LU.64 R12, [R1+0x4428] ;  /* 0x00442800010c7983 */ /* 0x000eb60000300a00 */
[----:B------:R-:W-:Y:S10]  /*2d320*/  @!UPT UIADD3 URZ, URZ, URZ, URZ ;  /* 0x0000003f3f3ff290 */ /* 0x000ff4000fffe03f */
[----:B------:R0:W-:Y:S01]  /*2d330*/  STL.64 [R1+0x50], R16 ;  /* 0x0000501001007387 */ /* 0x0001e20000100a00 */
[----:B------:R1:W-:Y:S03]  /*2d340*/  STL.64 [R1+0x58], R18 ;  /* 0x0000581201007387 */ /* 0x0003e60000100a00 */
[----:B0-----:R-:W3:Y:S01]  /*2d350*/  LDL.LU R16, [R1+0x20] ;  /* 0x0000200001107983 */ /* 0x001ee20000300800 */
[----:B------:R-:W-:Y:S02]  /*2d360*/  IMAD.MOV.U32 R17, RZ, RZ, R0 ;  /* 0x000000ffff117224 */ /* 0x000fe400078e0000 */
[----:B------:R-:W3:Y:S01]  /*2d370*/  LDL.LU R0, [R1+0x4424] ;  /* 0x0044240001007983 */ /* 0x000ee20000300800 */
[----:B-1----:R-:W-:Y:S02]  /*2d380*/  MOV R18, R2 ;  /* 0x0000000200127202 */ /* 0x002fe40000000f00 */
[----:B------:R-:W3:Y:S01]  /*2d390*/  LDL.LU R2, [R1+0x4420] ;  /* 0x0044200001027983 */ /* 0x000ee20000300800 */
[-C--:B--2---:R-:W-:Y:S03]  /*2d3a0*/  HMMA.16816.F32.BF16 R12, R12, R6.reuse, R20 ;  /* 0x000000060c0c723c */ /* 0x084fe60000041814 */
[----:B------:R-:W3:Y:S01]  /*2d3b0*/  LDL.LU.64 R22, [R1+0x4418] ;  /* 0x0044180001167983 */ /* 0x000ee20000300a00 */
[----:B------:R-:W3:Y:S02]  /*2d3c0*/  LDL.LU.64 R20, [R1+0x4410] ;  /* 0x0044100001147983 */ /* 0x000ee40000300a00 */
[----:B------:R-:W-:Y:S11]  /*2d3d0*/  IMAD.MOV.U32 R19, RZ, RZ, R28 ;  /* 0x000000ffff137224 */ /* 0x000ff600078e001c */
[----:B------:R-:W-:Y:S06]  /*2d3e0*/  @!UPT UIADD3 URZ, URZ, URZ, URZ ;  /* 0x0000003f3f3ff290 */ /* 0x000fec000fffe03f */
[----:B------:R-:W-:Y:S01]  /*2d3f0*/  STL [R1+0x80], R12 ;  /* 0x0000800c01007387 */ /* 0x000fe20000100800 */
[----:B------:R-:W-:Y:S01]  /*2d400*/  IMAD.MOV.U32 R4, RZ, RZ, R15 ;  /* 0x000000ffff047224 */ /* 0x000fe200078e000f */
[----:B------:R-:W-:Y:S01]  /*2d410*/  MOV R28, R13 ;  /* 0x0000000d001c7202 */ /* 0x000fe20000000f00 */
[----:B------:R0:W-:Y:S02]  /*2d420*/  STL [R1+0x88], R14 ;  /* 0x0000880e01007387 */ /* 0x0001e40000100800 */
[----:B0-----:R-:W2:Y:S01]  /*2d430*/  LDL.LU.64 R14, [R1+0x4408] ;  /* 0x00440800010e7983 */ /* 0x001ea20000300a00 */
[----:B------:R-:W2:Y:S02]  /*2d440*/  LDL.LU.64 R12, [R1+0x4400] ;  /* 0x00440000010c7983 */ /* 0x000ea40000300a00 */
[----:B------:R-:W-:Y:S02]  /*2d450*/  STL [R1+0x4384], R4 ;  /* 0x0043840401007387 */ /* 0x000fe40000100800 */
[----:B------:R-:W-:Y:S01]  /*2d460*/  STL [R1+0x42e0], R28 ;  /* 0x0042e01c01007387 */ /* 0x000fe20000100800 */
[-C--:B---3--:R-:W-:Y:S01]  /*2d470*/  HMMA.16816.F32.BF16 R16, R16, R6.reuse, R20 ;  /* 0x000000061010723c */ /* 0x088fe20000041814 */
[----:B------:R-:W3:Y:S11]  /*2d480*/  LDL.LU R23, [R1+0x43f8] ;  /* 0x0043f80001177983 */ /* 0x000ef60000300800 */
[----:B------:R-:W-:Y:S11]  /*2d490*/  @!UPT UIADD3 URZ, URZ, URZ, URZ ;  /* 0x0000003f3f3ff290 */ /* 0x000ff6000fffe03f */
[----:B------:R-:W-:Y:S01]  /*2d4a0*/  STL.64 [R1+0x1a0], R16 ;  /* 0x0001a01001007387 */ /* 0x000fe20000100a00 */
[----:B------:R-:W-:Y:S01]  /*2d4b0*/  STL.64 [R1+0x1a8], R18 ;  /* 0x0001a81201007387 */ /* 0x000fe20000100a00 */
[-C--:B--2---:R-:W-:Y:S02]  /*2d4c0*/  HMMA.16816.F32.BF16 R12, R12, R6.reuse, R24 ;  /* 0x000000060c0c723c */ /* 0x084fe40000041818 */
[----:B------:R-:W2:Y:S01]  /*2d4d0*/  LDL.LU.64 R26, [R1+0x43f0] ;  /* 0x0043f000011a7983 */ /* 0x000ea20000300a00 */
[----:B------:R-:W2:Y:S11]  /*2d4e0*/  LDL.LU.64 R24, [R1+0x43e8] ;  /* 0x0043e80001187983 */ /* 0x000eb60000300a00 */
[----:B------:R-:W-:Y:S09]  /*2d4f0*/  @!UPT UIADD3 URZ, URZ, URZ, URZ ;  /* 0x0000003f3f3ff290 */ /* 0x000ff2000fffe03f */
[----:B------:R-:W-:Y:S01]  /*2d500*/  STL.64 [R1+0x190], R12 ;  /* 0x0001900c01007387 */ /* 0x000fe20000100a00 */
[----:B------:R-:W-:Y:S03]  /*2d510*/  STL.64 [R1+0x198], R14 ;  /* 0x0001980e01007387 */ /* 0x000fe60000100a00 */
[----:B---3--:R-:W-:Y:S02]  /*2d520*/  LDSM.16.MT88.4 R16, [R23+0x2a100] ;  /* 0x02a100001710783b */ /* 0x008fe40000004200 */
        /* <DEDUP_REMOVED lines=20> */
[----:B------:R-:W-:Y:S01]  /*2d670*/  STL [R1+0x4390], R28 ;  /* 0x0043901c01007387 */ /* 0x000fe20000100800 */
[----:B------:R-:W-:Y:S01]  /*2d680*/  STL [R1+0x438c], R29 ;  /* 0x00438c1d01007387 */ /* 0x000fe20000100800 */
[----:B------:R-:W-:Y:S01]  /*2d690*/  STL [R1+0x4388], R3 ;  /* 0x0043880301007387 */ /* 0x000fe20000100800 */
[-C--:B--2---:R-:W-:Y:S02]  /*2d6a0*/  HMMA.16816.F32.BF16 R20, R20, R6.reuse, R24 ;  /* 0x000000061414723c */ /* 0x084fe40000041818 */
[----:B------:R-:W4:Y:S01]  /*2d6b0*/  LDL.LU.64 R26, [R1+0x43b0] ;  /* 0x0043b000011a7983 */ /* 0x000f220000300a00 */
[----:B------:R-:W4:Y:S11]  /*2d6c0*/  LDL.LU.64 R24, [R1+0x43a8] ;  /* 0x0043a80001187983 */ /* 0x000f360000300a00 */
[----:B------:R-:W-:Y:S09]  /*2d6d0*/  @!UPT UIADD3 URZ, URZ, URZ, URZ ;  /* 0x0000003f3f3ff290 */ /* 0x000ff2000fffe03f */
[----:B------:R-:W-:Y:S01]  /*2d6e0*/  STL.64 [R1+0x170], R20 ;  /* 0x0001701401007387 */ /* 0x000fe20000100a00 */
[----:B------:R-:W-:Y:S01]  /*2d6f0*/  STL.64 [R1+0x178], R22 ;  /* 0x0001781601007387 */ /* 0x000fe20000100a00 */
[----:B----4-:R-:W-:Y:S02]  /*2d700*/  HMMA.16816.F32.BF16 R24, R24, R6, R8 ;  /* 0x000000061818723c */ /* 0x010fe40000041808 */
[----:B------:R-:W0:Y:S02]  /*2d710*/  LDSM.16.MT88.4 R8, [R2+0x2a080] ;  /* 0x02a080000208783b */ /* 0x000e240000004200 */
[----:B0-----:R-:W-:Y:S01]  /*2d720*/  MOV R23, R8 ;  /* 0x0000000800177202 */ /* 0x001fe20000000f00 */
[----:B------:R-:W-:Y:S01]  /*2d730*/  IMAD.MOV.U32 R22, RZ, RZ, R9 ;  /* 0x000000ffff167224 */ /* 0x000fe200078e0009 */
[----:B------:R-:W-:Y:S01]  /*2d740*/  MOV R21, R10 ;  /* 0x0000000a00157202 */ /* 0x000fe20000000f00 */
[----:B------:R-:W-:Y:S02]  /*2d750*/  IMAD.MOV.U32 R20, RZ, RZ, R11 ;  /* 0x000000ffff147224 */ /* 0x000fe400078e000b */
[----:B------:R-:W0:Y:S11]  /*2d760*/  LDSM.16.MT88.4 R8, [R2+0x2a100] ;  /* 0x02a100000208783b */ /* 0x000e360000004200 */
[----:B------:R-:W-:Y:S03]  /*2d770*/  @!UPT UIADD3 URZ, URZ, URZ, URZ ;  /* 0x0000003f3f3ff290 */ /* 0x000fe6000fffe03f */
[----:B------:R-:W-:Y:S01]  /*2d780*/  STL.64 [R1+0x160], R24 ;  /* 0x0001601801007387 */ /* 0x000fe20000100a00 */
[----:B------:R0:W-:Y:S02]  /*2d790*/  STL.64 [R1+0x168], R26 ;  /* 0x0001681a01007387 */ /* 0x0001e40000100a00 */
[----:B0-----:R-:W-:Y:S01]  /*2d7a0*/  MOV R27, R8 ;  /* 0x00000008001b7202 */ /* 0x001fe20000000f00 */
[----:B------:R-:W-:Y:S01]  /*2d7b0*/  IMAD.MOV.U32 R26, RZ, RZ, R9 ;  /* 0x000000ffff1a7224 */ /* 0x000fe200078e0009 */
[----:B------:R-:W-:Y:S01]  /*2d7c0*/  MOV R25, R10 ;  /* 0x0000000a00197202 */ /* 0x000fe20000000f00 */
[----:B------:R-:W-:Y:S02]  /*2d7d0*/  IMAD.MOV.U32 R24, RZ, RZ, R11 ;  /* 0x000000ffff187224 */ /* 0x000fe400078e000b */
[----:B------:R-:W0:Y:S04]  /*2d7e0*/  LDSM.16.MT88.4 R8, [R2+0x2a180] ;  /* 0x02a180000208783b */ /* 0x000e280000004200 */
[----:B------:R-:W-:Y:S01]  /*2d7f0*/  STL.64 [R1+0x43a0], R22 ;  /* 0x0043a01601007387 */ /* 0x000fe20000100a00 */
[----:B------:R1:W-:Y:S03]  /*2d800*/  STL.64 [R1+0x4398], R20 ;  /* 0x0043981401007387 */ /* 0x0003e60000100a00 */
[----:B-1----:R-:W2:Y:S01]  /*2d810*/  LDL.LU R20, [R1+0x120] ;  /* 0x0001200001147983 */ /* 0x002ea20000300800 */
[----:B------:R-:W2:Y:S02]  /*2d820*/  LDL.LU R21, [R1+0x124] ;  /* 0x0001240001157983 */ /* 0x000ea40000300800 */
[----:B------:R-:W2:Y:S02]  /*2d830*/  LDL.LU R22, [R1+0x128] ;  /* 0x0001280001167983 */ /* 0x000ea40000300800 */
[----:B------:R-:W2:Y:S01]  /*2d840*/  LDL.LU R23, [R1+0x12c] ;  /* 0x00012c0001177983 */ /* 0x000ea20000300800 */
[----:B0-----:R-:W-:Y:S01]  /*2d850*/  MOV R28, R8 ;  /* 0x00000008001c7202 */ /* 0x001fe20000000f00 */
[----:B------:R-:W-:Y:S01]  /*2d860*/  IMAD.MOV.U32 R29, RZ, RZ, R9 ;  /* 0x000000ffff1d7224 */ /* 0x000fe200078e0009 */
[----:B------:R-:W-:Y:S01]  /*2d870*/  MOV R3, R10 ;  /* 0x0000000a00037202 */ /* 0x000fe20000000f00 */
[----:B------:R-:W-:-:S02]  /*2d880*/  IMAD.MOV.U32 R4, RZ, RZ, R11 ;  /* 0x000000ffff047224 */ /* 0x000fc400078e000b */
[----:B------:R-:W0:Y:S04]  /*2d890*/  LDSM.16.MT88.4 R8, [R0+0x2a000] ;  /* 0x02a000000008783b */ /* 0x000e280000004200 */
[----:B0-----:R0:W-:Y:S01]  /*2d8a0*/  STL.64 [R1+0x4300], R10 ;  /* 0x0043000a01007387 */ /* 0x0011e20000100a00 */
[----:B------:R1:W-:Y:S01]  /*2d8b0*/  STL.64 [R1+0x42f8], R8 ;  /* 0x0042f80801007387 */ /* 0x0003e20000100a00 */
[----:B0-----:R-:W-:Y:S02]  /*2d8c0*/  MOV R10, R13 ;  /* 0x0000000d000a7202 */ /* 0x001fe40000000f00 */
[----:B-1----:R-:W-:Y:S01]  /*2d8d0*/  MOV R8, R15 ;  /* 0x0000000f00087202 */ /* 0x002fe20000000f00 */
[----:B------:R-:W-:Y:S02]  /*2d8e0*/  IMAD.MOV.U32 R9, RZ, RZ, R14 ;  /* 0x000000ffff097224 */ /* 0x000fe400078e000e */
[----:B------:R-:W-:-:S02]  /*2d8f0*/  IMAD.MOV.U32 R11, RZ, RZ, R12 ;  /* 0x000000ffff0b7224 */ /* 0x000fc400078e000c */
[----:B------:R-:W0:Y:S04]  /*2d900*/  LDSM.16.MT88.4 R12, [R0+0x2a080] ;  /* 0x02a08000000c783b */ /* 0x000e280000004200 */
[----:B0-----:R-:W-:Y:S01]  /*2d910*/  STL.64 [R1+0x42f0], R14 ;  /* 0x0042f00e01007387 */ /* 0x001fe20000100a00 */
[----:B------:R0:W-:Y:S03]  /*2d920*/  STL.64 [R1+0x42e8], R12 ;  /* 0x0042e80c01007387 */ /* 0x0001e60000100a00 */
[----:B0-----:R-:W3:Y:S01]  /*2d930*/  LDL.LU R12, [R1+0xf0] ;  /* 0x0000f000010c7983 */ /* 0x001ee20000300800 */
[----:B------:R-:W3:Y:S02]  /*2d940*/  LDL.LU R13, [R1+0xf4] ;  /* 0x0000f400010d7983 */ /* 0x000ee40000300800 */
[----:B------:R-:W3:Y:S02]  /*2d950*/  LDL.LU R14, [R1+0xf8] ;  /* 0x0000f800010e7983 */ /* 0x000ee40000300800 */
[----:B------:R-:W3:Y:S01]  /*2d960*/  LDL.LU R15, [R1+0xfc] ;  /* 0x0000fc00010f7983 */ /* 0x000ee20000300800 */
[-C--:B--2---:R-:W-:Y:S01]  /*2d970*/  HMMA.16816.F32.BF16 R16, R16, R6.reuse, R20 ;  /* 0x000000061010723c */ /* 0x084fe20000041814 */
[----:B------:R-:W2:Y:S01]  /*2d980*/  LDL.LU.64 R22, [R1+0x43a0] ;  /* 0x0043a00001167983 */ /* 0x000ea20000300a00 */
[----:B------:R-:W4:Y:S11]  /*2d990*/  LDL.LU.64 R20, [R1+0x4398] ;  /* 0x0043980001147983 */ /* 0x000f360000300a00 */
[----:B------:R-:W-:Y:S10]  /*2d9a0*/  @!UPT UIADD3 URZ, URZ, URZ, URZ ;  /* 0x0000003f3f3ff290 */ /* 0x000ff4000fffe03f */
[----:B------:R-:W-:Y:S01]  /*2d9b0*/  STL.64 [R1+0x150], R16 ;  /* 0x0001501001007387 */ /* 0x000fe20000100a00 */
[----:B------:R-:W-:Y:S02]  /*2d9c0*/  STL.64 [R1+0x158], R18 ;  /* 0x0001581201007387 */ /* 0x000fe40000100a00 */
[----:B------:R-:W0:Y:S02]  /*2d9d0*/  LDSM.16.MT88.4 R16, [R0+0x2a100] ;  /* 0x02a100000010783b */ /* 0x000e240000004200 */
[----:B0-----:R-:W-:Y:S02]  /*2d9e0*/  STL.64 [R1+0x42d8], R18 ;  /* 0x0042d81201007387 */ /* 0x001fe40000100a00 */
[----:B------:R-:W-:Y:S01]  /*2d9f0*/  STL.64 [R1+0x42d0], R16 ;  /* 0x0042d01001007387 */ /* 0x000fe20000100a00 */
[----:B---3--:R-:W-:Y:S01]  /*2da00*/  HMMA.16816.F32.BF16 R8, R8, R6, R12 ;  /* 0x000000060808723c */ /* 0x008fe2000004180c */
[----:B------:R-:W3:Y:S11]  /*2da10*/  LDL.LU R12, [R1+0x90] ;  /* 0x00009000010c7983 */ /* 0x000ef60000300800 */
[----:B------:R-:W-:Y:S11]  /*2da20*/  @!UPT UIADD3 URZ, URZ, URZ, URZ ;  /* 0x0000003f3f3ff290 */ /* 0x000ff6000fffe03f */
[----:B------:R0:W-:Y:S01]  /*2da30*/  STL.64 [R1+0x140], R8 ;  /* 0x0001400801007387 */ /* 0x0001e20000100a00 */
[----:B------:R1:W-:Y:S02]  /*2da40*/  STL.64 [R1+0x148], R10 ;  /* 0x0001480a01007387 */ /* 0x0003e40000100a00 */
[----:B------:R-:W3:Y:S02]  /*2da50*/  LDL.LU R13, [R1+0x94] ;  /* 0x00009400010d7983 */ /* 0x000ee40000300800 */
[----:B------:R-:W2:Y:S01]  /*2da60*/  LDL.LU R14, [R1+0x98] ;  /* 0x00009800010e7983 */ /* 0x000ea20000300800 */
[----:B------:R-:W2:Y:S01]  /*2da70*/  LDL.LU R15, [R1+0x9c] ;  /* 0x00009c00010f7983 */ /* 0x000ea20000300800 */
[----:B0-----:R-:W-:Y:S01]  /*2da80*/  MOV R8, R28 ;  /* 0x0000001c00087202 */ /* 0x001fe20000000f00 */
[----:B------:R-:W-:Y:S01]  /*2da90*/  IMAD.MOV.U32 R9, RZ, RZ, R29 ;  /* 0x000000ffff097224 */ /* 0x000fe200078e001d */
[----:B-1----:R-:W-:Y:S01]  /*2daa0*/  MOV R10, R3 ;  /* 0x00000003000a7202 */ /* 0x002fe20000000f00 */
[----:B------:R-:W-:Y:S01]  /*2dab0*/  IMAD.MOV.U32 R11, RZ, RZ, R4 ;  /* 0x000000ffff0b7224 */ /* 0x000fe200078e0004 */
[----:B--2---:R-:W-:Y:S01]  /*2dac0*/  STL.64 [R1+0x4310], R14 ;  /* 0x0043100e01007387 */ /* 0x004fe20000100a00 */
[----:B---3--:R-:W-:Y:S02]  /*2dad0*/  STL.64 [R1+0x4308], R12 ;  /* 0x0043080c01007387 */ /* 0x008fe40000100a00 */
[----:B------:R-:W2:Y:S02]  /*2dae0*/  LDL.LU R28, [R1+0x4390] ;  /* 0x00439000011c7983 */ /* 0x000ea40000300800 */
[----:B------:R-:W3:Y:S01]  /*2daf0*/  LDL.LU R29, [R1+0x438c] ;  /* 0x00438c00011d7983 */ /* 0x000ee20000300800 */
[----:B------:R-:W2:Y:S01]  /*2db00*/  LDL.LU R3, [R1+0x4388] ;  /* 0x0043880001037983 */ /* 0x000ea20000300800 */
[----:B------:R-:W2:Y:S02]  /*2db10*/  LDL.LU R4, [R1+0x4384] ;  /* 0x0043840001047983 */ /* 0x000ea40000300800 */
[----:B------:R0:W-:Y:S02]  /*2db20*/  STL.64 [R1+0x4320], R10 ;  /* 0x0043200a01007387 */ /* 0x0001e40000100a00 */
[----:B------:R1:W-:Y:S01]  /*2db30*/  STL.64 [R1+0x4318], R8 ;  /* 0x0043180801007387 */ /* 0x0003e20000100a00 */
[----:B0-----:R-:W-:Y:S01]  /*2db40*/  MOV R10, R25 ;  /* 0x00000019000a7202 */ /* 0x001fe20000000f00 */
[----:B------:R-:W-:Y:S01]  /*2db50*/  IMAD.MOV.U32 R11, RZ, RZ, R24 ;  /* 0x000000ffff0b7224 */ /* 0x000fe200078e0018 */
[----:B-1----:R-:W-:Y:S01]  /*2db60*/  MOV R8, R27 ;  /* 0x0000001b00087202 */ /* 0x002fe20000000f00 */
[----:B------:R-:W-:-:S03]  /*2db70*/  IMAD.MOV.U32 R9, RZ, RZ, R26 ;  /* 0x000000ffff097224 */ /* 0x000fc600078e001a */
[----:B------:R4:W-:Y:S02]  /*2db80*/  STL.64 [R1+0x4340], R10 ;  /* 0x0043400a01007387 */ /* 0x0009e40000100a00 */
[----:B------:R0:W-:Y:S01]  /*2db90*/  STL.64 [R1+0x4338], R8 ;  /* 0x0043380801007387 */ /* 0x0001e20000100a00 */
[----:B----4-:R-:W-:Y:S01]  /*2dba0*/  MOV R10, R21 ;  /* 0x00000015000a7202 */ /* 0x010fe20000000f00 */
[----:B------:R-:W-:Y:S01]  /*2dbb0*/  IMAD.MOV.U32 R11, RZ, RZ, R20 ;  /* 0x000000ffff0b7224 */ /* 0x000fe200078e0014 */
[----:B0-----:R-:W-:Y:S01]  /*2dbc0*/  MOV R8, R23 ;  /* 0x0000001700087202 */ /* 0x001fe20000000f00 */
[----:B------:R-:W-:Y:S02]  /*2dbd0*/  IMAD.MOV.U32 R9, RZ, RZ, R22 ;  /* 0x000000ffff097224 */ /* 0x000fe400078e0016 */
[----:B------:R-:W0:Y:S04]  /*2dbe0*/  LDSM.16.MT88.4 R20, [R0+0x2a180] ;  /* 0x02a180000014783b */ /* 0x000e280000004200 */
[----:B------:R-:W-:Y:S01]  /*2dbf0*/  STL.64 [R1+0x4360], R10 ;  /* 0x0043600a01007387 */ /* 0x000fe20000100a00 */
[----:B------:R3:W-:Y:S02]  /*2dc00*/  STL.64 [R1+0x4358], R8 ;  /* 0x0043580801007387 */ /* 0x0007e40000100a00 */
[----:B---3--:R-:W-:Y:S01]  /*2dc10*/  IMAD.MOV.U32 R9, RZ, RZ, R29 ;  /* 0x000000ffff097224 */ /* 0x008fe200078e001d */
[----:B--2---:R-:W-:-:S02]  /*2dc20*/  MOV R8, R3 ;  /* 0x0000000300087202 */ /* 0x004fc40000000f00 */
[----:B------:R-:W2:Y:S01]  /*2dc30*/  LDL.LU R3, [R1+0x4380] ;  /* 0x0043800001037983 */ /* 0x000ea20000300800 */
[----:B------:R-:W3:Y:S02]  /*2dc40*/  LDL.LU R29, [R1+0x437c] ;  /* 0x00437c00011d7983 */ /* 0x000ee40000300800 */
[----:B------:R-:W4:Y:S02]  /*2dc50*/  LDL.LU R12, [R1+0xa0] ;  /* 0x0000a000010c7983 */ /* 0x000f240000300800 */
[----:B------:R-:W4:Y:S01]  /*2dc60*/  LDL.LU R13, [R1+0xa4] ;  /* 0x0000a400010d7983 */ /* 0x000f220000300800 */
[----:B------:R-:W2:Y:S01]  /*2dc70*/  LDL.LU R14, [R1+0xa8] ;  /* 0x0000a800010e7983 */ /* 0x000ea20000300800 */
[----:B------:R-:W2:Y:S03]  /*2dc80*/  LDL.LU R15, [R1+0xac] ;  /* 0x0000ac00010f7983 */ /* 0x000ea60000300800 */
[----:B--2---:R-:W-:Y:S01]  /*2dc90*/  STL.64 [R1+0x4330], R14 ;  /* 0x0043300e01007387 */ /* 0x004fe20000100a00 */
[----:B----4-:R1:W-:Y:S03]  /*2dca0*/  STL.64 [R1+0x4328], R12 ;  /* 0x0043280c01007387 */ /* 0x0103e60000100a00 */
[----:B-1----:R-:W2:Y:S01]  /*2dcb0*/  LDL.LU R12, [R1+0xb0] ;  /* 0x0000b000010c7983 */ /* 0x002ea20000300800 */
[----:B------:R-:W2:Y:S02]  /*2dcc0*/  LDL.LU R13, [R1+0xb4] ;  /* 0x0000b400010d7983 */ /* 0x000ea40000300800 */
[----:B------:R-:W4:Y:S02]  /*2dcd0*/  LDL.LU R14, [R1+0xb8] ;  /* 0x0000b800010e7983 */ /* 0x000f240000300800 */
[----:B------:R-:W4:Y:S02]  /*2dce0*/  LDL.LU R15, [R1+0xbc] ;  /* 0x0000bc00010f7983 */ /* 0x000f240000300800 */
[----:B----4-:R-:W-:Y:S01]  /*2dcf0*/  STL.64 [R1+0x4350], R14 ;  /* 0x0043500e01007387 */ /* 0x010fe20000100a00 */
[----:B--2---:R1:W-:Y:S03]  /*2dd00*/  STL.64 [R1+0x4348], R12 ;  /* 0x0043480c01007387 */ /* 0x0043e60000100a00 */
[----:B-1----:R-:W2:Y:S01]  /*2dd10*/  LDL.LU R12, [R1+0xd0] ;  /* 0x0000d000010c7983 */ /* 0x002ea20000300800 */
[----:B------:R-:W2:Y:S02]  /*2dd20*/  LDL.LU R13, [R1+0xd4] ;  /* 0x0000d400010d7983 */ /* 0x000ea40000300800 */
[----:B------:R-:W4:Y:S02]  /*2dd30*/  LDL.LU R14, [R1+0xd8] ;  /* 0x0000d800010e7983 */ /* 0x000f240000300800 */
[----:B------:R-:W4:Y:S01]  /*2dd40*/  LDL.LU R15, [R1+0xdc] ;  /* 0x0000dc00010f7983 */ /* 0x000f220000300800 */
[----:B------:R-:W-:Y:S01]  /*2dd50*/  MOV R10, R28 ;  /* 0x0000001c000a7202 */ /* 0x000fe20000000f00 */
[----:B------:R-:W-:Y:S01]  /*2dd60*/  IMAD.MOV.U32 R11, RZ, RZ, R5 ;  /* 0x000000ffff0b7224 */ /* 0x000fe200078e0005 */
[----:B----4-:R-:W-:Y:S01]  /*2dd70*/  STL.64 [R1+0x4370], R14 ;  /* 0x0043700e01007387 */ /* 0x010fe20000100a00 */
[----:B--2---:R1:W-:Y:S03]  /*2dd80*/  STL.64 [R1+0x4368], R12 ;  /* 0x0043680c01007387 */ /* 0x0043e60000100a00 */
[----:B-1----:R-:W2:Y:S01]  /*2dd90*/  LDL.LU R12, [R1+0xe0] ;  /* 0x0000e000010c7983 */ /* 0x002ea20000300800 */
[----:B------:R-:W2:Y:S02]  /*2dda0*/  LDL.LU R13, [R1+0xe4] ;  /* 0x0000e400010d7983 */ /* 0x000ea40000300800 */
[----:B------:R-:W2:Y:S02]  /*2ddb0*/  LDL.LU R14, [R1+0xe8] ;  /* 0x0000e800010e7983 */ /* 0x000ea40000300800 */
[----:B------:R-:W2:Y:S01]  /*2ddc0*/  LDL.LU R15, [R1+0xec] ;  /* 0x0000ec00010f7983 */ /* 0x000ea20000300800 */
[----:B------:R-:W4:Y:S01]  /*2ddd0*/  LDL.LU R16, [R1+0x70] ;  /* 0x0000700001107983 */ /* 0x000f220000300800 */
[----:B------:R-:W4:Y:S02]  /*2dde0*/  LDL.LU R17, [R1+0x74] ;  /* 0x0000740001117983 */ /* 0x000f240000300800 */
[----:B------:R-:W4:Y:S02]  /*2ddf0*/  LDL.LU R18, [R1+0x78] ;  /* 0x0000780001127983 */ /* 0x000f240000300800 */
[----:B------:R-:W4:Y:S01]  /*2de00*/  LDL.LU R19, [R1+0x7c] ;  /* 0x00007c0001137983 */ /* 0x000f220000300800 */
[----:B0-----:R0:W-:Y:S01]  /*2de10*/  STL.64 [R1+0x42c8], R22 ;  /* 0x0042c81601007387 */ /* 0x0011e20000100a00 */
[----:B------:R1:W-:Y:S02]  /*2de20*/  STL.64 [R1+0x42c0], R20 ;  /* 0x0042c01401007387 */ /* 0x0003e40000100a00 */
[----:B0-----:R-:W-:Y:S01]  /*2de30*/  IMAD.MOV.U32 R23, RZ, RZ, R3 ;  /* 0x000000ffff177224 */ /* 0x001fe200078e0003 */
[----:B-1----:R-:W4:Y:S01]  /*2de40*/  LDL.LU R20, [R1+0x60] ;  /* 0x0000600001147983 */ /* 0x002f220000300800 */
[----:B------:R-:W4:Y:S02]  /*2de50*/  LDL.LU R22, [R1+0x68] ;  /* 0x0000680001167983 */ /* 0x000f240000300800 */
[----:B------:R-:W4:Y:S02]  /*2de60*/  LDL.LU R3, [R1+0x4378] ;  /* 0x0043780001037983 */ /* 0x000f240000300800 */
[----:B------:R-:W-:Y:S01]  /*2de70*/  STL [R1+0x42a8], R0 ;  /* 0x0042a80001007387 */ /* 0x000fe20000100800 */
[----:B------:R-:W0:Y:S01]  /*2de80*/  S2R R5, SR_TID.X ;  /* 0x0000000000057919 */ /* 0x000e220000002100 */
[----:B---3--:R-:W-:-:S02]  /*2de90*/  MOV R21, R29 ;  /* 0x0000001d00157202 */ /* 0x008fc40000000f00 */
[----:B------:R-:W1:Y:S01]  /*2dea0*/  S2R R29, SR_TID.X ;  /* 0x00000000001d7919 */ /* 0x000e620000002100 */
[----:B0-----:R-:W-:Y:S02]  /*2deb0*/  LOP3.LUT R5, R5, 0x7, RZ, 0xc0, !PT ;  /* 0x0000000705057812 */ /* 0x001fe400078ec0ff */
[----:B-1----:R-:W-:Y:S02]  /*2dec0*/  LOP3.LUT R28, R29, 0x1e0, RZ, 0xc0, !PT ;  /* 0x000001e01d1c7812 */ /* 0x002fe400078ec0ff */
[----:B------:R-:W-:Y:S01]  /*2ded0*/  SHF.L.U32 R27, R5, 0x4, RZ ;  /* 0x00000004051b7819 */ /* 0x000fe200000006ff */
[----:B------:R-:W-:-:S03]  /*2dee0*/  IMAD.SHL.U32 R5, R29, 0x2, RZ ;  /* 0x000000021d057824 */ /* 0x000fc600078e00ff */
[----:B------:R-:W-:Y:S02]  /*2def0*/  LEA R27, R28, R27, 0x8 ;  /* 0x0000001b1c1b7211 */ /* 0x000fe400078e40ff */
[----:B------:R-:W-:Y:S02]  /*2df00*/  LOP3.LUT R29, R29, 0x7, RZ, 0xc0, !PT ;  /* 0x000000071d1d7812 */ /* 0x000fe400078ec0ff */
[----:B------:R-:W-:-:S05]  /*2df10*/  LOP3.LUT R27, R27, 0x30, R5, 0x78, !PT ;  /* 0x000000301b1b7812 */ /* 0x000fca00078e7805 */
[----:B------:R-:W-:Y:S01]  /*2df20*/  IMAD R27, R29, 0x400, R27 ;  /* 0x000004001d1b7824 */ /* 0x000fe200078e021b */
[----:B--2---:R-:W-:Y:S01]  /*2df30*/  HMMA.16816.F32.BF16 R8, R8, R6, R12 ;  /* 0x000000060808723c */ /* 0x004fe2000004180c */
[----:B------:R-:W2:Y:S01]  /*2df40*/  LDL.LU.64 R14, [R1+0x4370] ;  /* 0x00437000010e7983 */ /* 0x000ea20000300a00 */
[----:B------:R-:W2:Y:S11]  /*2df50*/  LDL.LU.64 R12, [R1+0x4368] ;  /* 0x00436800010c7983 */ /* 0x000eb60000300a00 */
[----:B------:R-:W-:Y:S10]  /*2df60*/  @!UPT UIADD3 URZ, URZ, URZ, URZ ;  /* 0x0000003f3f3ff290 */ /* 0x000ff4000fffe03f */
[----:B------:R-:W-:Y:S01]  /*2df70*/  STL.64 [R1+0x130], R8 ;  /* 0x0001300801007387 */ /* 0x000fe20000100a00 */
[----:B------:R-:W-:Y:S02]  /*2df80*/  STL.64 [R1+0x138], R10 ;  /* 0x0001380a01007387 */ /* 0x000fe40000100a00 */
[----:B----4-:R-:W0:Y:S02]  /*2df90*/  LDSM.16.MT88.4 R8, [R3+0x2c000] ;  /* 0x02c000000308783b */ /* 0x010e240000004200 */
[----:B0-----:R-:W-:Y:S02]  /*2dfa0*/  MOV R5, R10 ;  /* 0x0000000a00057202 */ /* 0x001fe40000000f00 */
[----:B------:R-:W-:Y:S01]  /*2dfb0*/  IMAD.MOV.U32 R0, RZ, RZ, R11 ;  /* 0x000000ffff007224 */ /* 0x000fe200078e000b */
[----:B------:R-:W-:Y:S01]  /*2dfc0*/  MOV R28, R8 ;  /* 0x00000008001c7202 */ /* 0x000fe20000000f00 */
[----:B------:R-:W-:Y:S01]  /*2dfd0*/  IMAD.MOV.U32 R29, RZ, RZ, R9 ;  /* 0x000000ffff1d7224 */ /* 0x000fe200078e0009 */
[----:B------:R-:W2:Y:S01]  /*2dfe0*/  LDL.LU.64 R10, [R1+0x4360] ;  /* 0x00436000010a7983 */ /* 0x000ea20000300a00 */
[----:B------:R-:W2:Y:S01]  /*2dff0*/  LDL.LU.64 R8, [R1+0x4358] ;  /* 0x0043580001087983 */ /* 0x000ea20000300a00 */
[----:B------:R-:W-:-:S06]  /*2e000*/  LOP3.LUT R27, R27, 0x40, RZ, 0x3c, !PT ;  /* 0x000000401b1b7812 */ /* 0x000fcc00078e3cff */
[----:B------:R-:W0:Y:S04]  /*2e010*/  LDSM.16.M88.4 R24, [R27+0x40280] ;  /* 0x040280001b18783b */ /* 0x000e280000000200 */
[----:B0-----:R-:W-:Y:S01]  /*2e020*/  STL [R1+0x41b8], R26 ;  /* 0x0041b81a01007387 */ /* 0x001fe20000100800 */
[----:B------:R-:W-:Y:S01]  /*2e030*/  STL [R1+0x41b4], R27 ;  /* 0x0041b41b01007387 */ /* 0x000fe20000100800 */
[-C--:B--2---:R-:W-:Y:S02]  /*2e040*/  HMMA.16816.F32.BF16 R8, R8, R6.reuse, R12 ;  /* 0x000000060808723c */ /* 0x084fe4000004180c */
[----:B------:R-:W2:Y:S01]  /*2e050*/  LDL.LU.64 R14, [R1+0x4350] ;  /* 0x00435000010e7983 */ /* 0x000ea20000300a00 */
[----:B------:R-:W2:Y:S11]  /*2e060*/  LDL.LU.64 R12, [R1+0x4348] ;  /* 0x00434800010c7983 */ /* 0x000eb60000300a00 */
[----:B------:R-:W-:Y:S09]  /*2e070*/  @!UPT UIADD3 URZ, URZ, URZ, URZ ;  /* 0x0000003f3f3ff290 */ /* 0x000ff2000fffe03f */
        /* <DEDUP_REMOVED lines=8> */
[----:B------:R0:W-:Y:S01]  /*2e100*/  STL.64 [R1+0xf0], R8 ;  /* 0x0000f00801007387 */ /* 0x0001e20000100a00 */
[----:B------:R-:W-:Y:S01]  /*2e110*/  MOV R27, R10 ;  /* 0x0000000a001b7202 */ /* 0x000fe20000000f00 */
[----:B------:R-:W-:Y:S02]  /*2e120*/  IMAD.MOV.U32 R26, RZ, RZ, R11 ;  /* 0x000000ffff1a7224 */ /* 0x000fe400078e000b */
[----:B------:R-:W2:Y:S04]  /*2e130*/  LDL.LU.64 R10, [R1+0x4320] ;  /* 0x00432000010a7983 */ /* 0x000ea80000300a00 */
[----:B0-----:R-:W2:Y:S01]  /*2e140*/  LDL.LU.64 R8, [R1+0x4318] ;  /* 0x0043180001087983 */ /* 0x001ea20000300a00 */
[----:B------:R-:W-:Y:S02]  /*2e150*/  STL [R1+0x42b0], R26 ;  /* 0x0042b01a01007387 */ /* 0x000fe40000100800 */
[----:B------:R-:W-:Y:S02]  /*2e160*/  STL [R1+0x42ac], R27 ;  /* 0x0042ac1b01007387 */ /* 0x000fe40000100800 */
[----:B------:R0:W-:Y:S02]  /*2e170*/  STL.64 [R1+0x42b8], R24 ;  /* 0x0042b81801007387 */ /* 0x0001e40000100a00 */
        /* <DEDUP_REMOVED lines=17> */
[----:B------:R1:W-:Y:S01]  /*2e290*/  STL.64 [R1+0xe8], R10 ;  /* 0x0000e80a01007387 */ /* 0x0003e20000100a00 */
[----:B0-----:R-:W-:Y:S01]  /*2e2a0*/  MOV R8, R28 ;  /* 0x0000001c00087202 */ /* 0x001fe20000000f00 */
[----:B-1----:R-:W-:Y:S01]  /*2e2b0*/  IMAD.MOV.U32 R11, RZ, RZ, R0 ;  /* 0x000000ffff0b7224 */ /* 0x002fe200078e0000 */
[----:B------:R-:W4:Y:S01]  /*2e2c0*/  LDL.LU R28, [R1+0x42e0] ;  /* 0x0042e000011c7983 */ /* 0x000f220000300800 */
[-C--:B--2---:R-:W-:Y:S03]  /*2e2d0*/  HMMA.16816.F32.BF16 R12, R12, R6.reuse, R16 ;  /* 0x000000060c0c723c */ /* 0x084fe60000041810 */
[----:B------:R-:W0:Y:S11]  /*2e2e0*/  LDSM.16.MT88.4 R16, [R3+0x2c080] ;  /* 0x02c080000310783b */ /* 0x000e360000004200 */
[----:B------:R-:W-:Y:S09]  /*2e2f0*/  @!UPT UIADD3 URZ, URZ, URZ, URZ ;  /* 0x0000003f3f3ff290 */ /* 0x000ff2000fffe03f */
[----:B------:R0:W-:Y:S01]  /*2e300*/  STL.64 [R1+0x120], R12 ;  /* 0x0001200c01007387 */ /* 0x0001e20000100a00 */
[----:B------:R1:W-:Y:S01]  /*2e310*/  STL.64 [R1+0x128], R14 ;  /* 0x0001280e01007387 */ /* 0x0003e20000100a00 */
[----:B0-----:R-:W-:Y:S01]  /*2e320*/  MOV R12, R18 ;  /* 0x00000012000c7202 */ /* 0x001fe20000000f00 */
[----:B------:R-:W-:Y:S01]  /*2e330*/  IMAD.MOV.U32 R0, RZ, RZ, R19 ;  /* 0x000000ffff007224 */ /* 0x000fe200078e0013 */
[----:B-1----:R-:W-:Y:S01]  /*2e340*/  MOV R14, R16 ;  /* 0x00000010000e7202 */ /* 0x002fe20000000f00 */
[----:B------:R-:W-:Y:S01]  /*2e350*/  IMAD.MOV.U32 R13, RZ, RZ, R17 ;  /* 0x000000ffff0d7224 */ /* 0x000fe200078e0011 */
[----:B------:R-:W2:Y:S01]  /*2e360*/  LDL.LU.64 R18, [R1+0x42d8] ;  /* 0x0042d80001127983 */ /* 0x000ea20000300a00 */
[----:B------:R-:W2:Y:S02]  /*2e370*/  LDL.LU.64 R16, [R1+0x42d0] ;  /* 0x0042d00001107983 */ /* 0x000ea40000300a00 */
[----:B--2---:R-:W-:Y:S01]  /*2e380*/  HMMA.16816.F32.BF16 R16, R16, R6, R20 ;  /* 0x000000061010723c */ /* 0x004fe20000041814 */
[----:B------:R-:W0:Y:S11]  /*2e390*/  LDSM.16.MT88.4 R20, [R3+0x2c100] ;  /* 0x02c100000314783b */ /* 0x000e360000004200 */
[----:B------:R-:W-:Y:S11]  /*2e3a0*/  @!UPT UIADD3 URZ, URZ, URZ, URZ ;  /* 0x0000003f3f3ff290 */ /* 0x000ff6000fffe03f */
[----:B------:R0:W-:Y:S01]  /*2e3b0*/  STL.64 [R1+0x100], R16 ;  /* 0x0001001001007387 */ /* 0x0001e20000100a00 */
[----:B------:R1:W-:Y:S01]  /*2e3c0*/  STL.64 [R1+0x108], R18 ;  /* 0x0001081201007387 */ /* 0x0003e20000100a00 */
[----:B0-----:R-:W-:Y:S01]  /*2e3d0*/  MOV R17, R22 ;  /* 0x0000001600117202 */ /* 0x001fe20000000f00 */
[----:B------:R-:W-:Y:S01]  /*2e3e0*/  IMAD.MOV.U32 R16, RZ, RZ, R23 ;  /* 0x000000ffff107224 */ /* 0x000fe200078e0017 */
[----:B-1----:R-:W-:Y:S01]  /*2e3f0*/  MOV R19, R20 ;  /* 0x0000001400137202 */ /* 0x002fe20000000f00 */
[----:B------:R-:W-:Y:S01]  /*2e400*/  IMAD.MOV.U32 R18, RZ, RZ, R21 ;  /* 0x000000ffff127224 */ /* 0x000fe200078e0015 */
[----:B------:R-:W3:Y:S01]  /*2e410*/  LDL.LU.64 R22, [R1+0x42c8] ;  /* 0x0042c80001167983 */ /* 0x000ee20000300a00 */
[----:B------:R-:W3:Y:S02]  /*2e420*/  LDL.LU.64 R20, [R1+0x42c0] ;  /* 0x0042c00001147983 */ /* 0x000ee40000300a00 */
[----:B------:R-:W-:Y:S02]  /*2e430*/  IMAD.MOV.U32 R9, RZ, RZ, R29 ;  /* 0x000000ffff097224 */ /* 0x000fe400078e001d */
[----:B------:R-:W0:Y:S01]  /*2e440*/  S2R R29, SR_TID.X ;  /* 0x00000000001d7919 */ /* 0x000e220000002100 */
[----:B------:R-:W-:-:S02]  /*2e450*/  MOV R10, R5 ;  /* 0x00000005000a7202 */ /* 0x000fc40000000f00 */
[----:B------:R-:W1:Y:S01]  /*2e460*/  S2R R5, SR_TID.X ;  /* 0x0000000000057919 */ /* 0x000e620000002100 */
[----:B0-----:R-:W-:-:S05]  /*2e470*/  LOP3.LUT R29, R29, 0x7, RZ, 0xc0, !PT ;  /* 0x000000071d1d7812 */ /* 0x001fca00078ec0ff */
[----:B------:R-:W-:Y:S01]  /*2e480*/  IMAD R29, R29, 0x210, RZ ;  /* 0x000002101d1d7824 */ /* 0x000fe200078e02ff */
[----:B---3--:R-:W-:Y:S01]  /*2e490*/  HMMA.16816.F32.BF16 R20, R20, R6, R24 ;  /* 0x000000061414723c */ /* 0x008fe20000041818 */
[----:B------:R-:W2:Y:S11]  /*2e4a0*/  LDL.LU.64 R24, [R1+0x42b8] ;  /* 0x0042b80001187983 */ /* 0x000eb60000300a00 */
[----:B------:R-:W-:Y:S11]  /*2e4b0*/  @!UPT UIADD3 URZ, URZ, URZ, URZ ;  /* 0x0000003f3f3ff290 */ /* 0x000ff6000fffe03f */
[----:B------:R0:W-:Y:S01]  /*2e4c0*/  STL.64 [R1+0xc0], R20 ;  /* 0x0000c01401007387 */ /* 0x0001e20000100a00 */
[----:B------:R3:W-:Y:S03]  /*2e4d0*/  STL.64 [R1+0xc8], R22 ;  /* 0x0000c81601007387 */ /* 0x0007e60000100a00 */
[----:B0-----:R-:W2:Y:S01]  /*2e4e0*/  LDL.LU R20, [R1+0x80] ;  /* 0x0000800001147983 */ /* 0x001ea20000300800 */
[----:B---3--:R-:W2:Y:S01]  /*2e4f0*/  LDL.LU R22, [R1+0x88] ;  /* 0x0000880001167983 */ /* 0x008ea20000300800 */
[----:B----4-:R-:W-:Y:S01]  /*2e500*/  MOV R21, R28 ;  /* 0x0000001c00157202 */ /* 0x010fe20000000f00 */
[C---:B-1----:R-:W-:Y:S02]  /*2e510*/  LOP3.LUT R28, R5.reuse, 0x10, RZ, 0xc0, !PT ;  /* 0x00000010051c7812 */ /* 0x042fe400078ec0ff */
[----:B------:R-:W-:Y:S02]  /*2e520*/  IMAD.SHL.U32 R5, R5, 0x2, RZ ;  /* 0x0000000205057824 */ /* 0x000fe400078e00ff */
[----:B------:R-:W-:-:S03]  /*2e530*/  IMAD.MOV.U32 R23, RZ, RZ, R4 ;  /* 0x000000ffff177224 */ /* 0x000fc600078e0004 */
[----:B------:R-:W-:Y:S02]  /*2e540*/  LOP3.LUT R15, R29, 0x10, R5, 0x78, !PT ;  /* 0x000000101d0f7812 */ /* 0x000fe400078e7805 */
[----:B------:R-:W0:Y:S01]  /*2e550*/  LDSM.16.MT88.4 R4, [R3+0x2c180] ;  /* 0x02c180000304783b */ /* 0x000e220000004200 */
[----:B------:R-:W-:-:S04]  /*2e560*/  SHF.L.U32 R28, R28, 0x8, RZ ;  /* 0x000000081c1c7819 */ /* 0x000fc800000006ff */
[----:B------:R-:W-:-:S04]  /*2e570*/  LOP3.LUT R15, R15, R28, RZ, 0xfc, !PT ;  /* 0x0000001c0f0f7212 */ /* 0x000fc800078efcff */
[----:B------:R-:W-:Y:S02]  /*2e580*/  LOP3.LUT R15, R15, 0x20, RZ, 0x3c, !PT ;  /* 0x000000200f0f7812 */ /* 0x000fe400078e3cff */
[----:B0-----:R-:W-:Y:S01]  /*2e590*/  MOV R26, R6 ;  /* 0x00000006001a7202 */ /* 0x001fe20000000f00 */
[----:B------:R-:W-:Y:S01]  /*2e5a0*/  STL.64 [R1], R4 ;  /* 0x0000000401007387 */ /* 0x000fe20000100a00 */
[----:B------:R-:W-:Y:S02]  /*2e5b0*/  IMAD.MOV.U32 R27, RZ, RZ, R7 ;  /* 0x000000ffff1b7224 */ /* 0x000fe400078e0007 */
[----:B------:R-:W0:Y:S04]  /*2e5c0*/  LDSM.16.MT88.4 R4, [R15+0x2c000] ;  /* 0x02c000000f04783b */ /* 0x000e280000004200 */
[----:B------:R-:W-:Y:S01]  /*2e5d0*/  STL [R1+0x4220], R3 ;  /* 0x0042200301007387 */ /* 0x000fe20000100800 */
[----:B0-----:R0:W-:Y:S01]  /*2e5e0*/  STL.64 [R1+0x4290], R6 ;  /* 0x0042900601007387 */ /* 0x0011e20000100a00 */
[----:B------:R1:W-:Y:S02]  /*2e5f0*/  STL.64 [R1+0x4288], R4 ;  /* 0x0042880401007387 */ /* 0x0003e40000100a00 */
[----:B0-----:R-:W-:Y:S01]  /*2e600*/  IMAD.MOV.U32 R7, RZ, RZ, R0 ;  /* 0x000000ffff077224 */ /* 0x001fe200078e0000 */
[----:B--2---:R-:W-:Y:S01]  /*2e610*/  HMMA.16816.F32.BF16 R8, R8, R24, R20 ;  /* 0x000000180808723c */ /* 0x004fe20000041814 */
[----:B-1----:R-:W-:Y:S01]  /*2e620*/  MOV R4, R14 ;  /* 0x0000000e00047202 */ /* 0x002fe20000000f00 */
[----:B------:R-:W-:Y:S01]  /*2e630*/  IMAD.MOV.U32 R5, RZ, RZ, R13 ;  /* 0x000000ffff057224 */ /* 0x000fe200078e000d */
[----:B------:R-:W-:Y:S01]  /*2e640*/  MOV R6, R12 ;  /* 0x0000000c00067202 */ /* 0x000fe20000000f00 */
[----:B------:R-:W-:Y:S11]  /*2e650*/  LDSM.16.MT88.4 R20, [R2+0x2c080] ;  /* 0x02c080000214783b */ /* 0x000ff60000004200 */
[----:B------:R-:W-:Y:S08]  /*2e660*/  @!UPT UIADD3 URZ, URZ, URZ, URZ ;  /* 0x0000003f3f3ff290 */ /* 0x000ff0000fffe03f */
[----:B------:R-:W-:Y:S01]  /*2e670*/  STL.64 [R1+0xb0], R8 ;  /* 0x0000b00801007387 */ /* 0x000fe20000100a00 */
[----:B------:R-:W-:Y:S01]  /*2e680*/  MOV R29, R10 ;  /* 0x0000000a001d7202 */ /* 0x000fe20000000f00 */
[----:B------:R-:W-:Y:S02]  /*2e690*/  IMAD.MOV.U32 R28, RZ, RZ, R11 ;  /* 0x000000ffff1c7224 */ /* 0x000fe400078e000b */
[----:B------:R-:W0:Y:S04]  /*2e6a0*/  LDSM.16.MT88.4 R8, [R15+0x2c080] ;  /* 0x02c080000f08783b */ /* 0x000e280000004200 */
[----:B------:R-:W-:Y:S01]  /*2e6b0*/  STL [R1+0x41e4], R28 ;  /* 0x0041e41c01007387 */ /* 0x000fe20000100800 */
[----:B------:R1:W-:Y:S01]  /*2e6c0*/  STL [R1+0x41e0], R29 ;  /* 0x0041e01d01007387 */ /* 0x0003e20000100800 */
[----:B0-----:R-:W-:Y:S01]  /*2e6d0*/  MOV R0, R8 ;  /* 0x0000000800007202 */ /* 0x001fe20000000f00 */
[----:B-1----:R-:W-:Y:S01]  /*2e6e0*/  IMAD.MOV.U32 R29, RZ, RZ, R9 ;  /* 0x000000ffff1d7224 */ /* 0x002fe200078e0009 */
[----:B------:R-:W-:Y:S01]  /*2e6f0*/  MOV R28, R10 ;  /* 0x0000000a001c7202 */ /* 0x000fe20000000f00 */
[----:B------:R-:W-:-:S02]  /*2e700*/  IMAD.MOV.U32 R3, RZ, RZ, R11 ;  /* 0x000000ffff037224 */ /* 0x000fc400078e000b */
[----:B------:R-:W0:Y:S02]  /*2e710*/  LDSM.16.MT88.4 R8, [R15+0x2c100] ;  /* 0x02c100000f08783b */ /* 0x000e240000004200 */
[----:B------:R-:W1:Y:S02]  /*2e720*/  LDSM.16.MT88.4 R12, [R15+0x2c180] ;  /* 0x02c180000f0c783b */ /* 0x000e640000004200 */
[----:B0-----:R-:W-:Y:S02]  /*2e730*/  STL.64 [R1+0x4260], R10 ;  /* 0x0042600a01007387 */ /* 0x001fe40000100a00 */
[----:B------:R0:W-:Y:S02]  /*2e740*/  STL.64 [R1+0x4258], R8 ;  /* 0x0042580801007387 */ /* 0x0001e40000100a00 */
[----:B0-----:R-:W2:Y:S01]  /*2e750*/  LDL.LU R8, [R1+0x1a0] ;  /* 0x0001a00001087983 */ /* 0x001ea20000300800 */
[----:B------:R-:W2:Y:S02]  /*2e760*/  LDL.LU R9, [R1+0x1a4] ;  /* 0x0001a40001097983 */ /* 0x000ea40000300800 */
[----:B------:R-:W2:Y:S02]  /*2e770*/  LDL.LU R10, [R1+0x1a8] ;  /* 0x0001a800010a7983 */ /* 0x000ea40000300800 */
[----:B------:R-:W2:Y:S01]  /*2e780*/  LDL.LU R11, [R1+0x1ac] ;  /* 0x0001ac00010b7983 */ /* 0x000ea20000300800 */
[----:B-1----:R0:W-:Y:S01]  /*2e790*/  STL.64 [R1+0x4250], R14 ;  /* 0x0042500e01007387 */ /* 0x0021e20000100a00 */
[----:B------:R1:W-:Y:S01]  /*2e7a0*/  STL.64 [R1+0x4248], R12 ;  /* 0x0042480c01007387 */ /* 0x0003e20000100a00 */
[----:B0-----:R-:W-:-:S02]  /*2e7b0*/  MOV R14, R17 ;  /* 0x00000011000e7202 */ /* 0x001fc40000000f00 */
[----:B-1----:R-:W-:Y:S01]  /*2e7c0*/  MOV R12, R19 ;  /* 0x00000013000c7202 */ /* 0x002fe20000000f00 */
[----:B------:R-:W-:Y:S02]  /*2e7d0*/  IMAD.MOV.U32 R13, RZ, RZ, R18 ;  /* 0x000000ffff0d7224 */ /* 0x000fe400078e0012 */
[----:B------:R-:W-:Y:S02]  /*2e7e0*/  IMAD.MOV.U32 R15, RZ, RZ, R16 ;  /* 0x000000ffff0f7224 */ /* 0x000fe400078e0010 */
[----:B------:R-:W0:Y:S04]  /*2e7f0*/  LDSM.16.MT88.4 R16, [R2+0x2c000] ;  /* 0x02c000000210783b */ /* 0x000e280000004200 */
[----:B0-----:R-:W-:Y:S01]  /*2e800*/  STL.64 [R1+0x4240], R18 ;  /* 0x0042401201007387 */ /* 0x001fe20000100a00 */
[----:B------:R0:W-:Y:S03]  /*2e810*/  STL.64 [R1+0x4238], R16 ;  /* 0x0042381001007387 */ /* 0x0001e60000100a00 */
[----:B0-----:R-:W3:Y:S01]  /*2e820*/  LDL.LU R16, [R1+0x190] ;  /* 0x0001900001107983 */ /* 0x001ee20000300800 */
[----:B------:R-:W3:Y:S02]  /*2e830*/  LDL.LU R17, [R1+0x194] ;  /* 0x0001940001117983 */ /* 0x000ee40000300800 */
[----:B------:R-:W3:Y:S02]  /*2e840*/  LDL.LU R18, [R1+0x198] ;  /* 0x0001980001127983 */ /* 0x000ee40000300800 */
[----:B------:R-:W3:Y:S01]  /*2e850*/  LDL.LU R19, [R1+0x19c] ;  /* 0x00019c0001137983 */ /* 0x000ee20000300800 */
[----:B------:R-:W-:Y:S01]  /*2e860*/  STL.64 [R1+0x4230], R22 ;  /* 0x0042301601007387 */ /* 0x000fe20000100a00 */
[----:B------:R-:W-:Y:S02]  /*2e870*/  STL.64 [R1+0x4228], R20 ;  /* 0x0042281401007387 */ /* 0x000fe40000100a00 */
[----:B------:R-:W0:Y:S01]  /*2e880*/  LDSM.16.MT88.4 R20, [R2+0x2c100] ;  /* 0x02c100000214783b */ /* 0x000e220000004200 */
[----:B--2---:R-:W-:Y:S01]  /*2e890*/  HMMA.16816.F32.BF16 R8, R4, R24, R8 ;  /* 0x000000180408723c */ /* 0x004fe20000041808 */
[----:B------:R-:W2:Y:S06]  /*2e8a0*/  LDL.LU R4, [R1] ;  /* 0x0000000001047983 */ /* 0x000eac0000300800 */
[----:B------:R-:W-:Y:S01]  /*2e8b0*/  MOV R6, R26 ;  /* 0x0000001a00067202 */ /* 0x000fe20000000f00 */
[----:B------:R-:W-:Y:S11]  /*2e8c0*/  IMAD.MOV.U32 R7, RZ, RZ, R27 ;  /* 0x000000ffff077224 */ /* 0x000ff600078e001b */
[----:B------:R-:W-:Y:S04]  /*2e8d0*/  @!UPT UIADD3 URZ, URZ, URZ, URZ ;  /* 0x0000003f3f3ff290 */ /* 0x000fe8000fffe03f */
[----:B------:R1:W-:Y:S01]  /*2e8e0*/  STL.64 [R1+0xa0], R8 ;  /* 0x0000a00801007387 */ /* 0x0003e20000100a00 */
[----:B------:R4:W-:Y:S02]  /*2e8f0*/  STL.64 [R1+0xa8], R10 ;  /* 0x0000a80a01007387 */ /* 0x0009e40000100a00 */
[----:B------:R-:W2:Y:S02]  /*2e900*/  LDL.LU R5, [R1+0x4] ;  /* 0x0000040001057983 */ /* 0x000ea40000300800 */
[----:B------:R-:W2:Y:S01]  /*2e910*/  LDL.LU R26, [R1+0x42b0] ;  /* 0x0042b000011a7983 */ /* 0x000ea20000300800 */
[----:B------:R-:W2:Y:S01]  /*2e920*/  LDL.LU R27, [R1+0x42ac] ;  /* 0x0042ac00011b7983 */ /* 0x000ea20000300800 */
[----:B-1----:R-:W-:Y:S02]  /*2e930*/  MOV R8, R0 ;  /* 0x0000000000087202 */ /* 0x002fe40000000f00 */
[----:B----4-:R-:W-:Y:S01]  /*2e940*/  MOV R10, R28 ;  /* 0x0000001c000a7202 */ /* 0x010fe20000000f00 */
[----:B------:R-:W-:-:S02]  /*2e950*/  IMAD.MOV.U32 R11, RZ, RZ, R3 ;  /* 0x000000ffff0b7224 */ /* 0x000fc400078e0003 */
[----:B------:R-:W-:Y:S01]  /*2e960*/  IMAD.MOV.U32 R9, RZ, RZ, R29 ;  /* 0x000000ffff097224 */ /* 0x000fe200078e001d */
[----:B------:R-:W4:Y:S02]  /*2e970*/  LDL.LU R0, [R1+0x42a8] ;  /* 0x0042a80001007983 */ /* 0x000f240000300800 */
[----:B------:R-:W-:Y:S02]  /*2e980*/  STL.64 [R1+0x4280], R10 ;  /* 0x0042800a01007387 */ /* 0x000fe40000100a00 */
[----:B------:R1:W-:Y:S04]  /*2e990*/  STL.64 [R1+0x4278], R8 ;  /* 0x0042780801007387 */ /* 0x0003e80000100a00 */
[----:B-1----:R-:W2:Y:S01]  /*2e9a0*/  LDL.LU R8, [R1+0x170] ;  /* 0x0001700001087983 */ /* 0x002ea20000300800 */
[----:B------:R-:W2:Y:S02]  /*2e9b0*/  LDL.LU R9, [R1+0x174] ;  /* 0x0001740001097983 */ /* 0x000ea40000300800 */
[----:B------:R-:W2:Y:S02]  /*2e9c0*/  LDL.LU R10, [R1+0x178] ;  /* 0x00017800010a7983 */ /* 0x000ea40000300800 */
[----:B------:R-:W2:Y:S01]  /*2e9d0*/  LDL.LU R11, [R1+0x17c] ;  /* 0x00017c00010b7983 */ /* 0x000ea20000300800 */
[-C--:B---3--:R-:W-:Y:S01]  /*2e9e0*/  HMMA.16816.F32.BF16 R16, R12, R24.reuse, R16 ;  /* 0x000000180c10723c */ /* 0x088fe20000041810 */
[----:B--2---:R-:W-:Y:S01]  /*2e9f0*/  STL.64 [R1+0x42a0], R10 ;  /* 0x0042a00a01007387 */ /* 0x004fe20000100a00 */
[----:B------:R1:W-:Y:S03]  /*2ea00*/  STL.64 [R1+0x4298], R8 ;  /* 0x0042980801007387 */ /* 0x0003e60000100a00 */
[----:B-1----:R-:W2:Y:S01]  /*2ea10*/  LDL.LU R8, [R1+0x180] ;  /* 0x0001800001087983 */ /* 0x002ea20000300800 */
[----:B------:R-:W2:Y:S02]  /*2ea20*/  LDL.LU R9, [R1+0x184] ;  /* 0x0001840001097983 */ /* 0x000ea40000300800 */
[----:B------:R-:W2:Y:S02]  /*2ea30*/  LDL.LU R10, [R1+0x188] ;  /* 0x00018800010a7983 */ /* 0x000ea40000300800 */
[----:B------:R-:W2:Y:S01]  /*2ea40*/  LDL.LU R11, [R1+0x18c] ;  /* 0x00018c00010b7983 */ /* 0x000ea20000300800 */
[----:B------:R-:W3:Y:S01]  /*2ea50*/  LDL.LU R12, [R1+0x150] ;  /* 0x00015000010c7983 */ /* 0x000ee20000300800 */
[----:B0-----:R-:W-:Y:S02]  /*2ea60*/  STL.64 [R1+0x30], R20 ;  /* 0x0000301401007387 */ /* 0x001fe40000100a00 */
[----:B------:R-:W-:Y:S09]  /*2ea70*/  STL.64 [R1+0x38], R22 ;  /* 0x0000381601007387 */ /* 0x000ff20000100a00 */
[----:B------:R-:W-:Y:S01]  /*2ea80*/  STL.64 [R1+0x90], R16 ;  /* 0x0000901001007387 */ /* 0x000fe20000100a00 */
[----:B------:R-:W-:Y:S01]  /*2ea90*/  STL.64 [R1+0x98], R18 ;  /* 0x0000981201007387 */ /* 0x000fe20000100a00 */
[----:B------:R-:W3:Y:S02]  /*2eaa0*/  LDL.LU R13, [R1+0x154] ;  /* 0x00015400010d7983 */ /* 0x000ee40000300800 */
[----:B------:R-:W3:Y:S02]  /*2eab0*/  LDL.LU R14, [R1+0x158] ;  /* 0x00015800010e7983 */ /* 0x000ee40000300800 */
[----:B------:R-:W3:Y:S01]  /*2eac0*/  LDL.LU R15, [R1+0x15c] ;  /* 0x00015c00010f7983 */ /* 0x000ee20000300800 */
[----:B------:R-:W0:Y:S02]  /*2ead0*/  LDSM.16.MT88.4 R16, [R2+0x2c180] ;  /* 0x02c180000210783b */ /* 0x000e240000004200 */
[----:B0-----:R-:W-:Y:S01]  /*2eae0*/  MOV R3, R19 ;  /* 0x0000001300037202 */ /* 0x001fe20000000f00 */
[-C--:B--2---:R-:W-:Y:S01]  /*2eaf0*/  HMMA.16816.F32.BF16 R4, R4, R24.reuse, R8 ;  /* 0x000000180404723c */ /* 0x084fe20000041808 */
[----:B---3--:R-:W-:Y:S01]  /*2eb00*/  STL.64 [R1+0x4270], R14 ;  /* 0x0042700e01007387 */ /* 0x008fe20000100a00 */
[----:B------:R0:W-:Y:S03]  /*2eb10*/  STL.64 [R1+0x4268], R12 ;  /* 0x0042680c01007387 */ /* 0x0001e60000100a00 */
[----:B0-----:R-:W2:Y:S01]  /*2eb20*/  LDL.LU R12, [R1+0x160] ;  /* 0x00016000010c7983 */ /* 0x001ea20000300800 */
[----:B------:R-:W2:Y:S02]  /*2eb30*/  LDL.LU R13, [R1+0x164] ;  /* 0x00016400010d7983 */ /* 0x000ea40000300800 */
[----:B------:R-:W2:Y:S02]  /*2eb40*/  LDL.LU R14, [R1+0x168] ;  /* 0x00016800010e7983 */ /* 0x000ea40000300800 */
[----:B------:R-:W2:Y:S01]  /*2eb50*/  LDL.LU R15, [R1+0x16c] ;  /* 0x00016c00010f7983 */ /* 0x000ea20000300800 */
[----:B------:R0:W-:Y:S01]  /*2eb60*/  STL.64 [R1+0x20], R16 ;  /* 0x0000201001007387 */ /* 0x0001e20000100a00 */
[----:B------:R1:W-:Y:S03]  /*2eb70*/  STL [R1+0x28], R18 ;  /* 0x0000281201007387 */ /* 0x0003e60000100800 */
[----:B0-----:R-:W3:Y:S01]  /*2eb80*/  LDL.LU R16, [R1+0x140] ;  /* 0x0001400001107983 */ /* 0x001ee20000300800 */
[----:B------:R-:W3:Y:S02]  /*2eb90*/  LDL.LU R17, [R1+0x144] ;  /* 0x0001440001117983 */ /* 0x000ee40000300800 */
[----:B-1----:R-:W3:Y:S02]  /*2eba0*/  LDL.LU R18, [R1+0x148] ;  /* 0x0001480001127983 */ /* 0x002ee40000300800 */
[----:B------:R-:W3:Y:S01]  /*2ebb0*/  LDL.LU R19, [R1+0x14c] ;  /* 0x00014c0001137983 */ /* 0x000ee20000300800 */
[----:B------:R-:W2:Y:S01]  /*2ebc0*/  LDL.LU R20, [R1+0x130] ;  /* 0x0001300001147983 */ /* 0x000ea20000300800 */
[----:B------:R-:W2:Y:S02]  /*2ebd0*/  LDL.LU R21, [R1+0x134] ;  /* 0x0001340001157983 */ /* 0x000ea40000300800 */
[----:B------:R-:W2:Y:S02]  /*2ebe0*/  LDL.LU R22, [R1+0x138] ;  /* 0x0001380001167983 */ /* 0x000ea40000300800 */
[----:B------:R-:W2:Y:S01]  /*2ebf0*/  LDL.LU R23, [R1+0x13c] ;  /* 0x00013c0001177983 */ /* 0x000ea20000300800 */
[----:B------:R-:W-:Y:S01]  /*2ec00*/  STL [R1+0x41b0], R2 ;  /* 0x0041b00201007387 */ /* 0x000fe20000100800 */
[----:B------:R-:W2:Y:S02]  /*2ec10*/  LDL.LU.64 R10, [R1+0x42a0] ;  /* 0x0042a000010a7983 */ /* 0x000ea40000300a00 */
[----:B------:R-:W2:Y:S02]  /*2ec20*/  LDL.LU.64 R8, [R1+0x4298] ;  /* 0x0042980001087983 */ /* 0x000ea40000300a00 */
[----:B------:R-:W-:Y:S01]  /*2ec30*/  STL.64 [R1+0x80], R4 ;  /* 0x0000800401007387 */ /* 0x000fe20000100a00 */
[----:B------:R0:W-:Y:S04]  /*2ec40*/  STL.64 [R1+0x88], R6 ;  /* 0x0000880601007387 */ /* 0x0001e80000100a00 */
[----:B0-----:R-:W2:Y:S01]  /*2ec50*/  LDL.LU.64 R6, [R1+0x4290] ;  /* 0x0042900001067983 */ /* 0x001ea20000300a00 */
[----:B------:R-:W2:Y:S02]  /*2ec60*/  LDL.LU.64 R4, [R1+0x4288] ;  /* 0x0042880001047983 */ /* 0x000ea40000300a00 */
[-C--:B--2---:R-:W-:Y:S01]  /*2ec70*/  HMMA.16816.F32.BF16 R4, R4, R24.reuse, R8 ;  /* 0x000000180404723c */ /* 0x084fe20000041808 */
[----:B------:R-:W2:Y:S01]  /*2ec80*/  LDL.LU.64 R10, [R1+0x4280] ;  /* 0x00428000010a7983 */ /* 0x000ea20000300a00 */
[----:B------:R-:W2:Y:S11]  /*2ec90*/  LDL.LU.64 R8, [R1+0x4278] ;  /* 0x0042780001087983 */ /* 0x000eb60000300a00 */
[----:B------:R-:W-:Y:S10]  /*2eca0*/  @!UPT UIADD3 URZ, URZ, URZ, URZ ;  /* 0x0000003f3f3ff290 */ /* 0x000ff4000fffe03f */
[----:B------:R-:W-:Y:S01]  /*2ecb0*/  STL.64 [R1+0x70], R4 ;  /* 0x0000700401007387 */ /* 0x000fe20000100a00 */
[----:B------:R-:W-:Y:S01]  /*2ecc0*/  IMAD.MOV.U32 R28, RZ, RZ, R6 ;  /* 0x000000ffff1c7224 */ /* 0x000fe200078e0006 */
[----:B------:R-:W-:Y:S02]  /*2ecd0*/  MOV R29, R7 ;  /* 0x00000007001d7202 */ /* 0x000fe40000000f00 */
[----:B----4-:R-:W0:Y:S04]  /*2ece0*/  LDSM.16.MT88.4 R4, [R0+0x2c000] ;  /* 0x02c000000004783b */ /* 0x010e280000004200 */
[----:B------:R-:W-:Y:S01]  /*2ecf0*/  STL [R1+0x41ec], R29 ;  /* 0x0041ec1d01007387 */ /* 0x000fe20000100800 */
[----:B------:R-:W-:Y:S03]  /*2ed00*/  STL [R1+0x41e8], R28 ;  /* 0x0041e81c01007387 */ /* 0x000fe60000100800 */
[----:B0-----:R-:W-:Y:S01]  /*2ed10*/  STL.64 [R1+0x4218], R6 ;  /* 0x0042180601007387 */ /* 0x001fe20000100a00 */
[----:B------:R0:W-:Y:S03]  /*2ed20*/  STL.64 [R1+0x4210], R4 ;  /* 0x0042100401007387 */ /* 0x0001e60000100a00 */
[----:B0-----:R-:W4:Y:S01]  /*2ed30*/  LDL.LU R4, [R1+0xf0] ;  /* 0x0000f00001047983 */ /* 0x001f220000300800 */
[----:B------:R-:W4:Y:S02]  /*2ed40*/  LDL.LU R5, [R1+0xf4] ;  /* 0x0000f40001057983 */ /* 0x000f240000300800 */
[----:B------:R-:W-:Y:S01]  /*2ed50*/  IMAD.MOV.U32 R6, RZ, RZ, R27 ;  /* 0x000000ffff067224 */ /* 0x000fe200078e001b */
[----:B------:R-:W-:Y:S01]  /*2ed60*/  MOV R7, R26 ;  /* 0x0000001a00077202 */ /* 0x000fe20000000f00 */
[-C--:B--2---:R-:W-:Y:S01]  /*2ed70*/  HMMA.16816.F32.BF16 R8, R8, R24.reuse, R12 ;  /* 0x000000180808723c */ /* 0x084fe2000004180c */
[----:B------:R-:W2:Y:S01]  /*2ed80*/  LDL.LU.64 R14, [R1+0x4270] ;  /* 0x00427000010e7983 */ /* 0x000ea20000300a00 */
[----:B------:R-:W2:Y:S11]  /*2ed90*/  LDL.LU.64 R12, [R1+0x4268] ;  /* 0x00426800010c7983 */ /* 0x000eb60000300a00 */
[----:B------:R-:W-:Y:S10]  /*2eda0*/  @!UPT UIADD3 URZ, URZ, URZ, URZ ;  /* 0x0000003f3f3ff290 */ /* 0x000ff4000fffe03f */
[----:B------:R0:W-:Y:S01]  /*2edb0*/  STL [R1+0x6c], R11 ;  /* 0x00006c0b01007387 */ /* 0x0001e20000100800 */
[----:B------:R-:W-:Y:S02]  /*2edc0*/  IMAD.MOV.U32 R2, RZ, RZ, R10 ;  /* 0x000000ffff027224 */ /* 0x000fe400078e000a */
[----:B------:R-:W-:Y:S01]  /*2edd0*/  IMAD.MOV.U32 R26, RZ, RZ, R8 ;  /* 0x000000ffff1a7224 */ /* 0x000fe200078e0008 */
[----:B------:R-:W-:Y:S01]  /*2ede0*/  MOV R27, R9 ;  /* 0x00000009001b7202 */ /* 0x000fe20000000f00 */
[----:B0-----:R-:W2:Y:S01]  /*2edf0*/  LDL.LU.64 R10, [R1+0x4260] ;  /* 0x00426000010a7983 */ /* 0x001ea20000300a00 */
[----:B------:R-:W2:Y:S02]  /*2ee00*/  LDL.LU.64 R8, [R1+0x4258] ;  /* 0x0042580001087983 */ /* 0x000ea40000300a00 */
[----:B------:R-:W-:Y:S02]  /*2ee10*/  STL [R1+0x41f8], R2 ;  /* 0x0041f80201007387 */ /* 0x000fe40000100800 */
[----:B------:R-:W-:Y:S01]  /*2ee20*/  STL [R1+0x41f4], R27 ;  /* 0x0041f41b01007387 */ /* 0x000fe20000100800 */
[----:B------:R-:W-:Y:S01]  /*2ee30*/  STL [R1+0x41f0], R26 ;  /* 0x0041f01a01007387 */ /* 0x000fe20000100800 */
[-C--:B--2---:R-:W-:Y:S03]  /*2ee40*/  HMMA.16816.F32.BF16 R8, R8, R24.reuse, R12 ;  /* 0x000000180808723c */ /* 0x084fe6000004180c */
[----:B------:R-:W3:Y:S01]  /*2ee50*/  LDL.LU.64 R14, [R1+0x4250] ;  /* 0x00425000010e7983 */ /* 0x000ee20000300a00 */
[----:B------:R-:W3:Y:S11]  /*2ee60*/  LDL.LU.64 R12, [R1+0x4248] ;  /* 0x00424800010c7983 */ /* 0x000ef60000300a00 */
[----:B------:R-:W-:Y:S08]  /*2ee70*/  @!UPT UIADD3 URZ, URZ, URZ, URZ ;  /* 0x0000003f3f3ff290 */ /* 0x000ff0000fffe03f */
[----:B------:R0:W-:Y:S01]  /*2ee80*/  STL.64 [R1+0x50], R8 ;  /* 0x0000500801007387 */ /* 0x0001e20000100a00 */
[----:B------:R1:W-:Y:S03]  /*2ee90*/  STL.64 [R1+0x58], R10 ;  /* 0x0000580a01007387 */ /* 0x0003e60000100a00 */
[----:B0-----:R-:W4:Y:S01]  /*2eea0*/  LDL.LU R8, [R1+0x30] ;  /* 0x0000300001087983 */ /* 0x001f220000300800 */
[----:B------:R-:W4:Y:S02]  /*2eeb0*/  LDL.LU R9, [R1+0x34] ;  /* 0x0000340001097983 */ /* 0x000f240000300800 */
[----:B-1----:R-:W4:Y:S02]  /*2eec0*/  LDL.LU R10, [R1+0x38] ;  /* 0x00003800010a7983 */ /* 0x002f240000300800 */
[----:B------:R-:W4:Y:S01]  /*2eed0*/  LDL.LU R11, [R1+0x3c] ;  /* 0x00003c00010b7983 */ /* 0x000f220000300800 */
[-C--:B---3--:R-:W-:Y:S01]  /*2eee0*/  HMMA.16816.F32.BF16 R12, R12, R24.reuse, R16 ;  /* 0x000000180c0c723c */ /* 0x088fe20000041810 */
        /* <DEDUP_REMOVED lines=10> */
[----:B------:R-:W3:Y:S01]  /*2ef90*/  LDL.LU.64 R22, [R1+0x4230] ;  /* 0x0042300001167983 */ /* 0x000ee20000300a00 */
[----:B------:R-:W3:Y:S11]  /*2efa0*/  LDL.LU.64 R20, [R1+0x4228] ;  /* 0x0042280001147983 */ /* 0x000ef60000300a00 */
[----:B------:R-:W-:Y:S10]  /*2efb0*/  @!UPT UIADD3 URZ, URZ, URZ, URZ ;  /* 0x0000003f3f3ff290 */ /* 0x000ff4000fffe03f */
[----:B------:R0:W-:Y:S01]  /*2efc0*/  STL.64 [R1+0x150], R16 ;  /* 0x0001501001007387 */ /* 0x0001e20000100a00 */
[----:B------:R1:W-:Y:S03]  /*2efd0*/  STL.64 [R1+0x158], R18 ;  /* 0x0001581201007387 */ /* 0x0003e60000100a00 */
[----:B0-----:R-:W2:Y:S01]  /*2efe0*/  LDL.LU R16, [R1+0x20] ;  /* 0x0000200001107983 */ /* 0x001ea20000300800 */
[----:B------:R-:W2:Y:S02]  /*2eff0*/  LDL.LU R17, [R1+0x24] ;  /* 0x0000240001117983 */ /* 0x000ea40000300800 */
[----:B-1----:R-:W2:Y:S01]  /*2f000*/  LDL.LU R18, [R1+0x28] ;  /* 0x0000280001127983 */ /* 0x002ea20000300800 */
[----:B------:R-:W-:Y:S02]  /*2f010*/  MOV R19, R3 ;  /* 0x0000000300137202 */ /* 0x000fe40000000f00 */
[----:B------:R-:W2:Y:S01]  /*2f020*/  LDL.LU R3, [R1+0x4220] ;  /* 0x0042200001037983 */ /* 0x000ea20000300800 */
[-C--:B----4-:R-:W-:Y:S08]  /*2f030*/  HMMA.16816.F32.BF16 R8, R8, R24.reuse, R4 ;  /* 0x000000180808723c */ /* 0x090ff00000041804 */
[----:B---3--:R-:W-:Y:S01]  /*2f040*/  HMMA.16816.F32.BF16 R12, R20, R24, R12 ;  /* 0x00000018140c723c */ /* 0x008fe2000004180c */
[----:B------:R-:W3:Y:S11]  /*2f050*/  LDL.LU R20, [R1+0xe0] ;  /* 0x0000e00001147983 */ /* 0x000ef60000300800 */
[----:B------:R-:W-:Y:S11]  /*2f060*/  @!UPT UIADD3 URZ, URZ, URZ, URZ ;  /* 0x0000003f3f3ff290 */ /* 0x000ff6000fffe03f */
[----:B------:R-:W-:Y:S01]  /*2f070*/  STL.64 [R1+0x1c0], R12 ;  /* 0x0001c00c01007387 */ /* 0x000fe20000100a00 */
[----:B------:R-:W-:Y:S02]  /*2f080*/  STL.64 [R1+0x1c8], R14 ;  /* 0x0001c80e01007387 */ /* 0x000fe40000100a00 */
[----:B------:R-:W0:Y:S04]  /*2f090*/  LDSM.16.MT88.4 R12, [R0+0x2c080] ;  /* 0x02c08000000c783b */ /* 0x000e280000004200 */
[----:B------:R-:W3:Y:S01]  /*2f0a0*/  LDL.LU R21, [R1+0xe4] ;  /* 0x0000e40001157983 */ /* 0x000ee20000300800 */
[----:B------:R-:W3:Y:S01]  /*2f0b0*/  LDL.LU R22, [R1+0xe8] ;  /* 0x0000e80001167983 */ /* 0x000ee20000300800 */
[----:B------:R-:W3:Y:S03]  /*2f0c0*/  LDL.LU R23, [R1+0xec] ;  /* 0x0000ec0001177983 */ /* 0x000ee60000300800 */
[----:B0-----:R0:W-:Y:S01]  /*2f0d0*/  STL [R1+0x4208], R12 ;  /* 0x0042080c01007387 */ /* 0x0011e20000100800 */
[----:B------:R1:W-:Y:S02]  /*2f0e0*/  STL [R1+0x4204], R13 ;  /* 0x0042040d01007387 */ /* 0x0003e40000100800 */
[----:B------:R4:W-:Y:S02]  /*2f0f0*/  STL [R1+0x4200], R14 ;  /* 0x0042000e01007387 */ /* 0x0009e40000100800 */
[----:B------:R2:W-:Y:S01]  /*2f100*/  STL [R1+0x41fc], R15 ;  /* 0x0041fc0f01007387 */ /* 0x0005e20000100800 */
[----:B0-----:R-:W3:Y:S01]  /*2f110*/  LDL.LU R12, [R1+0xd0] ;  /* 0x0000d000010c7983 */ /* 0x001ee20000300800 */
[----:B-1----:R-:W3:Y:S02]  /*2f120*/  LDL.LU R13, [R1+0xd4] ;  /* 0x0000d400010d7983 */ /* 0x002ee40000300800 */
[----:B----4-:R-:W4:Y:S02]  /*2f130*/  LDL.LU R14, [R1+0xd8] ;  /* 0x0000d800010e7983 */ /* 0x010f240000300800 */
[----:B--2---:R-:W4:Y:S01]  /*2f140*/  LDL.LU R15, [R1+0xdc] ;  /* 0x0000dc00010f7983 */ /* 0x004f220000300800 */
[----:B------:R-:W3:Y:S01]  /*2f150*/  LDL.LU.64 R6, [R1+0x4218] ;  /* 0x0042180001067983 */ /* 0x000ee20000300a00 */
[----:B------:R-:W3:Y:S02]  /*2f160*/  LDL.LU.64 R4, [R1+0x4210] ;  /* 0x0042100001047983 */ /* 0x000ee40000300a00 */
[----:B------:R-:W-:Y:S02]  /*2f170*/  STL.64 [R1+0x1b0], R8 ;  /* 0x0001b00801007387 */ /* 0x000fe40000100a00 */
[----:B------:R-:W-:Y:S02]  /*2f180*/  STL.64 [R1+0x1b8], R10 ;  /* 0x0001b80a01007387 */ /* 0x000fe40000100a00 */
[----:B------:R-:W0:Y:S04]  /*2f190*/  LDSM.16.MT88.4 R8, [R0+0x2c100] ;  /* 0x02c100000008783b */ /* 0x000e280000004200 */
[----:B0-----:R-:W-:Y:S01]  /*2f1a0*/  STL.64 [R1+0x41d8], R10 ;  /* 0x0041d80a01007387 */ /* 0x001fe20000100a00 */
[----:B------:R-:W-:Y:S02]  /*2f1b0*/  STL.64 [R1+0x41d0], R8 ;  /* 0x0041d00801007387 */ /* 0x000fe40000100a00 */
[----:B------:R-:W0:Y:S04]  /*2f1c0*/  LDSM.16.MT88.4 R8, [R0+0x2c180] ;  /* 0x02c180000008783b */ /* 0x000e280000004200 */
[----:B0-----:R-:W-:Y:S01]  /*2f1d0*/  IMAD.MOV.U32 R27, RZ, RZ, R8 ;  /* 0x000000ffff1b7224 */ /* 0x001fe200078e0008 */
[----:B------:R-:W-:Y:S01]  /*2f1e0*/  MOV R26, R9 ;  /* 0x00000009001a7202 */ /* 0x000fe20000000f00 */
[----:B------:R-:W-:Y:S01]  /*2f1f0*/  IMAD.MOV.U32 R29, RZ, RZ, R10 ;  /* 0x000000ffff1d7224 */ /* 0x000fe200078e000a */
[----:B------:R-:W-:-:S02]  /*2f200*/  MOV R28, R11 ;  /* 0x0000000b001c7202 */ /* 0x000fc40000000f00 */
[----:B------:R-:W0:Y:S02]  /*2f210*/  LDSM.16.MT88.4 R8, [R3+0x2e000] ;  /* 0x02e000000308783b */ /* 0x000e240000004200 */
[----:B0-----:R-:W-:Y:S01]  /*2f220*/  MOV R2, R10 ;  /* 0x0000000a00027202 */ /* 0x001fe20000000f00 */
[-C--:B---3--:R-:W-:Y:S01]  /*2f230*/  HMMA.16816.F32.BF16 R4, R4, R24.reuse, R20 ;  /* 0x000000180404723c */ /* 0x088fe20000041814 */
[----:B------:R-:W0:Y:S07]  /*2f240*/  LDSM.16.MT88.4 R20, [R3+0x2e080] ;  /* 0x02e080000314783b */ /* 0x000e2e0000004200 */
[----:B----4-:R-:W-:Y:S01]  /*2f250*/  HMMA.16816.F32.BF16 R12, R16, R24, R12 ;  /* 0x00000018100c723c */ /* 0x010fe2000004180c */
[----:B------:R-:W1:Y:S02]  /*2f260*/  S2R R19, SR_TID.X ;  /* 0x0000000000137919 */ /* 0x000e640000002100 */
[----:B------:R-:W2:Y:S11]  /*2f270*/  S2R R17, SR_TID.X ;  /* 0x0000000000117919 */ /* 0x000eb60000002100 */
[----:B------:R-:W-:Y:S09]  /*2f280*/  @!UPT UIADD3 URZ, URZ, URZ, URZ ;  /* 0x0000003f3f3ff290 */ /* 0x000ff2000fffe03f */
[----:B------:R-:W-:Y:S01]  /*2f290*/  STL.64 [R1+0x1a0], R12 ;  /* 0x0001a00c01007387 */ /* 0x000fe20000100a00 */
[----:B------:R3:W-:Y:S02]  /*2f2a0*/  STL.64 [R1+0x1a8], R14 ;  /* 0x0001a80e01007387 */ /* 0x0007e40000100a00 */
[----:B------:R4:W-:Y:S01]  /*2f2b0*/  STL.64 [R1+0x190], R4 ;  /* 0x0001900401007387 */ /* 0x0009e20000100a00 */
[----:B---3--:R-:W-:Y:S01]  /*2f2c0*/  MOV R14, R8 ;  /* 0x00000008000e7202 */ /* 0x008fe20000000f00 */
[----:B------:R-:W-:Y:S02]  /*2f2d0*/  IMAD.MOV.U32 R15, RZ, RZ, R9 ;  /* 0x000000ffff0f7224 */ /* 0x000fe400078e0009 */
[----:B0-----:R-:W-:Y:S01]  /*2f2e0*/  IMAD.MOV.U32 R9, RZ, RZ, R20 ;  /* 0x000000ffff097224 */ /* 0x001fe200078e0014 */
[----:B------:R-:W-:Y:S01]  /*2f2f0*/  MOV R8, R21 ;  /* 0x0000001500087202 */ /* 0x000fe20000000f00 */
[----:B----4-:R-:W-:Y:S01]  /*2f300*/  IMAD.MOV.U32 R5, RZ, RZ, R22 ;  /* 0x000000ffff057224 */ /* 0x010fe200078e0016 */
[----:B------:R-:W-:-:S02]  /*2f310*/  MOV R4, R23 ;  /* 0x0000001700047202 */ /* 0x000fc40000000f00 */
[----:B------:R-:W0:Y:S01]  /*2f320*/  LDSM.16.MT88.4 R20, [R3+0x2e100] ;  /* 0x02e100000314783b */ /* 0x000e220000004200 */
[----:B-1----:R-:W-:Y:S01]  /*2f330*/  LOP3.LUT R18, R19, 0x7, RZ, 0xc0, !PT ;  /* 0x0000000713127812 */ /* 0x002fe200078ec0ff */
[C---:B--2---:R-:W-:Y:S01]  /*2f340*/  LOP3.LUT R19, R17.reuse, 0x10, RZ, 0xc0, !PT ;  /* 0x0000001011137812 */ /* 0x044fe200078ec0ff */
[----:B------:R-:W-:-:S03]  /*2f350*/  SHF.L.U32 R17, R17, 0x1, RZ ;  /* 0x0000000111117819 */ /* 0x000fc600000006ff */
[----:B------:R-:W-:Y:S01]  /*2f360*/  IMAD R18, R18, 0x210, RZ ;  /* 0x0000021012127824 */ /* 0x000fe200078e02ff */
[----:B------:R1:W-:Y:S01]  /*2f370*/  STL.64 [R1+0x198], R6 ;  /* 0x0001980601007387 */ /* 0x0003e20000100a00 */
[----:B------:R-:W-:Y:S02]  /*2f380*/  IMAD.SHL.U32 R19, R19, 0x100, RZ ;  /* 0x0000010013137824 */ /* 0x000fe400078e00ff */
[----:B------:R-:W-:Y:S01]  /*2f390*/  IMAD.MOV.U32 R16, RZ, RZ, R11 ;  /* 0x000000ffff107224 */ /* 0x000fe200078e000b */
[----:B-1----:R-:W-:-:S04]  /*2f3a0*/  LOP3.LUT R7, R18, 0x10, R17, 0x78, !PT ;  /* 0x0000001012077812 */ /* 0x002fc800078e7811 */
[----:B------:R-:W-:-:S04]  /*2f3b0*/  LOP3.LUT R7, R7, R19, RZ, 0xfc, !PT ;  /* 0x0000001307077212 */ /* 0x000fc800078efcff */
[----:B------:R-:W-:Y:S01]  /*2f3c0*/  LOP3.LUT R7, R7, 0x20, RZ, 0x3c, !PT ;  /* 0x0000002007077812 */ /* 0x000fe200078e3cff */
[----:B------:R-:W-:-:S04]  /*2f3d0*/  IMAD.MOV.U32 R6, RZ, RZ, R16 ;  /* 0x000000ffff067224 */ /* 0x000fc800078e0010 */
[----:B------:R-:W-:Y:S01]  /*2f3e0*/  LDSM.16.MT88.4 R16, [R7+0x2e000] ;  /* 0x02e000000710783b */ /* 0x000fe20000004200 */
[----:B0-----:R-:W-:Y:S01]  /*2f3f0*/  IMAD.MOV.U32 R12, RZ, RZ, R20 ;  /* 0x000000ffff0c7224 */ /* 0x001fe200078e0014 */
[----:B------:R-:W-:Y:S01]  /*2f400*/  MOV R13, R21 ;  /* 0x00000015000d7202 */ /* 0x000fe20000000f00 */
[----:B------:R-:W-:Y:S01]  /*2f410*/  IMAD.MOV.U32 R11, RZ, RZ, R22 ;  /* 0x000000ffff0b7224 */ /* 0x000fe200078e0016 */
[----:B------:R-:W-:Y:S02]  /*2f420*/  MOV R10, R23 ;  /* 0x00000017000a7202 */ /* 0x000fe40000000f00 */
[----:B------:R-:W0:Y:S04]  /*2f430*/  LDSM.16.MT88.4 R20, [R3+0x2e180] ;  /* 0x02e180000314783b */ /* 0x000e280000004200 */
[----:B0-----:R-:W-:Y:S01]  /*2f440*/  STL.64 [R1+0x4148], R22 ;  /* 0x0041481601007387 */ /* 0x001fe20000100a00 */
[----:B------:R-:W-:Y:S02]  /*2f450*/  STL.64 [R1+0x4140], R20 ;  /* 0x0041401401007387 */ /* 0x000fe40000100a00 */
[----:B------:R-:W-:Y:S02]  /*2f460*/  STL.64 [R1+0x4138], R18 ;  /* 0x0041381201007387 */ /* 0x000fe40000100a00 */
[----:B------:R0:W-:Y:S02]  /*2f470*/  STL.64 [R1+0x4130], R16 ;  /* 0x0041301001007387 */ /* 0x0001e40000100a00 */
[----:B0-----:R-:W2:Y:S01]  /*2f480*/  LDL.LU R16, [R1+0x80] ;  /* 0x0000800001107983 */ /* 0x001ea20000300800 */
[----:B------:R-:W2:Y:S02]  /*2f490*/  LDL.LU R17, [R1+0x84] ;  /* 0x0000840001117983 */ /* 0x000ea40000300800 */
[----:B------:R-:W3:Y:S02]  /*2f4a0*/  LDL.LU R18, [R1+0x88] ;  /* 0x0000880001127983 */ /* 0x000ee40000300800 */
[----:B------:R-:W3:Y:S01]  /*2f4b0*/  LDL.LU R19, [R1+0x8c] ;  /* 0x00008c0001137983 */ /* 0x000ee20000300800 */
[----:B------:R-:W-:Y:S01]  /*2f4c0*/  MOV R22, R11 ;  /* 0x0000000b00167202 */ /* 0x000fe20000000f00 */
[----:B------:R-:W-:Y:S01]  /*2f4d0*/  IMAD.MOV.U32 R23, RZ, RZ, R10 ;  /* 0x000000ffff177224 */ /* 0x000fe200078e000a */
[----:B------:R-:W-:Y:S01]  /*2f4e0*/  MOV R20, R12 ;  /* 0x0000000c00147202 */ /* 0x000fe20000000f00 */
[----:B------:R-:W-:Y:S01]  /*2f4f0*/  IMAD.MOV.U32 R21, RZ, RZ, R13 ;  /* 0x000000ffff157224 */ /* 0x000fe200078e000d */
[----:B---3--:R-:W-:Y:S01]  /*2f500*/  STL.64 [R1+0x4158], R18 ;  /* 0x0041581201007387 */ /* 0x008fe20000100a00 */
[----:B--2---:R0:W-:Y:S02]  /*2f510*/  STL.64 [R1+0x4150], R16 ;  /* 0x0041501001007387 */ /* 0x0041e40000100a00 */
[----:B------:R-:W2:Y:S02]  /*2f520*/  LDL.LU R12, [R1+0x4208] ;  /* 0x00420800010c7983 */ /* 0x000ea40000300800 */
[----:B------:R-:W2:Y:S01]  /*2f530*/  LDL.LU R13, [R1+0x4204] ;  /* 0x00420400010d7983 */ /* 0x000ea20000300800 */
[----:B------:R-:W-:Y:S01]  /*2f540*/  STL.64 [R1+0x4168], R22 ;  /* 0x0041681601007387 */ /* 0x000fe20000100a00 */
[----:B------:R1:W-:Y:S03]  /*2f550*/  STL.64 [R1+0x4160], R20 ;  /* 0x0041601401007387 */ /* 0x0003e60000100a00 */
[----:B0-----:R-:W3:Y:S01]  /*2f560*/  LDL.LU R16, [R1+0x90] ;  /* 0x0000900001107983 */ /* 0x001ee20000300800 */
[----:B------:R-:W3:Y:S02]  /*2f570*/  LDL.LU R17, [R1+0x94] ;  /* 0x0000940001117983 */ /* 0x000ee40000300800 */
[----:B------:R-:W4:Y:S02]  /*2f580*/  LDL.LU R18, [R1+0x98] ;  /* 0x0000980001127983 */ /* 0x000f240000300800 */
[----:B------:R-:W4:Y:S02]  /*2f590*/  LDL.LU R19, [R1+0x9c] ;  /* 0x00009c0001137983 */ /* 0x000f240000300800 */
[----:B-1----:R-:W-:Y:S01]  /*2f5a0*/  IMAD.MOV.U32 R21, RZ, RZ, R8 ;  /* 0x000000ffff157224 */ /* 0x002fe200078e0008 */
[----:B------:R-:W-:Y:S01]  /*2f5b0*/  MOV R22, R5 ;  /* 0x0000000500167202 */ /* 0x000fe20000000f00 */
[----:B------:R-:W-:Y:S01]  /*2f5c0*/  IMAD.MOV.U32 R23, RZ, RZ, R4 ;  /* 0x000000ffff177224 */ /* 0x000fe200078e0004 */
[----:B------:R-:W-:Y:S01]  /*2f5d0*/  MOV R20, R9 ;  /* 0x0000000900147202 */ /* 0x000fe20000000f00 */
[----:B----4-:R-:W-:Y:S01]  /*2f5e0*/  STL.64 [R1+0x4178], R18 ;  /* 0x0041781201007387 */ /* 0x010fe20000100a00 */
[----:B---3--:R-:W-:Y:S02]  /*2f5f0*/  STL.64 [R1+0x4170], R16 ;  /* 0x0041701001007387 */ /* 0x008fe40000100a00 */
[----:B------:R-:W2:Y:S02]  /*2f600*/  LDL.LU R8, [R1+0x120] ;  /* 0x0001200001087983 */ /* 0x000ea40000300800 */
[----:B------:R-:W2:Y:S01]  /*2f610*/  LDL.LU R9, [R1+0x124] ;  /* 0x0001240001097983 */ /* 0x000ea20000300800 */
[----:B------:R-:W2:Y:S01]  /*2f620*/  LDL.LU R10, [R1+0x128] ;  /* 0x00012800010a7983 */ /* 0x000ea20000300800 */
[----:B------:R-:W2:Y:S02]  /*2f630*/  LDL.LU R11, [R1+0x12c] ;  /* 0x00012c00010b7983 */ /* 0x000ea40000300800 */
[----:B------:R0:W-:Y:S02]  /*2f640*/  STL.64 [R1+0x4188], R22 ;  /* 0x0041881601007387 */ /* 0x0001e40000100a00 */
[----:B------:R1:W-:Y:S01]  /*2f650*/  STL.64 [R1+0x4180], R20 ;  /* 0x0041801401007387 */ /* 0x0003e20000100a00 */
[----:B0-----:R-:W-:Y:S01]  /*2f660*/  MOV R22, R2 ;  /* 0x0000000200167202 */ /* 0x001fe20000000f00 */
[----:B------:R-:W-:Y:S01]  /*2f670*/  IMAD.MOV.U32 R23, RZ, RZ, R6 ;  /* 0x000000ffff177224 */ /* 0x000fe200078e0006 */
[----:B-1----:R-:W-:Y:S01]  /*2f680*/  MOV R20, R14 ;  /* 0x0000000e00147202 */ /* 0x002fe20000000f00 */
[----:B------:R-:W-:Y:S01]  /*2f690*/  IMAD.MOV.U32 R21, RZ, RZ, R15 ;  /* 0x000000ffff157224 */ /* 0x000fe200078e000f */
[----:B------:R-:W2:Y:S01]  /*2f6a0*/  LDL.LU R14, [R1+0x4200] ;  /* 0x00420000010e7983 */ /* 0x000ea20000300800 */
[----:B------:R-:W2:Y:S02]  /*2f6b0*/  LDL.LU R15, [R1+0x41fc] ;  /* 0x0041fc00010f7983 */ /* 0x000ea40000300800 */
[----:B------:R-:W3:Y:S02]  /*2f6c0*/  LDL.LU R2, [R1+0x41f8] ;  /* 0x0041f80001027983 */ /* 0x000ee40000300800 */
[----:B------:R0:W-:Y:S01]  /*2f6d0*/  STL.64 [R1+0x4198], R22 ;  /* 0x0041981601007387 */ /* 0x0001e20000100a00 */
[----:B------:R1:W-:Y:S04]  /*2f6e0*/  STL.64 [R1+0x4190], R20 ;  /* 0x0041901401007387 */ /* 0x0003e80000100a00 */
[----:B------:R-:W4:Y:S01]  /*2f6f0*/  LDSM.16.MT88.4 R4, [R7+0x2e080] ;  /* 0x02e080000704783b */ /* 0x000f220000004200 */
[----:B0-----:R-:W-:-:S02]  /*2f700*/  MOV R22, R29 ;  /* 0x0000001d00167202 */ /* 0x001fc40000000f00 */
[----:B-1----:R-:W-:Y:S01]  /*2f710*/  MOV R20, R27 ;  /* 0x0000001b00147202 */ /* 0x002fe20000000f00 */
[----:B------:R-:W-:Y:S01]  /*2f720*/  IMAD.MOV.U32 R23, RZ, RZ, R28 ;  /* 0x000000ffff177224 */ /* 0x000fe200078e001c */
[----:B------:R-:W3:Y:S01]  /*2f730*/  LDL.LU R27, [R1+0x41f4] ;  /* 0x0041f400011b7983 */ /* 0x000ee20000300800 */
[----:B------:R-:W-:Y:S02]  /*2f740*/  IMAD.MOV.U32 R21, RZ, RZ, R26 ;  /* 0x000000ffff157224 */ /* 0x000fe400078e001a */
[----:B------:R-:W3:Y:S02]  /*2f750*/  LDL.LU R26, [R1+0x41f0] ;  /* 0x0041f000011a7983 */ /* 0x000ee40000300800 */
[----:B------:R-:W3:Y:S01]  /*2f760*/  LDL.LU R29, [R1+0x41ec] ;  /* 0x0041ec00011d7983 */ /* 0x000ee20000300800 */
[----:B------:R-:W3:Y:S01]  /*2f770*/  LDL.LU R28, [R1+0x41e8] ;  /* 0x0041e800011c7983 */ /* 0x000ee20000300800 */
[----:B------:R-:W-:Y:S02]  /*2f780*/  STL.64 [R1+0x41c8], R22 ;  /* 0x0041c81601007387 */ /* 0x000fe40000100a00 */
[----:B------:R0:W-:Y:S02]  /*2f790*/  STL.64 [R1+0x41c0], R20 ;  /* 0x0041c01401007387 */ /* 0x0001e40000100a00 */
[----:B0-----:R-:W3:Y:S01]  /*2f7a0*/  LDL.LU R20, [R1+0x100] ;  /* 0x0001000001147983 */ /* 0x001ee20000300800 */
[----:B------:R-:W3:Y:S02]  /*2f7b0*/  LDL.LU R21, [R1+0x104] ;  /* 0x0001040001157983 */ /* 0x000ee40000300800 */
[----:B------:R-:W3:Y:S02]  /*2f7c0*/  LDL.LU R22, [R1+0x108] ;  /* 0x0001080001167983 */ /* 0x000ee40000300800 */
[----:B------:R-:W3:Y:S01]  /*2f7d0*/  LDL.LU R23, [R1+0x10c] ;  /* 0x00010c0001177983 */ /* 0x000ee20000300800 */
[----:B------:R-:W3:Y:S01]  /*2f7e0*/  LDL.LU R16, [R1+0xa0] ;  /* 0x0000a00001107983 */ /* 0x000ee20000300800 */
[----:B------:R-:W3:Y:S02]  /*2f7f0*/  LDL.LU R17, [R1+0xa4] ;  /* 0x0000a40001117983 */ /* 0x000ee40000300800 */
[----:B------:R-:W3:Y:S02]  /*2f800*/  LDL.LU R18, [R1+0xa8] ;  /* 0x0000a80001127983 */ /* 0x000ee40000300800 */
[----:B------:R-:W3:Y:S01]  /*2f810*/  LDL.LU R19, [R1+0xac] ;  /* 0x0000ac0001137983 */ /* 0x000ee20000300800 */
[----:B--2---:R-:W-:Y:S01]  /*2f820*/  HMMA.16816.F32.BF16 R12, R12, R24, R8 ;  /* 0x000000180c0c723c */ /* 0x004fe20000041808 */
[----:B---3--:R-:W-:Y:S01]  /*2f830*/  STL.64 [R1+0x41a8], R18 ;  /* 0x0041a81201007387 */ /* 0x008fe20000100a00 */
[----:B------:R0:W-:Y:S03]  /*2f840*/  STL.64 [R1+0x41a0], R16 ;  /* 0x0041a01001007387 */ /* 0x0001e60000100a00 */
[----:B0-----:R-:W2:Y:S01]  /*2f850*/  LDL.LU R16, [R1+0xc0] ;  /* 0x0000c00001107983 */ /* 0x001ea20000300800 */
[----:B------:R-:W2:Y:S02]  /*2f860*/  LDL.LU R17, [R1+0xc4] ;  /* 0x0000c40001117983 */ /* 0x000ea40000300800 */
[----:B------:R-:W2:Y:S02]  /*2f870*/  LDL.LU R18, [R1+0xc8] ;  /* 0x0000c80001127983 */ /* 0x000ea40000300800 */
[----:B------:R-:W2:Y:S01]  /*2f880*/  LDL.LU R19, [R1+0xcc] ;  /* 0x0000cc0001137983 */ /* 0x000ea20000300800 */
[----:B----4-:R0:W-:Y:S01]  /*2f890*/  STL.64 [R1+0x4128], R6 ;  /* 0x0041280601007387 */ /* 0x0101e20000100a00 */
[----:B------:R1:W-:Y:S01]  /*2f8a0*/  STL.64 [R1+0x4120], R4 ;  /* 0x0041200401007387 */ /* 0x0003e20000100a00 */
[----:B0-----:R-:W-:-:S02]  /*2f8b0*/  MOV R6, R28 ;  /* 0x0000001c00067202 */ /* 0x001fc40000000f00 */
[----:B-1----:R-:W3:Y:S01]  /*2f8c0*/  LDL.LU R4, [R1+0x70] ;  /* 0x0000700001047983 */ /* 0x002ee20000300800 */
[----:B------:R-:W3:Y:S02]  /*2f8d0*/  LDL.LU R5, [R1+0x74] ;  /* 0x0000740001057983 */ /* 0x000ee40000300800 */
[----:B------:R-:W4:Y:S02]  /*2f8e0*/  LDL.LU R28, [R1+0x41e4] ;  /* 0x0041e400011c7983 */ /* 0x000f240000300800 */
[----:B------:R-:W-:Y:S02]  /*2f8f0*/  IMAD.MOV.U32 R7, RZ, RZ, R29 ;  /* 0x000000ffff077224 */ /* 0x000fe400078e001d */
[----:B------:R-:W2:Y:S01]  /*2f900*/  LDL.LU R29, [R1+0x41e0] ;  /* 0x0041e000011d7983 */ /* 0x000ea20000300800 */
[----:B------:R-:W2:Y:S02]  /*2f910*/  LDL.LU.64 R10, [R1+0x41d8] ;  /* 0x0041d800010a7983 */ /* 0x000ea40000300a00 */
[----:B------:R-:W2:Y:S02]  /*2f920*/  LDL.LU.64 R8, [R1+0x41d0] ;  /* 0x0041d00001087983 */ /* 0x000ea40000300a00 */
[----:B------:R-:W-:Y:S01]  /*2f930*/  STL.64 [R1+0x180], R12 ;  /* 0x0001800c01007387 */ /* 0x000fe20000100a00 */
[----:B------:R0:W-:Y:S04]  /*2f940*/  STL.64 [R1+0x188], R14 ;  /* 0x0001880e01007387 */ /* 0x0001e80000100a00 */
[----:B0-----:R-:W0:Y:S04]  /*2f950*/  S2R R15, SR_TID.X ;  /* 0x00000000000f7919 */ /* 0x001e280000002100 */
[----:B------:R-:W1:Y:S01]  /*2f960*/  S2R R14, SR_TID.X ;  /* 0x00000000000e7919 */ /* 0x000e620000002100 */
[----:B0-----:R-:W-:-:S02]  /*2f970*/  LOP3.LUT R15, R15, 0x7, RZ, 0xc0, !PT ;  /* 0x000000070f0f7812 */ /* 0x001fc400078ec0ff */
[C---:B-1----:R-:W-:Y:S01]  /*2f980*/  SHF.L.U32 R13, R14.reuse, 0x1, RZ ;  /* 0x000000010e0d7819 */ /* 0x042fe200000006ff */
[----:B------:R-:W-:Y:S02]  /*2f990*/  LOP3.LUT R14, R14, 0x10, RZ, 0xc0, !PT ;  /* 0x000000100e0e7812 */ /* 0x000fe400078ec0ff */
[----:B------:R-:W-:-:S03]  /*2f9a0*/  IMAD R15, R15, 0x210, RZ ;  /* 0x000002100f0f7824 */ /* 0x000fc600078e02ff */
[----:B------:R-:W-:Y:S02]  /*2f9b0*/  IMAD.SHL.U32 R14, R14, 0x100, RZ ;  /* 0x000001000e0e7824 */ /* 0x000fe400078e00ff */
[----:B------:R-:W-:-:S04]  /*2f9c0*/  LOP3.LUT R15, R15, 0x10, R13, 0x78, !PT ;  /* 0x000000100f0f7812 */ /* 0x000fc800078e780d */
[----:B------:R-:W-:-:S04]  /*2f9d0*/  LOP3.LUT R15, R15, R14, RZ, 0xfc, !PT ;  /* 0x0000000e0f0f7212 */ /* 0x000fc800078efcff */
[----:B------:R-:W-:-:S06]  /*2f9e0*/  LOP3.LUT R15, R15, 0x20, RZ, 0x3c, !PT ;  /* 0x000000200f0f7812 */ /* 0x000fcc00078e3cff */
[----:B------:R-:W0:Y:S04]  /*2f9f0*/  LDSM.16.MT88.4 R12, [R15+0x2e100] ;  /* 0x02e100000f0c783b */ /* 0x000e280000004200 */
[----:B0-----:R-:W-:Y:S01]  /*2fa00*/  STL.64 [R1+0x4108], R14 ;  /* 0x0041080e01007387 */ /* 0x001fe20000100a00 */
[----:B------:R0:W-:Y:S03]  /*2fa10*/  STL.64 [R1+0x4100], R12 ;  /* 0x0041000c01007387 */ /* 0x0001e60000100a00 */
[----:B0-----:R-:W3:Y:S01]  /*2fa20*/  LDL.LU R12, [R1+0xb0] ;  /* 0x0000b000010c7983 */ /* 0x001ee20000300800 */
[----:B------:R-:W3:Y:S01]  /*2fa30*/  LDL.LU R13, [R1+0xb4] ;  /* 0x0000b400010d7983 */ /* 0x000ee20000300800 */
[----:B--2---:R-:W-:Y:S02]  /*2fa40*/  HMMA.16816.F32.BF16 R8, R8, R24, R20 ;  /* 0x000000180808723c */ /* 0x004fe40000041814 */
[----:B------:R-:W2:Y:S01]  /*2fa50*/  LDL.LU.64 R22, [R1+0x41c8] ;  /* 0x0041c80001167983 */ /* 0x000ea20000300a00 */
[----:B------:R-:W2:Y:S02]  /*2fa60*/  LDL.LU.64 R20, [R1+0x41c0] ;  /* 0x0041c00001147983 */ /* 0x000ea40000300a00 */
[----:B----4-:R-:W-:Y:S01]  /*2fa70*/  IMAD.MOV.U32 R15, RZ, RZ, R28 ;  /* 0x000000ffff0f7224 */ /* 0x010fe200078e001c */
[----:B------:R-:W-:Y:S11]  /*2fa80*/  MOV R14, R29 ;  /* 0x0000001d000e7202 */ /* 0x000ff60000000f00 */
[----:B------:R-:W-:Y:S07]  /*2fa90*/  @!UPT UIADD3 URZ, URZ, URZ, URZ ;  /* 0x0000003f3f3ff290 */ /* 0x000fee000fffe03f */
[----:B------:R-:W-:Y:S02]  /*2faa0*/  IMAD.MOV.U32 R28, RZ, RZ, R11 ;  /* 0x000000ffff1c7224 */ /* 0x000fe400078e000b */
[----:B------:R-:W0:Y:S01]  /*2fab0*/  S2R R11, SR_TID.X ;  /* 0x00000000000b7919 */ /* 0x000e220000002100 */
[----:B------:R-:W-:Y:S02]  /*2fac0*/  MOV R29, R10 ;  /* 0x0000000a001d7202 */ /* 0x000fe40000000f00 */
[----:B------:R-:W1:Y:S01]  /*2fad0*/  S2R R10, SR_TID.X ;  /* 0x00000000000a7919 */ /* 0x000e620000002100 */
[----:B------:R1:W-:Y:S01]  /*2fae0*/  STL.64 [R1+0x170], R8 ;  /* 0x0001700801007387 */ /* 0x0003e20000100a00 */
[----:B0-----:R-:W-:Y:S02]  /*2faf0*/  LOP3.LUT R11, R11, 0x7, RZ, 0xc0, !PT ;  /* 0x000000070b0b7812 */ /* 0x001fe400078ec0ff */
[C---:B-1----:R-:W-:Y:S01]  /*2fb00*/  SHF.L.U32 R9, R10.reuse, 0x1, RZ ;  /* 0x000000010a097819 */ /* 0x042fe200000006ff */
[----:B------:R-:W-:-:S02]  /*2fb10*/  LOP3.LUT R10, R10, 0x10, RZ, 0xc0, !PT ;  /* 0x000000100a0a7812 */ /* 0x000fc400078ec0ff */
[----:B------:R-:W-:-:S03]  /*2fb20*/  IMAD R11, R11, 0x210, RZ ;  /* 0x000002100b0b7824 */ /* 0x000fc600078e02ff */
[----:B------:R-:W-:Y:S02]  /*2fb30*/  IMAD.SHL.U32 R10, R10, 0x100, RZ ;  /* 0x000001000a0a7824 */ /* 0x000fe400078e00ff */
[----:B------:R-:W-:-:S04]  /*2fb40*/  LOP3.LUT R11, R11, 0x10, R9, 0x78, !PT ;  /* 0x000000100b0b7812 */ /* 0x000fc800078e7809 */
[----:B------:R-:W-:-:S04]  /*2fb50*/  LOP3.LUT R11, R11, R10, RZ, 0xfc, !PT ;  /* 0x0000000a0b0b7212 */ /* 0x000fc800078efcff */
[----:B------:R-:W-:-:S06]  /*2fb60*/  LOP3.LUT R11, R11, 0x20, RZ, 0x3c, !PT ;  /* 0x000000200b0b7812 */ /* 0x000fcc00078e3cff */
[----:B------:R-:W0:Y:S04]  /*2fb70*/  LDSM.16.MT88.4 R8, [R11+0x2e180] ;  /* 0x02e180000b08783b */ /* 0x000e280000004200 */
[----:B------:R-:W-:Y:S01]  /*2fb80*/  STL [R1+0x40bc], R28 ;  /* 0x0040bc1c01007387 */ /* 0x000fe20000100800 */
[----:B------:R-:W-:Y:S03]  /*2fb90*/  STL [R1+0x40b8], R29 ;  /* 0x0040b81d01007387 */ /* 0x000fe60000100800 */
[----:B0-----:R-:W-:Y:S01]  /*2fba0*/  STL.64 [R1+0x4118], R10 ;  /* 0x0041180a01007387 */ /* 0x001fe20000100a00 */
[----:B------:R0:W-:Y:S02]  /*2fbb0*/  STL.64 [R1+0x4110], R8 ;  /* 0x0041100801007387 */ /* 0x0001e40000100a00 */
[----:B0-----:R-:W-:Y:S01]  /*2fbc0*/  MOV R8, R26 ;  /* 0x0000001a00087202 */ /* 0x001fe20000000f00 */
[----:B------:R-:W-:Y:S01]  /*2fbd0*/  IMAD.MOV.U32 R9, RZ, RZ, R27 ;  /* 0x000000ffff097224 */ /* 0x000fe200078e001b */
[----:B------:R-:W3:Y:S01]  /*2fbe0*/  LDL.LU R26, [R1+0x41b8] ;  /* 0x0041b800011a7983 */ /* 0x000ee20000300800 */
[----:B------:R-:W3:Y:S01]  /*2fbf0*/  LDL.LU R27, [R1+0x41b4] ;  /* 0x0041b400011b7983 */ /* 0x000ee20000300800 */
[----:B------:R-:W-:-:S02]  /*2fc00*/  MOV R10, R2 ;  /* 0x00000002000a7202 */ /* 0x000fc40000000f00 */
[----:B------:R-:W4:Y:S01]  /*2fc10*/  LDL.LU R2, [R1+0x41b0] ;  /* 0x0041b00001027983 */ /* 0x000f220000300800 */
[----:B------:R-:W3:Y:S01]  /*2fc20*/  LDL.LU R11, [R1+0x6c] ;  /* 0x00006c00010b7983 */ /* 0x000ee20000300800 */
[----:B--2---:R-:W-:Y:S02]  /*2fc30*/  HMMA.16816.F32.BF16 R20, R20, R24, R16 ;  /* 0x000000181414723c */ /* 0x004fe40000041810 */
[----:B------:R-:W2:Y:S01]  /*2fc40*/  LDL.LU.64 R18, [R1+0x41a8] ;  /* 0x0041a80001127983 */ /* 0x000ea20000300a00 */
[----:B------:R-:W2:Y:S11]  /*2fc50*/  LDL.LU.64 R16, [R1+0x41a0] ;  /* 0x0041a00001107983 */ /* 0x000eb60000300a00 */
[----:B------:R-:W-:Y:S09]  /*2fc60*/  @!UPT UIADD3 URZ, URZ, URZ, URZ ;  /* 0x0000003f3f3ff290 */ /* 0x000ff2000fffe03f */
[----:B------:R-:W-:Y:S01]  /*2fc70*/  STL.64 [R1+0x160], R20 ;  /* 0x0001601401007387 */ /* 0x000fe20000100a00 */
[----:B------:R0:W-:Y:S03]  /*2fc80*/  STL.64 [R1+0x168], R22 ;  /* 0x0001681601007387 */ /* 0x0001e60000100a00 */
[----:B0-----:R-:W3:Y:S01]  /*2fc90*/  LDL.LU.64 R22, [R1+0x4198] ;  /* 0x0041980001167983 */ /* 0x001ee20000300a00 */
[----:B------:R-:W3:Y:S02]  /*2fca0*/  LDL.LU.64 R20, [R1+0x4190] ;  /* 0x0041900001147983 */ /* 0x000ee40000300a00 */
[-C--:B---3--:R-:W-:Y:S01]  /*2fcb0*/  HMMA.16816.F32.BF16 R12, R20, R26.reuse, R12 ;  /* 0x0000001a140c723c */ /* 0x088fe2000004180c */
[----:B----4-:R-:W0:Y:S11]  /*2fcc0*/  LDSM.16.MT88.4 R20, [R2+0x2e000] ;  /* 0x02e000000214783b */ /* 0x010e360000004200 */
        /* <DEDUP_REMOVED lines=42> */
[----:B------:R-:W4:Y:S02]  /*2ff70*/  LDL.LU R17, [R1+0x54] ;  /* 0x0000540001117983 */ /* 0x000f240000300800 */
[----:B-1----:R-:W4:Y:S02]  /*2ff80*/  LDL.LU R18, [R1+0x58] ;  /* 0x0000580001127983 */ /* 0x002f240000300800 */
[----:B------:R-:W4:Y:S01]  /*2ff90*/  LDL.LU R19, [R1+0x5c] ;  /* 0x00005c0001137983 */ /* 0x000f220000300800 */
[-C--:B--2---:R-:W-:Y:S01]  /*2ffa0*/  HMMA.16816.F32.BF16 R4, R4, R26.reuse, R8 ;  /* 0x0000001a0404723c */ /* 0x084fe20000041808 */
[----:B------:R-:W3:Y:S01]  /*2ffb0*/  LDL.LU.64 R10, [R1+0x4118] ;  /* 0x00411800010a7983 */ /* 0x000ee20000300a00 */
[----:B------:R-:W3:Y:S11]  /*2ffc0*/  LDL.LU.64 R8, [R1+0x4110] ;  /* 0x0041100001087983 */ /* 0x000ef60000300a00 */
[----:B------:R-:W-:Y:S10]  /*2ffd0*/  @!UPT UIADD3 URZ, URZ, URZ, URZ ;  /* 0x0000003f3f3ff290 */ /* 0x000ff4000fffe03f */
[----:B------:R0:W-:Y:S01]  /*2ffe0*/  STL.64 [R1+0x130], R4 ;  /* 0x0001300401007387 */ /* 0x0001e20000100a00 */
[----:B------:R1:W-:Y:S02]  /*2fff0*/  STL.64 [R1+0x138], R6 ;  /* 0x0001380601007387 */ /* 0x0003e40000100a00 */
[----:B0-----:R-:W-:Y:S01]  /*30000*/  IMAD.MOV.U32 R4, RZ, RZ, R15 ;  /* 0x000000ffff047224 */ /* 0x001fe200078e000f */
[----:B------:R-:W-:Y:S01]  /*30010*/  MOV R5, R14 ;  /* 0x0000000e00057202 */ /* 0x000fe20000000f00 */
[----:B-1----:R-:W-:Y:S01]  /*30020*/  IMAD.MOV.U32 R6, RZ, RZ, R13 ;  /* 0x000000ffff067224 */ /* 0x002fe200078e000d */
[----:B------:R-:W-:Y:S02]  /*30030*/  MOV R7, R12 ;  /* 0x0000000c00077202 */ /* 0x000fe40000000f00 */
[----:B------:R-:W0:Y:S04]  /*30040*/  LDSM.16.MT88.4 R12, [R2+0x2e080] ;  /* 0x02e08000020c783b */ /* 0x000e280000004200 */
[----:B0-----:R-:W-:Y:S01]  /*30050*/  STL.64 [R1], R12 ;  /* 0x0000000c01007387 */ /* 0x001fe20000100a00 */
[----:B------:R0:W-:Y:S03]  /*30060*/  STL.64 [R1+0x8], R14 ;  /* 0x0000080e01007387 */ /* 0x0001e60000100a00 */
[----:B0-----:R-:W4:Y:S01]  /*30070*/  LDL.LU.64 R14, [R1+0x4108] ;  /* 0x00410800010e7983 */ /* 0x001f220000300a00 */
[----:B------:R-:W4:Y:S02]  /*30080*/  LDL.LU.64 R12, [R1+0x4100] ;  /* 0x00410000010c7983 */ /* 0x000f240000300a00 */
[-C--:B----4-:R-:W-:Y:S01]  /*30090*/  HMMA.16816.F32.BF16 R16, R12, R26.reuse, R16 ;  /* 0x0000001a0c10723c */ /* 0x090fe20000041810 */
[----:B------:R-:W0:Y:S04]  /*300a0*/  LDSM.16.MT88.4 R12, [R2+0x2e100] ;  /* 0x02e10000020c783b */ /* 0x000e280000004200 */
[----:B0-----:R-:W-:Y:S11]  /*300b0*/  STL.64 [R1+0x40f0], R14 ;  /* 0x0040f00e01007387 */ /* 0x001ff60000100a00 */
[----:B------:R-:W-:Y:S07]  /*300c0*/  @!UPT UIADD3 URZ, URZ, URZ, URZ ;  /* 0x0000003f3f3ff290 */ /* 0x000fee000fffe03f */
[----:B------:R-:W-:Y:S02]  /*300d0*/  STL.64 [R1+0x110], R16 ;  /* 0x0001101001007387 */ /* 0x000fe40000100a00 */
[----:B------:R-:W-:Y:S02]  /*300e0*/  STL.64 [R1+0x118], R18 ;  /* 0x0001181201007387 */ /* 0x000fe40000100a00 */
[----:B------:R0:W-:Y:S02]  /*300f0*/  STL.64 [R1+0x40e8], R12 ;  /* 0x0040e80c01007387 */ /* 0x0001e40000100a00 */
[----:B0-----:R-:W2:Y:S01]  /*30100*/  LDL.LU R12, [R1+0x150] ;  /* 0x00015000010c7983 */ /* 0x001ea20000300800 */
[----:B------:R-:W2:Y:S02]  /*30110*/  LDL.LU R13, [R1+0x154] ;  /* 0x00015400010d7983 */ /* 0x000ea40000300800 */
[----:B------:R-:W2:Y:S02]  /*30120*/  LDL.LU R14, [R1+0x158] ;  /* 0x00015800010e7983 */ /* 0x000ea40000300800 */
[----:B------:R-:W2:Y:S01]  /*30130*/  LDL.LU R15, [R1+0x15c] ;  /* 0x00015c00010f7983 */ /* 0x000ea20000300800 */
[-C--:B---3--:R-:W-:Y:S01]  /*30140*/  HMMA.16816.F32.BF16 R16, R8, R26.reuse, R20 ;  /* 0x0000001a0810723c */ /* 0x088fe20000041814 */
[----:B------:R-:W0:Y:S04]  /*30150*/  LDSM.16.MT88.4 R8, [R2+0x2e180] ;  /* 0x02e180000208783b */ /* 0x000e280000004200 */
[----:B------:R-:W-:Y:S04]  /*30160*/  LDSM.16.MT88.4 R20, [R0+0x2e080] ;  /* 0x02e080000014783b */ /* 0x000fe80000004200 */
[----:B0-----:R-:W-:Y:S11]  /*30170*/  STL.64 [R1+0x40e0], R10 ;  /* 0x0040e00a01007387 */ /* 0x001ff60000100a00 */
[----:B------:R-:W-:Y:S03]  /*30180*/  @!UPT UIADD3 URZ, URZ, URZ, URZ ;  /* 0x0000003f3f3ff290 */ /* 0x000fe6000fffe03f */
[----:B------:R-:W-:Y:S02]  /*30190*/  STL.64 [R1+0xe0], R16 ;  /* 0x0000e01001007387 */ /* 0x000fe40000100a00 */
[----:B------:R-:W-:Y:S02]  /*301a0*/  STL.64 [R1+0xe8], R18 ;  /* 0x0000e81201007387 */ /* 0x000fe40000100a00 */
[----:B------:R-:W0:Y:S04]  /*301b0*/  LDSM.16.MT88.4 R16, [R0+0x2e000] ;  /* 0x02e000000010783b */ /* 0x000e280000004200 */
[----:B------:R-:W-:Y:S01]  /*301c0*/  STL.64 [R1+0x40d8], R8 ;  /* 0x0040d80801007387 */ /* 0x000fe20000100a00 */
[----:B------:R-:W-:Y:S03]  /*301d0*/  STL [R1+0x4098], R2 ;  /* 0x0040980201007387 */ /* 0x000fe60000100800 */
[----:B0-----:R-:W-:Y:S01]  /*301e0*/  STL [R1+0x40cc], R16 ;  /* 0x0040cc1001007387 */ /* 0x001fe20000100800 */
[----:B------:R-:W-:Y:S02]  /*301f0*/  STL [R1+0x40c8], R17 ;  /* 0x0040c81101007387 */ /* 0x000fe40000100800 */
[----:B------:R-:W-:Y:S02]  /*30200*/  STL [R1+0x40c4], R18 ;  /* 0x0040c41201007387 */ /* 0x000fe40000100800 */
[----:B------:R-:W-:Y:S01]  /*30210*/  STL [R1+0x40c0], R19 ;  /* 0x0040c01301007387 */ /* 0x000fe20000100800 */
[----:B------:R-:W-:Y:S01]  /*30220*/  STL [R1+0x40a4], R21 ;  /* 0x0040a41501007387 */ /* 0x000fe20000100800 */
[----:B------:R-:W-:Y:S02]  /*30230*/  STL [R1+0x40a0], R22 ;  /* 0x0040a01601007387 */ /* 0x000fe40000100800 */
[----:B------:R-:W-:Y:S02]  /*30240*/  STL [R1+0x409c], R23 ;  /* 0x00409c1701007387 */ /* 0x000fe40000100800 */
[----:B------:R-:W-:Y:S01]  /*30250*/  STL [R1+0x40f8], R20 ;  /* 0x0040f81401007387 */ /* 0x000fe20000100800 */
[----:B------:R-:W0:Y:S04]  /*30260*/  S2R R25, SR_TID.X ;  /* 0x0000000000197919 */ /* 0x000e280000002100 */
[----:B------:R-:W1:Y:S04]  /*30270*/  S2R R24, SR_TID.X ;  /* 0x0000000000187919 */ /* 0x000e680000002100 */
[----:B------:R-:W-:Y:S01]  /*30280*/  LDSM.16.MT88.4 R20, [R3+0x30080] ;  /* 0x030080000314783b */ /* 0x000fe20000004200 */
[----:B--2---:R-:W-:Y:S03]  /*30290*/  HMMA.16816.F32.BF16 R4, R4, R26, R12 ;  /* 0x0000001a0404723c */ /* 0x004fe6000004180c */
[----:B------:R-:W2:Y:S11]  /*302a0*/  LDL.LU R12, [R1+0x1c0] ;  /* 0x0001c000010c7983 */ /* 0x000eb60000300800 */
[----:B------:R-:W-:Y:S09]  /*302b0*/  @!UPT UIADD3 URZ, URZ, URZ, URZ ;  /* 0x0000003f3f3ff290 */ /* 0x000ff2000fffe03f */
[----:B------:R-:W-:Y:S01]  /*302c0*/  STL.64 [R1+0xd0], R4 ;  /* 0x0000d00401007387 */ /* 0x000fe20000100a00 */
[----:B------:R-:W-:Y:S02]  /*302d0*/  STL.64 [R1+0xd8], R6 ;  /* 0x0000d80601007387 */ /* 0x000fe40000100a00 */
[----:B------:R-:W3:Y:S04]  /*302e0*/  LDSM.16.MT88.4 R4, [R0+0x2e100] ;  /* 0x02e100000004783b */ /* 0x000ee80000004200 */
[----:B------:R-:W2:Y:S01]  /*302f0*/  LDL.LU R13, [R1+0x1c4] ;  /* 0x0001c400010d7983 */ /* 0x000ea20000300800 */
[----:B------:R-:W2:Y:S01]  /*30300*/  LDL.LU R14, [R1+0x1c8] ;  /* 0x0001c800010e7983 */ /* 0x000ea20000300800 */
[----:B------:R-:W2:Y:S02]  /*30310*/  LDL.LU R15, [R1+0x1cc] ;  /* 0x0001cc00010f7983 */ /* 0x000ea40000300800 */
[----:B---3--:R-:W-:Y:S01]  /*30320*/  IMAD.MOV.U32 R18, RZ, RZ, R4 ;  /* 0x000000ffff127224 */ /* 0x008fe200078e0004 */
[----:B------:R-:W-:Y:S01]  /*30330*/  MOV R19, R5 ;  /* 0x0000000500137202 */ /* 0x000fe20000000f00 */
[----:B------:R-:W-:Y:S01]  /*30340*/  IMAD.MOV.U32 R28, RZ, RZ, R6 ;  /* 0x000000ffff1c7224 */ /* 0x000fe200078e0006 */
[----:B------:R-:W-:-:S02]  /*30350*/  MOV R29, R7 ;  /* 0x00000007001d7202 */ /* 0x000fc40000000f00 */
[----:B------:R-:W3:Y:S04]  /*30360*/  LDSM.16.MT88.4 R4, [R0+0x2e180] ;  /* 0x02e180000004783b */ /* 0x000ee80000004200 */
[----:B------:R-:W-:Y:S01]  /*30370*/  STL [R1+0x40d4], R19 ;  /* 0x0040d41301007387 */ /* 0x000fe20000100800 */
[----:B------:R-:W-:Y:S02]  /*30380*/  STL [R1+0x40d0], R18 ;  /* 0x0040d01201007387 */ /* 0x000fe40000100800 */
[----:B------:R-:W4:Y:S01]  /*30390*/  LDL.LU R8, [R1+0x1b0] ;  /* 0x0001b00001087983 */ /* 0x000f220000300800 */
[----:B---3--:R-:W-:Y:S01]  /*303a0*/  STL.64 [R1+0x10], R4 ;  /* 0x0000100401007387 */ /* 0x008fe20000100a00 */
[----:B------:R0:W-:Y:S02]  /*303b0*/  STL.64 [R1+0x18], R6 ;  /* 0x0000180601007387 */ /* 0x0001e40000100a00 */
[----:B------:R-:W4:Y:S02]  /*303c0*/  LDL.LU R9, [R1+0x1b4] ;  /* 0x0001b40001097983 */ /* 0x000f240000300800 */
[----:B------:R-:W4:Y:S01]  /*303d0*/  LDL.LU R10, [R1+0x1b8] ;  /* 0x0001b800010a7983 */ /* 0x000f220000300800 */
[----:B------:R-:W4:Y:S01]  /*303e0*/  LDL.LU R11, [R1+0x1bc] ;  /* 0x0001bc00010b7983 */ /* 0x000f220000300800 */
[----:B0-----:R-:W-:Y:S01]  /*303f0*/  LOP3.LUT R7, R25, 0x7, RZ, 0xc0, !PT ;  /* 0x0000000719077812 */ /* 0x001fe200078ec0ff */
[----:B-1----:R-:W-:-:S04]  /*30400*/  LOP3.LUT R25, R24, 0x1e0, RZ, 0xc0, !PT ;  /* 0x000001e018197812 */ /* 0x002fc800078ec0ff */
[----:B------:R-:W-:Y:S01]  /*30410*/  IMAD.SHL.U32 R6, R7, 0x10, RZ ;  /* 0x0000001007067824 */ /* 0x000fe200078e00ff */
[----:B------:R-:W-:-:S03]  /*30420*/  SHF.L.U32 R7, R24, 0x1, RZ ;  /* 0x0000000118077819 */ /* 0x000fc600000006ff */
[----:B------:R-:W-:-:S05]  /*30430*/  IMAD R25, R25, 0x100, R6 ;  /* 0x0000010019197824 */ /* 0x000fca00078e0206 */
[----:B------:R-:W-:Y:S02]  /*30440*/  LOP3.LUT R25, R25, 0x30, R7, 0x78, !PT ;  /* 0x0000003019197812 */ /* 0x000fe400078e7807 */
[----:B------:R-:W0:Y:S01]  /*30450*/  LDSM.16.MT88.4 R4, [R3+0x30000] ;  /* 0x030000000304783b */ /* 0x000e220000004200 */
[----:B------:R-:W-:-:S04]  /*30460*/  LOP3.LUT R24, R24, 0x7, RZ, 0xc0, !PT ;  /* 0x0000000718187812 */ /* 0x000fc800078ec0ff */
[----:B------:R-:W-:Y:S01]  /*30470*/  LEA R25, R24, R25, 0xa ;  /* 0x0000001918197211 */ /* 0x000fe200078e50ff */
[----:B0-----:R-:W-:Y:S01]  /*30480*/  IMAD.MOV.U32 R19, RZ, RZ, R4 ;  /* 0x000000ffff137224 */ /* 0x001fe200078e0004 */
[----:B------:R-:W-:Y:S01]  /*30490*/  MOV R18, R5 ;  /* 0x0000000500127202 */ /* 0x000fe20000000f00 */
[----:B------:R-:W-:Y:S01]  /*304a0*/  IMAD.MOV.U32 R16, RZ, RZ, R6 ;  /* 0x000000ffff107224 */ /* 0x000fe200078e0006 */
[----:B------:R-:W-:Y:S02]  /*304b0*/  MOV R17, R7 ;  /* 0x0000000700117202 */ /* 0x000fe40000000f00 */
[----:B------:R-:W0:Y:S04]  /*304c0*/  LDSM.16.M88.4 R4, [R25+0x40300] ;  /* 0x040300001904783b */ /* 0x000e280000000200 */
[----:B------:R-:W-:Y:S01]  /*304d0*/  STL [R1+0x3ffc], R0 ;  /* 0x003ffc0001007387 */ /* 0x000fe20000100800 */
[----:B------:R-:W-:-:S03]  /*304e0*/  IMAD.MOV.U32 R24, RZ, RZ, R20 ;  /* 0x000000ffff187224 */ /* 0x000fc600078e0014 */
[----:B0-----:R0:W-:Y:S01]  /*304f0*/  STL [R1+0x3f1c], R6 ;  /* 0x003f1c0601007387 */ /* 0x0011e20000100800 */
[----:B------:R1:W-:Y:S02]  /*30500*/  STL [R1+0x3f18], R7 ;  /* 0x003f180701007387 */ /* 0x0003e40000100800 */
[----:B------:R-:W3:Y:S01]  /*30510*/  LDL.LU R20, [R1+0x40f8] ;  /* 0x0040f80001147983 */ /* 0x000ee20000300800 */
[----:B0-----:R-:W-:Y:S01]  /*30520*/  MOV R6, R23 ;  /* 0x0000001700067202 */ /* 0x001fe20000000f00 */
[----:B-1----:R-:W-:-:S05]  /*30530*/  IMAD.MOV.U32 R7, RZ, RZ, R22 ;  /* 0x000000ffff077224 */ /* 0x002fca00078e0016 */
[----:B------:R-:W-:Y:S01]  /*30540*/  STL.64 [R1+0x4060], R6 ;  /* 0x0040600601007387 */ /* 0x000fe20000100a00 */
[----:B------:R0:W-:Y:S03]  /*30550*/  STL.64 [R1+0x4058], R4 ;  /* 0x0040580401007387 */ /* 0x0001e60000100a00 */
[----:B0-----:R-:W2:Y:S01]  /*30560*/  LDL.LU R4, [R1] ;  /* 0x0000000001047983 */ /* 0x001ea20000300800 */
[----:B------:R-:W2:Y:S02]  /*30570*/  LDL.LU R5, [R1+0x4] ;  /* 0x0000040001057983 */ /* 0x000ea40000300800 */
[----:B------:R-:W2:Y:S02]  /*30580*/  LDL.LU R6, [R1+0x8] ;  /* 0x0000080001067983 */ /* 0x000ea40000300800 */
[----:B------:R-:W2:Y:S01]  /*30590*/  LDL.LU R7, [R1+0xc] ;  /* 0x00000c0001077983 */ /* 0x000ea20000300800 */
[----:B------:R-:W-:Y:S01]  /*305a0*/  MOV R25, R21 ;  /* 0x0000001500197202 */ /* 0x000fe20000000f00 */
[----:B--2---:R-:W-:Y:S01]  /*305b0*/  HMMA.16816.F32.BF16 R4, R4, R26, R12 ;  /* 0x0000001a0404723c */ /* 0x004fe2000004180c */
[----:B------:R-:W4:Y:S01]  /*305c0*/  LDL.LU.64 R14, [R1+0x40f0] ;  /* 0x0040f000010e7983 */ /* 0x000f220000300a00 */
[----:B------:R-:W4:Y:S11]  /*305d0*/  LDL.LU.64 R12, [R1+0x40e8] ;  /* 0x0040e800010c7983 */ /* 0x000f360000300a00 */
[----:B------:R-:W-:Y:S10]  /*305e0*/  @!UPT UIADD3 URZ, URZ, URZ, URZ ;  /* 0x0000003f3f3ff290 */ /* 0x000ff4000fffe03f */
[----:B------:R-:W-:Y:S01]  /*305f0*/  STL.64 [R1+0xb0], R4 ;  /* 0x0000b00401007387 */ /* 0x000fe20000100a00 */
[----:B------:R-:W-:Y:S02]  /*30600*/  STL [R1+0xb8], R6 ;  /* 0x0000b80601007387 */ /* 0x000fe40000100800 */
[----:B------:R-:W-:Y:S02]  /*30610*/  IMAD.MOV.U32 R0, RZ, RZ, R7 ;  /* 0x000000ffff007224 */ /* 0x000fe400078e0007 */
[----:B------:R-:W0:Y:S04]  /*30620*/  LDSM.16.MT88.4 R4, [R3+0x30100] ;  /* 0x030100000304783b */ /* 0x000e280000004200 */
[----:B------:R-:W-:Y:S01]  /*30630*/  STL [R1+0x4000], R0 ;  /* 0x0040000001007387 */ /* 0x000fe20000100800 */
[----:B0-----:R-:W-:Y:S01]  /*30640*/  IMAD.MOV.U32 R22, RZ, RZ, R5 ;  /* 0x000000ffff167224 */ /* 0x001fe200078e0005 */
[----:B------:R-:W-:-:S02]  /*30650*/  MOV R23, R6 ;  /* 0x0000000600177202 */ /* 0x000fc40000000f00 */
[----:B------:R-:W-:-:S03]  /*30660*/  MOV R21, R4 ;  /* 0x0000000400157202 */ /* 0x000fc60000000f00 */
[----:B------:R-:W-:Y:S02]  /*30670*/  STL.64 [R1+0x40b0], R22 ;  /* 0x0040b01601007387 */ /* 0x000fe40000100a00 */
[----:B---3--:R0:W-:Y:S02]  /*30680*/  STL.64 [R1+0x40a8], R20 ;  /* 0x0040a81401007387 */ /* 0x0081e40000100a00 */
[----:B0-----:R-:W2:Y:S01]  /*30690*/  LDL.LU R20, [R1+0x1a0] ;  /* 0x0001a00001147983 */ /* 0x001ea20000300800 */
[----:B------:R-:W2:Y:S02]  /*306a0*/  LDL.LU R21, [R1+0x1a4] ;  /* 0x0001a40001157983 */ /* 0x000ea40000300800 */
[----:B------:R-:W2:Y:S02]  /*306b0*/  LDL.LU R22, [R1+0x1a8] ;  /* 0x0001a80001167983 */ /* 0x000ea40000300800 */
[----:B------:R-:W2:Y:S01]  /*306c0*/  LDL.LU R23, [R1+0x1ac] ;  /* 0x0001ac0001177983 */ /* 0x000ea20000300800 */
[----:B----4-:R-:W-:Y:S01]  /*306d0*/  HMMA.16816.F32.BF16 R12, R12, R26, R8 ;  /* 0x0000001a0c0c723c */ /* 0x010fe20000041808 */
[----:B------:R-:W2:Y:S01]  /*306e0*/  LDL.LU.64 R10, [R1+0x40e0] ;  /* 0x0040e000010a7983 */ /* 0x000ea20000300a00 */
[----:B------:R-:W2:Y:S02]  /*306f0*/  LDL.LU.64 R8, [R1+0x40d8] ;  /* 0x0040d80001087983 */ /* 0x000ea40000300a00 */
[----:B------:R-:W-:Y:S11]  /*30700*/  IMAD.MOV.U32 R2, RZ, RZ, R7 ;  /* 0x000000ffff027224 */ /* 0x000ff600078e0007 */
[----:B------:R-:W-:Y:S08]  /*30710*/  @!UPT UIADD3 URZ, URZ, URZ, URZ ;  /* 0x0000003f3f3ff290 */ /* 0x000ff0000fffe03f */
[----:B------:R-:W-:Y:S01]  /*30720*/  STL.64 [R1+0xa0], R12 ;  /* 0x0000a00c01007387 */ /* 0x000fe20000100a00 */
[----:B------:R-:W-:Y:S02]  /*30730*/  STL.64 [R1+0xa8], R14 ;  /* 0x0000a80e01007387 */ /* 0x000fe40000100a00 */
[----:B------:R-:W0:Y:S01]  /*30740*/  LDSM.16.MT88.4 R12, [R3+0x30180] ;  /* 0x03018000030c783b */ /* 0x000e220000004200 */
[----:B------:R-:W1:Y:S04]  /*30750*/  S2R R7, SR_TID.X ;  /* 0x0000000000077919 */ /* 0x000e680000002100 */
[----:B------:R-:W3:Y:S01]  /*30760*/  S2R R5, SR_TID.X ;  /* 0x0000000000057919 */ /* 0x000ee20000002100 */
[----:B-1----:R-:W-:Y:S01]  /*30770*/  LOP3.LUT R6, R7, 0x7, RZ, 0xc0, !PT ;  /* 0x0000000707067812 */ /* 0x002fe200078ec0ff */
[C---:B---3--:R-:W-:Y:S01]  /*30780*/  LOP3.LUT R7, R5.reuse, 0x10, RZ, 0xc0, !PT ;  /* 0x0000001005077812 */ /* 0x048fe200078ec0ff */
[----:B------:R-:W-:-:S03]  /*30790*/  SHF.L.U32 R5, R5, 0x1, RZ ;  /* 0x0000000105057819 */ /* 0x000fc600000006ff */
[----:B------:R-:W-:Y:S01]  /*307a0*/  IMAD R6, R6, 0x210, RZ ;  /* 0x0000021006067824 */ /* 0x000fe200078e02ff */
[----:B0-----:R-:W-:Y:S01]  /*307b0*/  STL.64 [R1+0x4030], R14 ;  /* 0x0040300e01007387 */ /* 0x001fe20000100a00 */
[----:B------:R0:W-:Y:S02]  /*307c0*/  STL.64 [R1+0x4028], R12 ;  /* 0x0040280c01007387 */ /* 0x0001e40000100a00 */
[----:B------:R-:W-:Y:S02]  /*307d0*/  STL [R1+0x3ff8], R3 ;  /* 0x003ff80301007387 */ /* 0x000fe40000100800 */
[----:B------:R-:W-:Y:S01]  /*307e0*/  IMAD.SHL.U32 R7, R7, 0x100, RZ ;  /* 0x0000010007077824 */ /* 0x000fe200078e00ff */
[----:B------:R-:W-:-:S04]  /*307f0*/  LOP3.LUT R0, R6, 0x10, R5, 0x78, !PT ;  /* 0x0000001006007812 */ /* 0x000fc800078e7805 */
[----:B------:R-:W-:Y:S01]  /*30800*/  LOP3.LUT R0, R0, R7, RZ, 0xfc, !PT ;  /* 0x0000000700007212 */ /* 0x000fe200078efcff */
[----:B--2---:R-:W-:Y:S11]  /*30810*/  HMMA.16816.F32.BF16 R8, R8, R26, R20 ;  /* 0x0000001a0808723c */ /* 0x004ff60000041814 */
[----:B------:R-:W-:Y:S11]  /*30820*/  @!UPT UIADD3 URZ, URZ, URZ, URZ ;  /* 0x0000003f3f3ff290 */ /* 0x000ff6000fffe03f */
[----:B------:R-:W-:Y:S01]  /*30830*/  @!UPT UIADD3 URZ, URZ, URZ, URZ ;  /* 0x0000003f3f3ff290 */ /* 0x000fe2000fffe03f */
[----:B------:R-:W-:Y:S01]  /*30840*/  STL.64 [R1+0x90], R8 ;  /* 0x0000900801007387 */ /* 0x000fe20000100a00 */
[----:B------:R-:W-:Y:S02]  /*30850*/  STL.64 [R1+0x98], R10 ;  /* 0x0000980a01007387 */ /* 0x000fe40000100a00 */
[----:B0-----:R-:W2:Y:S02]  /*30860*/  LDL.LU R12, [R1+0x120] ;  /* 0x00012000010c7983 */ /* 0x001ea40000300800 */
[----:B------:R-:W2:Y:S01]  /*30870*/  LDL.LU R13, [R1+0x124] ;  /* 0x00012400010d7983 */ /* 0x000ea20000300800 */
[----:B------:R-:W3:Y:S01]  /*30880*/  LDL.LU R14, [R1+0x128] ;  /* 0x00012800010e7983 */ /* 0x000ee20000300800 */
[----:B------:R-:W3:Y:S02]  /*30890*/  LDL.LU R15, [R1+0x12c] ;  /* 0x00012c00010f7983 */ /* 0x000ee40000300800 */
[----:B------:R-:W4:Y:S02]  /*308a0*/  LDL.LU R20, [R1+0x190] ;  /* 0x0001900001147983 */ /* 0x000f240000300800 */
[----:B------:R-:W4:Y:S01]  /*308b0*/  LDL.LU R21, [R1+0x194] ;  /* 0x0001940001157983 */ /* 0x000f220000300800 */
[----:B------:R-:W4:Y:S01]  /*308c0*/  LDL.LU R22, [R1+0x198] ;  /* 0x0001980001167983 */ /* 0x000f220000300800 */
[----:B------:R-:W4:Y:S02]  /*308d0*/  LDL.LU R23, [R1+0x19c] ;  /* 0x00019c0001177983 */ /* 0x000f240000300800 */
[----:B------:R-:W2:Y:S02]  /*308e0*/  LDL.LU R4, [R1+0x10] ;  /* 0x0000100001047983 */ /* 0x000ea40000300800 */
[----:B------:R-:W2:Y:S01]  /*308f0*/  LDL.LU R5, [R1+0x14] ;  /* 0x0000140001057983 */ /* 0x000ea20000300800 */
[----:B------:R-:W2:Y:S01]  /*30900*/  LDL.LU R6, [R1+0x18] ;  /* 0x0000180001067983 */ /* 0x000ea20000300800 */
[----:B------:R-:W2:Y:S03]  /*30910*/  LDL.LU R7, [R1+0x1c] ;  /* 0x00001c0001077983 */ /* 0x000ea60000300800 */
[----:B--2---:R-:W-:Y:S01]  /*30920*/  STL.64 [R1+0x4080], R6 ;  /* 0x0040800601007387 */ /* 0x004fe20000100a00 */
[----:B------:R-:W-:Y:S02]  /*30930*/  STL.64 [R1+0x4078], R4 ;  /* 0x0040780401007387 */ /* 0x000fe40000100a00 */
[----:B---3--:R-:W-:Y:S02]  /*30940*/  STL.64 [R1+0x4040], R14 ;  /* 0x0040400e01007387 */ /* 0x008fe40000100a00 */
[----:B------:R0:W-:Y:S02]  /*30950*/  STL.64 [R1+0x4038], R12 ;  /* 0x0040380c01007387 */ /* 0x0001e40000100a00 */
[----:B0-----:R-:W-:Y:S01]  /*30960*/  MOV R12, R19 ;  /* 0x00000013000c7202 */ /* 0x001fe20000000f00 */
[----:B------:R-:W-:Y:S01]  /*30970*/  IMAD.MOV.U32 R13, RZ, RZ, R18 ;  /* 0x000000ffff0d7224 */ /* 0x000fe200078e0012 */
[----:B------:R-:W2:Y:S01]  /*30980*/  LDL.LU R19, [R1+0x40d4] ;  /* 0x0040d40001137983 */ /* 0x000ea20000300800 */
[----:B------:R-:W3:Y:S01]  /*30990*/  LDL.LU R18, [R1+0x40d0] ;  /* 0x0040d00001127983 */ /* 0x000ee20000300800 */
[----:B------:R-:W-:Y:S01]  /*309a0*/  MOV R14, R16 ;  /* 0x00000010000e7202 */ /* 0x000fe20000000f00 */
[----:B------:R-:W-:Y:S01]  /*309b0*/  IMAD.MOV.U32 R15, RZ, RZ, R17 ;  /* 0x000000ffff0f7224 */ /* 0x000fe200078e0011 */
[----:B------:R-:W4:Y:S01]  /*309c0*/  LDL.LU R16, [R1+0x40cc] ;  /* 0x0040cc0001107983 */ /* 0x000f220000300800 */
[----:B------:R-:W4:Y:S02]  /*309d0*/  LDL.LU R17, [R1+0x40c8] ;  /* 0x0040c80001117983 */ /* 0x000f240000300800 */
[----:B------:R-:W4:Y:S02]  /*309e0*/  LDL.LU R8, [R1+0x180] ;  /* 0x0001800001087983 */ /* 0x000f240000300800 */
[----:B------:R-:W4:Y:S01]  /*309f0*/  LDL.LU R9, [R1+0x184] ;  /* 0x0001840001097983 */ /* 0x000f220000300800 */
[----:B------:R-:W4:Y:S01]  /*30a00*/  LDL.LU R10, [R1+0x188] ;  /* 0x00018800010a7983 */ /* 0x000f220000300800 */
[----:B------:R-:W4:Y:S01]  /*30a10*/  LDL.LU R11, [R1+0x18c] ;  /* 0x00018c00010b7983 */ /* 0x000f220000300800 */
[----:B------:R-:W-:Y:S01]  /*30a20*/  MOV R6, R28 ;  /* 0x0000001c00067202 */ /* 0x000fe20000000f00 */
[----:B------:R-:W-:-:S02]  /*30a30*/  IMAD.MOV.U32 R7, RZ, RZ, R29 ;  /* 0x000000ffff077224 */ /* 0x000fc400078e001d */
[----:B--2---:R-:W-:Y:S01]  /*30a40*/  IMAD.MOV.U32 R5, RZ, RZ, R19 ;  /* 0x000000ffff057224 */ /* 0x004fe200078e0013 */
[----:B---3--:R-:W-:Y:S02]  /*30a50*/  MOV R4, R18 ;  /* 0x0000001200047202 */ /* 0x008fe40000000f00 */
[----:B------:R-:W4:Y:S01]  /*30a60*/  LDL.LU R18, [R1+0x40c4] ;  /* 0x0040c40001127983 */ /* 0x000f220000300800 */
[----:B------:R-:W4:Y:S02]  /*30a70*/  LDL.LU R19, [R1+0x40c0] ;  /* 0x0040c00001137983 */ /* 0x000f240000300800 */
[----:B------:R-:W2:Y:S02]  /*30a80*/  LDL.LU R28, [R1+0x40bc] ;  /* 0x0040bc00011c7983 */ /* 0x000ea40000300800 */
[----:B------:R-:W3:Y:S01]  /*30a90*/  LDL.LU R29, [R1+0x40b8] ;  /* 0x0040b800011d7983 */ /* 0x000ee20000300800 */
[----:B------:R-:W-:Y:S01]  /*30aa0*/  STL.64 [R1+0x4070], R14 ;  /* 0x0040700e01007387 */ /* 0x000fe20000100a00 */
[----:B------:R0:W-:Y:S03]  /*30ab0*/  STL.64 [R1+0x4068], R12 ;  /* 0x0040680c01007387 */ /* 0x0001e60000100a00 */
[----:B0-----:R-:W2:Y:S01]  /*30ac0*/  LDL.LU R12, [R1+0x160] ;  /* 0x00016000010c7983 */ /* 0x001ea20000300800 */
[----:B------:R-:W2:Y:S02]  /*30ad0*/  LDL.LU R13, [R1+0x164] ;  /* 0x00016400010d7983 */ /* 0x000ea40000300800 */
[----:B------:R-:W2:Y:S02]  /*30ae0*/  LDL.LU R14, [R1+0x168] ;  /* 0x00016800010e7983 */ /* 0x000ea40000300800 */
[----:B------:R-:W2:Y:S01]  /*30af0*/  LDL.LU R15, [R1+0x16c] ;  /* 0x00016c00010f7983 */ /* 0x000ea20000300800 */
[----:B----4-:R-:W-:Y:S01]  /*30b00*/  HMMA.16816.F32.BF16 R16, R16, R26, R20 ;  /* 0x0000001a1010723c */ /* 0x010fe20000041814 */
[----:B--2---:R-:W-:Y:S01]  /*30b10*/  STL.64 [R1+0x4090], R14 ;  /* 0x0040900e01007387 */ /* 0x004fe20000100a00 */
[----:B------:R0:W-:Y:S03]  /*30b20*/  STL.64 [R1+0x4088], R12 ;  /* 0x0040880c01007387 */ /* 0x0001e60000100a00 */
[----:B0-----:R-:W2:Y:S01]  /*30b30*/  LDL.LU R12, [R1+0x170] ;  /* 0x00017000010c7983 */ /* 0x001ea20000300800 */
[----:B------:R-:W2:Y:S02]  /*30b40*/  LDL.LU R13, [R1+0x174] ;  /* 0x00017400010d7983 */ /* 0x000ea40000300800 */
[----:B------:R-:W4:Y:S02]  /*30b50*/  LDL.LU.64 R22, [R1+0x40b0] ;  /* 0x0040b00001167983 */ /* 0x000f240000300a00 */
[----:B------:R-:W2:Y:S11]  /*30b60*/  LDL.LU.64 R20, [R1+0x40a8] ;  /* 0x0040a80001147983 */ /* 0x000eb60000300a00 */
[----:B------:R-:W-:Y:S02]  /*30b70*/  @!UPT UIADD3 URZ, URZ, URZ, URZ ;  /* 0x0000003f3f3ff290 */ /* 0x000fe4000fffe03f */
[----:B------:R2:W-:Y:S01]  /*30b80*/  STL [R1+0x80], R16 ;  /* 0x0000801001007387 */ /* 0x0005e20000100800 */
[----:B---3--:R-:W-:Y:S02]  /*30b90*/  MOV R14, R29 ;  /* 0x0000001d000e7202 */ /* 0x008fe40000000f00 */
[----:B------:R-:W-:Y:S01]  /*30ba0*/  MOV R3, R17 ;  /* 0x0000001100037202 */ /* 0x000fe20000000f00 */
[----:B------:R-:W-:Y:S01]  /*30bb0*/  IMAD.MOV.U32 R29, RZ, RZ, R18 ;  /* 0x000000ffff1d7224 */ /* 0x000fe200078e0012 */
[----:B----4-:R-:W-:Y:S01]  /*30bc0*/  MOV R17, R22 ;  /* 0x0000001600117202 */ /* 0x010fe20000000f00 */
[----:B--2---:R-:W-:Y:S02]  /*30bd0*/  IMAD.MOV.U32 R16, RZ, RZ, R21 ;  /* 0x000000ffff107224 */ /* 0x004fe400078e0015 */
[----:B------:R-:W-:Y:S01]  /*30be0*/  IMAD.MOV.U32 R18, RZ, RZ, R23 ;  /* 0x000000ffff127224 */ /* 0x000fe200078e0017 */
[----:B------:R-:W2:Y:S01]  /*30bf0*/  LDL.LU R21, [R1+0x40a4] ;  /* 0x0040a40001157983 */ /* 0x000ea20000300800 */
[----:B------:R-:W2:Y:S02]  /*30c00*/  LDL.LU R22, [R1+0x40a0] ;  /* 0x0040a00001167983 */ /* 0x000ea40000300800 */
[----:B------:R-:W2:Y:S02]  /*30c10*/  LDL.LU R23, [R1+0x409c] ;  /* 0x00409c0001177983 */ /* 0x000ea40000300800 */
[----:B------:R-:W-:Y:S01]  /*30c20*/  IMAD.MOV.U32 R15, RZ, RZ, R28 ;  /* 0x000000ffff0f7224 */ /* 0x000fe200078e001c */
[----:B------:R-:W-:Y:S01]  /*30c30*/  MOV R28, R19 ;  /* 0x00000013001c7202 */ /* 0x000fe20000000f00 */
[----:B------:R-:W-:-:S02]  /*30c40*/  MOV R19, R2 ;  /* 0x0000000200137202 */ /* 0x000fc40000000f00 */
[----:B------:R-:W3:Y:S03]  /*30c50*/  LDL.LU R2, [R1+0x4098] ;  /* 0x0040980001027983 */ /* 0x000ee60000300800 */
[----:B------:R-:W-:Y:S02]  /*30c60*/  STL.64 [R1+0x4050], R18 ;  /* 0x0040501201007387 */ /* 0x000fe40000100a00 */
[----:B------:R0:W-:Y:S01]  /*30c70*/  STL.64 [R1+0x4048], R16 ;  /* 0x0040481001007387 */ /* 0x0001e20000100a00 */
[----:B------:R-:W-:Y:S01]  /*30c80*/  LOP3.LUT R0, R0, 0x20, RZ, 0x3c, !PT ;  /* 0x0000002000007812 */ /* 0x000fe200078e3cff */
[----:B0-----:R-:W4:Y:S01]  /*30c90*/  LDL.LU R16, [R1+0x140] ;  /* 0x0001400001107983 */ /* 0x001f220000300800 */
[----:B------:R-:W4:Y:S02]  /*30ca0*/  LDL.LU R17, [R1+0x144] ;  /* 0x0001440001117983 */ /* 0x000f240000300800 */
[----:B------:R-:W4:Y:S02]  /*30cb0*/  LDL.LU R18, [R1+0x148] ;  /* 0x0001480001127983 */ /* 0x000f240000300800 */
[----:B------:R-:W4:Y:S01]  /*30cc0*/  LDL.LU R19, [R1+0x14c] ;  /* 0x00014c0001137983 */ /* 0x000f220000300800 */
[----:B------:R-:W-:Y:S01]  /*30cd0*/  STL [R1+0x4004], R3 ;  /* 0x0040040301007387 */ /* 0x000fe20000100800 */
[-C--:B------:R-:W-:Y:S08]  /*30ce0*/  HMMA.16816.F32.BF16 R4, R4, R26.reuse, R12 ;  /* 0x0000001a0404723c */ /* 0x080ff0000004180c */
[-C--:B--2---:R-:W-:Y:S01]  /*30cf0*/  HMMA.16816.F32.BF16 R8, R20, R26.reuse, R8 ;  /* 0x0000001a1408723c */ /* 0x084fe20000041808 */
[----:B------:R-:W2:Y:S11]  /*30d00*/  LDL.LU R20, [R1+0xc0] ;  /* 0x0000c00001147983 */ /* 0x000eb60000300800 */
[----:B------:R-:W-:Y:S11]  /*30d10*/  @!UPT UIADD3 URZ, URZ, URZ, URZ ;  /* 0x0000003f3f3ff290 */ /* 0x000ff6000fffe03f */
[----:B------:R-:W-:Y:S01]  /*30d20*/  STL.64 [R1+0x70], R8 ;  /* 0x0000700801007387 */ /* 0x000fe20000100a00 */
[----:B------:R-:W-:Y:S02]  /*30d30*/  STL.64 [R1+0x78], R10 ;  /* 0x0000780a01007387 */ /* 0x000fe40000100a00 */
[----:B------:R-:W0:Y:S04]  /*30d40*/  LDSM.16.MT88.4 R8, [R0+0x30000] ;  /* 0x030000000008783b */ /* 0x000e280000004200 */
[----:B------:R-:W2:Y:S01]  /*30d50*/  LDL.LU R21, [R1+0xc4] ;  /* 0x0000c40001157983 */ /* 0x000ea20000300800 */
[----:B------:R-:W2:Y:S01]  /*30d60*/  LDL.LU R22, [R1+0xc8] ;  /* 0x0000c80001167983 */ /* 0x000ea20000300800 */
[----:B------:R-:W2:Y:S03]  /*30d70*/  LDL.LU R23, [R1+0xcc] ;  /* 0x0000cc0001177983 */ /* 0x000ea60000300800 */
[----:B0-----:R-:W-:Y:S01]  /*30d80*/  STL.64 [R1+0x4020], R10 ;  /* 0x0040200a01007387 */ /* 0x001fe20000100a00 */
[----:B------:R0:W-:Y:S03]  /*30d90*/  STL.64 [R1+0x4018], R8 ;  /* 0x0040180801007387 */ /* 0x0001e60000100a00 */
[----:B0-----:R-:W2:Y:S01]  /*30da0*/  LDL.LU R8, [R1+0xf0] ;  /* 0x0000f00001087983 */ /* 0x001ea20000300800 */
[----:B------:R-:W2:Y:S02]  /*30db0*/  LDL.LU R9, [R1+0xf4] ;  /* 0x0000f40001097983 */ /* 0x000ea40000300800 */
[----:B------:R-:W2:Y:S02]  /*30dc0*/  LDL.LU R10, [R1+0xf8] ;  /* 0x0000f800010a7983 */ /* 0x000ea40000300800 */
[----:B------:R-:W2:Y:S01]  /*30dd0*/  LDL.LU R11, [R1+0xfc] ;  /* 0x0000fc00010b7983 */ /* 0x000ea20000300800 */
[----:B------:R-:W2:Y:S01]  /*30de0*/  LDL.LU.64 R14, [R1+0x4090] ;  /* 0x00409000010e7983 */ /* 0x000ea20000300a00 */
[----:B------:R-:W2:Y:S02]  /*30df0*/  LDL.LU.64 R12, [R1+0x4088] ;  /* 0x00408800010c7983 */ /* 0x000ea40000300a00 */
[----:B------:R-:W-:Y:S02]  /*30e00*/  STL.64 [R1+0x60], R4 ;  /* 0x0000600401007387 */ /* 0x000fe40000100a00 */
[----:B------:R0:W-:Y:S02]  /*30e10*/  STL.64 [R1+0x68], R6 ;  /* 0x0000680601007387 */ /* 0x0001e40000100a00 */
[----:B0-----:R-:W2:Y:S01]  /*30e20*/  LDL.LU.64 R6, [R1+0x4080] ;  /* 0x0040800001067983 */ /* 0x001ea20000300a00 */
[----:B------:R-:W2:Y:S02]  /*30e30*/  LDL.LU.64 R4, [R1+0x4078] ;  /* 0x0040780001047983 */ /* 0x000ea40000300a00 */
[----:B--2---:R-:W-:Y:S01]  /*30e40*/  HMMA.16816.F32.BF16 R4, R4, R26, R12 ;  /* 0x0000001a0404723c */ /* 0x004fe2000004180c */
[----:B------:R-:W4:Y:S01]  /*30e50*/  LDL.LU.64 R14, [R1+0x4070] ;  /* 0x00407000010e7983 */ /* 0x000f220000300a00 */
[----:B------:R-:W4:Y:S11]  /*30e60*/  LDL.LU.64 R12, [R1+0x4068] ;  /* 0x00406800010c7983 */ /* 0x000f360000300a00 */
[----:B------:R-:W-:Y:S10]  /*30e70*/  @!UPT UIADD3 URZ, URZ, URZ, URZ ;  /* 0x0000003f3f3ff290 */ /* 0x000ff4000fffe03f */
[----:B------:R-:W-:Y:S01]  /*30e80*/  STL.64 [R1+0x50], R4 ;  /* 0x0000500401007387 */ /* 0x000fe20000100a00 */
[----:B------:R0:W-:Y:S03]  /*30e90*/  STL.64 [R1+0x58], R6 ;  /* 0x0000580601007387 */ /* 0x0001e60000100a00 */
[----:B0-----:R-:W2:Y:S01]  /*30ea0*/  LDL.LU.64 R6, [R1+0x4060] ;  /* 0x0040600001067983 */ /* 0x001ea20000300a00 */
[----:B------:R-:W4:Y:S02]  /*30eb0*/  LDL.LU.64 R4, [R1+0x4058] ;  /* 0x0040580001047983 */ /* 0x000f240000300a00 */
[-C--:B----4-:R-:W-:Y:S01]  /*30ec0*/  HMMA.16816.F32.BF16 R12, R12, R4.reuse, R16 ;  /* 0x000000040c0c723c */ /* 0x090fe20000041810 */
[----:B------:R-:W4:Y:S01]  /*30ed0*/  LDL.LU.64 R18, [R1+0x4050] ;  /* 0x0040500001127983 */ /* 0x000f220000300a00 */
[----:B------:R-:W4:Y:S02]  /*30ee0*/  LDL.LU.64 R16, [R1+0x4048] ;  /* 0x0040480001107983 */ /* 0x000f240000300a00 */
[----:B--2---:R-:W-:Y:S01]  /*30ef0*/  IMAD.MOV.U32 R26, RZ, RZ, R7 ;  /* 0x000000ffff1a7224 */ /* 0x004fe200078e0007 */
[----:B------:R-:W-:Y:S11]  /*30f00*/  MOV R27, R6 ;  /* 0x00000006001b7202 */ /* 0x000ff60000000f00 */
[----:B------:R-:W-:Y:S07]  /*30f10*/  @!UPT UIADD3 URZ, URZ, URZ, URZ ;  /* 0x0000003f3f3ff290 */ /* 0x000fee000fffe03f */
[----:B------:R0:W-:Y:S01]  /*30f20*/  STL.64 [R1+0x48], R14 ;  /* 0x0000480e01007387 */ /* 0x0001e20000100a00 */
[----:B------:R-:W-:Y:S01]  /*30f30*/  IMAD.MOV.U32 R6, RZ, RZ, R12 ;  /* 0x000000ffff067224 */ /* 0x000fe200078e000c */
[----:B------:R-:W-:Y:S02]  /*30f40*/  MOV R7, R13 ;  /* 0x0000000d00077202 */ /* 0x000fe40000000f00 */
[----:B0-----:R-:W2:Y:S01]  /*30f50*/  LDL.LU.64 R14, [R1+0x4040] ;  /* 0x00404000010e7983 */ /* 0x001ea20000300a00 */
[----:B------:R-:W2:Y:S02]  /*30f60*/  LDL.LU.64 R12, [R1+0x4038] ;  /* 0x00403800010c7983 */ /* 0x000ea40000300a00 */
[----:B------:R-:W-:Y:S02]  /*30f70*/  STL [R1+0x3f24], R7 ;  /* 0x003f240701007387 */ /* 0x000fe40000100800 */
[----:B------:R-:W-:Y:S01]  /*30f80*/  STL [R1+0x3f20], R6 ;  /* 0x003f200601007387 */ /* 0x000fe20000100800 */
[-C--:B--2---:R-:W-:Y:S01]  /*30f90*/  HMMA.16816.F32.BF16 R24, R24, R4.reuse, R12 ;  /* 0x000000041818723c */ /* 0x084fe2000004180c */
[----:B------:R-:W2:Y:S01]  /*30fa0*/  LDL.LU.64 R14, [R1+0x4030] ;  /* 0x00403000010e7983 */ /* 0x000ea20000300a00 */
[----:B------:R-:W2:Y:S06]  /*30fb0*/  LDL.LU.64 R12, [R1+0x4028] ;  /* 0x00402800010c7983 */ /* 0x000eac0000300a00 */
[----:B----4-:R-:W-:Y:S01]  /*30fc0*/  HMMA.16816.F32.BF16 R16, R16, R4, R8 ;  /* 0x000000041010723c */ /* 0x010fe20000041808 */
[----:B------:R-:W0:Y:S11]  /*30fd0*/  LDSM.16.MT88.4 R8, [R0+0x30100] ;  /* 0x030100000008783b */ /* 0x000e360000004200 */
[----:B------:R-:W-:Y:S03]  /*30fe0*/  @!UPT UIADD3 URZ, URZ, URZ, URZ ;  /* 0x0000003f3f3ff290 */ /* 0x000fe6000fffe03f */
[----:B------:R-:W-:Y:S01]  /*30ff0*/  STL.64 [R1+0x1b0], R24 ;  /* 0x0001b01801007387 */ /* 0x000fe20000100a00 */
[----:B------:R-:W-:Y:S02]  /*31000*/  STL.64 [R1+0x1b8], R26 ;  /* 0x0001b81a01007387 */ /* 0x000fe40000100a00 */
[----:B------:R-:W1:Y:S04]  /*31010*/  LDSM.16.MT88.4 R24, [R0+0x30080] ;  /* 0x030080000018783b */ /* 0x000e680000004200 */
[----:B0-----:R-:W-:Y:S01]  /*31020*/  IMAD.MOV.U32 R7, RZ, RZ, R10 ;  /* 0x000000ffff077224 */ /* 0x001fe200078e000a */
[----:B------:R-:W-:Y:S01]  /*31030*/  MOV R6, R11 ;  /* 0x0000000b00067202 */ /* 0x000fe20000000f00 */
[----:B-1----:R-:W-:Y:S01]  /*31040*/  STL.64 [R1+0x4010], R26 ;  /* 0x0040101a01007387 */ /* 0x002fe20000100a00 */
[----:B------:R0:W-:Y:S03]  /*31050*/  STL.64 [R1+0x4008], R24 ;  /* 0x0040081801007387 */ /* 0x0001e60000100a00 */
[----:B0-----:R-:W4:Y:S01]  /*31060*/  LDL.LU R24, [R1+0x100] ;  /* 0x0001000001187983 */ /* 0x001f220000300800 */
[----:B------:R-:W4:Y:S02]  /*31070*/  LDL.LU R25, [R1+0x104] ;  /* 0x0001040001197983 */ /* 0x000f240000300800 */
[----:B------:R-:W4:Y:S02]  /*31080*/  LDL.LU R26, [R1+0x108] ;  /* 0x00010800011a7983 */ /* 0x000f240000300800 */
[----:B------:R-:W4:Y:S01]  /*31090*/  LDL.LU R27, [R1+0x10c] ;  /* 0x00010c00011b7983 */ /* 0x000f220000300800 */
[----:B------:R0:W-:Y:S02]  /*310a0*/  STL.64 [R1+0x1a0], R16 ;  /* 0x0001a01001007387 */ /* 0x0001e40000100a00 */
[----:B0-----:R-:W-:Y:S01]  /*310b0*/  IMAD.MOV.U32 R17, RZ, RZ, R8 ;  /* 0x000000ffff117224 */ /* 0x001fe200078e0008 */
[----:B------:R-:W-:-:S02]  /*310c0*/  MOV R16, R9 ;  /* 0x0000000900107202 */ /* 0x000fc40000000f00 */
[----:B------:R-:W0:Y:S04]  /*310d0*/  LDSM.16.MT88.4 R8, [R0+0x30180] ;  /* 0x030180000008783b */ /* 0x000e280000004200 */
[----:B------:R0:W-:Y:S02]  /*310e0*/  STL.64 [R1+0x1a8], R18 ;  /* 0x0001a81201007387 */ /* 0x0001e40000100a00 */
[----:B0-----:R-:W-:Y:S01]  /*310f0*/  IMAD.MOV.U32 R19, RZ, RZ, R10 ;  /* 0x000000ffff137224 */ /* 0x001fe200078e000a */
[----:B------:R-:W-:Y:S01]  /*31100*/  MOV R18, R11 ;  /* 0x0000000b00127202 */ /* 0x000fe20000000f00 */
[----:B--2---:R-:W-:Y:S07]  /*31110*/  HMMA.16816.F32.BF16 R12, R12, R4, R20 ;  /* 0x000000040c0c723c */ /* 0x004fee0000041814 */
[----:B------:R-:W-:Y:S01]  /*31120*/  IMAD.MOV.U32 R21, RZ, RZ, R8 ;  /* 0x000000ffff157224 */ /* 0x000fe200078e0008 */
[----:B------:R-:W-:-:S02]  /*31130*/  MOV R20, R9 ;  /* 0x0000000900147202 */ /* 0x000fc40000000f00 */
[----:B---3--:R-:W0:Y:S02]  /*31140*/  LDSM.16.MT88.4 R8, [R2+0x30000] ;  /* 0x030000000208783b */ /* 0x008e240000004200 */
[----:B0-----:R-:W-:Y:S01]  /*31150*/  IMAD.MOV.U32 R3, RZ, RZ, R8 ;  /* 0x000000ffff037224 */ /* 0x001fe200078e0008 */
[----:B------:R-:W-:Y:S01]  /*31160*/  MOV R0, R9 ;  /* 0x0000000900007202 */ /* 0x000fe20000000f00 */
[----:B------:R-:W-:Y:S01]  /*31170*/  IMAD.MOV.U32 R23, RZ, RZ, R10 ;  /* 0x000000ffff177224 */ /* 0x000fe200078e000a */
[----:B------:R-:W-:Y:S02]  /*31180*/  MOV R22, R11 ;  /* 0x0000000b00167202 */ /* 0x000fe40000000f00 */
[----:B------:R-:W0:Y:S06]  /*31190*/  LDSM.16.MT88.4 R8, [R2+0x30080] ;  /* 0x030080000208783b */ /* 0x000e2c0000004200 */
[----:B------:R0:W-:Y:S01]  /*311a0*/  STL.64 [R1+0x190], R12 ;  /* 0x0001900c01007387 */ /* 0x0001e20000100a00 */
[----:B------:R1:W-:Y:S02]  /*311b0*/  STL.64 [R1+0x198], R14 ;  /* 0x0001980e01007387 */ /* 0x0003e40000100a00 */
[----:B0-----:R-:W-:Y:S01]  /*311c0*/  IMAD.MOV.U32 R13, RZ, RZ, R10 ;  /* 0x000000ffff0d7224 */ /* 0x001fe200078e000a */
[----:B------:R-:W-:Y:S01]  /*311d0*/  MOV R12, R11 ;  /* 0x0000000b000c7202 */ /* 0x000fe20000000f00 */
[----:B-1----:R-:W-:Y:S01]  /*311e0*/  IMAD.MOV.U32 R15, RZ, RZ, R8 ;  /* 0x000000ffff0f7224 */ /* 0x002fe200078e0008 */
[----:B------:R-:W-:Y:S01]  /*311f0*/  MOV R14, R9 ;  /* 0x00000009000e7202 */ /* 0x000fe20000000f00 */
[----:B------:R-:W4:Y:S01]  /*31200*/  LDL.LU.64 R10, [R1+0x4020] ;  /* 0x00402000010a7983 */ /* 0x000f220000300a00 */
[----:B------:R-:W4:Y:S02]  /*31210*/  LDL.LU.64 R8, [R1+0x4018] ;  /* 0x0040180001087983 */ /* 0x000f240000300a00 */
[----:B----4-:R-:W-:Y:S01]  /*31220*/  HMMA.16816.F32.BF16 R8, R8, R4, R24 ;  /* 0x000000040808723c */ /* 0x010fe20000041818 */
        /* <DEDUP_REMOVED lines=8> */
[----:B0-----:R-:W-:Y:S02]  /*312b0*/  IMAD.MOV.U32 R10, RZ, RZ, R13 ;  /* 0x000000ffff0a7224 */ /* 0x001fe400078e000d */
[----:B-1----:R-:W-:Y:S01]  /*312c0*/  IMAD.MOV.U32 R8, RZ, RZ, R15 ;  /* 0x000000ffff087224 */ /* 0x002fe200078e000f */
[----:B------:R-:W-:-:S02]  /*312d0*/  MOV R9, R14 ;  /* 0x0000000e00097202 */ /* 0x000fc40000000f00 */
[----:B------:R-:W-:Y:S02]  /*312e0*/  MOV R11, R12 ;  /* 0x0000000c000b7202 */ /* 0x000fe40000000f00 */
[----:B------:R-:W0:Y:S04]  /*312f0*/  LDSM.16.MT88.4 R12, [R2+0x30180] ;  /* 0x03018000020c783b */ /* 0x000e280000004200 */
[----:B------:R-:W-:Y:S01]  /*31300*/  STL.64 [R1+0x3f90], R10 ;  /* 0x003f900a01007387 */ /* 0x000fe20000100a00 */
[----:B------:R-:W-:Y:S03]  /*31310*/  STL.64 [R1+0x3f88], R8 ;  /* 0x003f880801007387 */ /* 0x000fe60000100a00 */
[----:B0-----:R-:W-:Y:S01]  /*31320*/  STL.64 [R1+0x3f60], R14 ;  /* 0x003f600e01007387 */ /* 0x001fe20000100a00 */
[----:B------:R0:W-:Y:S03]  /*31330*/  STL.64 [R1+0x3f58], R12 ;  /* 0x003f580c01007387 */ /* 0x0001e60000100a00 */
[----:B0-----:R-:W3:Y:S01]  /*31340*/  LDL.LU R12, [R1+0xa0] ;  /* 0x0000a000010c7983 */ /* 0x001ee20000300800 */
[----:B------:R-:W3:Y:S02]  /*31350*/  LDL.LU R13, [R1+0xa4] ;  /* 0x0000a400010d7983 */ /* 0x000ee40000300800 */
[----:B------:R-:W4:Y:S02]  /*31360*/  LDL.LU R14, [R1+0xa8] ;  /* 0x0000a800010e7983 */ /* 0x000f240000300800 */
[----:B------:R-:W4:Y:S02]  /*31370*/  LDL.LU R15, [R1+0xac] ;  /* 0x0000ac00010f7983 */ /* 0x000f240000300800 */
[----:B------:R-:W-:Y:S01]  /*31380*/  IMAD.MOV.U32 R8, RZ, RZ, R3 ;  /* 0x000000ffff087224 */ /* 0x000fe200078e0003 */
[----:B------:R-:W-:Y:S01]  /*31390*/  MOV R9, R0 ;  /* 0x0000000000097202 */ /* 0x000fe20000000f00 */
[----:B------:R-:W2:Y:S01]  /*313a0*/  LDL.LU R3, [R1+0x4004] ;  /* 0x0040040001037983 */ /* 0x000ea20000300800 */
[----:B------:R-:W2:Y:S02]  /*313b0*/  LDL.LU R0, [R1+0x4000] ;  /* 0x0040000001007983 */ /* 0x000ea40000300800 */
[----:B------:R-:W-:Y:S01]  /*313c0*/  IMAD.MOV.U32 R10, RZ, RZ, R23 ;  /* 0x000000ffff0a7224 */ /* 0x000fe200078e0017 */
[----:B------:R-:W-:-:S05]  /*313d0*/  MOV R11, R22 ;  /* 0x00000016000b7202 */ /* 0x000fca0000000f00 */
[----:B------:R-:W-:Y:S01]  /*313e0*/  STL.64 [R1+0x3fb0], R10 ;  /* 0x003fb00a01007387 */ /* 0x000fe20000100a00 */
[----:B------:R-:W-:Y:S03]  /*313f0*/  STL.64 [R1+0x3fa8], R8 ;  /* 0x003fa80801007387 */ /* 0x000fe60000100a00 */
[----:B----4-:R-:W-:Y:S01]  /*31400*/  STL.64 [R1+0x3f80], R14 ;  /* 0x003f800e01007387 */ /* 0x010fe20000100a00 */
[----:B---3--:R0:W-:Y:S03]  /*31410*/  STL.64 [R1+0x3f78], R12 ;  /* 0x003f780c01007387 */ /* 0x0081e60000100a00 */
[----:B0-----:R-:W3:Y:S01]  /*31420*/  LDL.LU R12, [R1+0xb0] ;  /* 0x0000b000010c7983 */ /* 0x001ee20000300800 */
[----:B------:R-:W3:Y:S02]  /*31430*/  LDL.LU R13, [R1+0xb4] ;  /* 0x0000b400010d7983 */ /* 0x000ee40000300800 */
[----:B------:R-:W4:Y:S01]  /*31440*/  LDL.LU R14, [R1+0xb8] ;  /* 0x0000b800010e7983 */ /* 0x000f220000300800 */
[----:B------:R-:W-:Y:S01]  /*31450*/  MOV R10, R19 ;  /* 0x00000013000a7202 */ /* 0x000fe20000000f00 */
[----:B------:R-:W-:Y:S01]  /*31460*/  IMAD.MOV.U32 R11, RZ, RZ, R18 ;  /* 0x000000ffff0b7224 */ /* 0x000fe200078e0012 */
[----:B------:R-:W-:Y:S01]  /*31470*/  MOV R8, R21 ;  /* 0x0000001500087202 */ /* 0x000fe20000000f00 */
[----:B------:R-:W-:-:S02]  /*31480*/  IMAD.MOV.U32 R9, RZ, RZ, R20 ;  /* 0x000000ffff097224 */ /* 0x000fc400078e0014 */
[----:B--2---:R-:W-:Y:S02]  /*31490*/  IMAD.MOV.U32 R15, RZ, RZ, R0 ;  /* 0x000000ffff0f7224 */ /* 0x004fe400078e0000 */
[----:B------:R-:W2:Y:S01]  /*314a0*/  LDL.LU R0, [R1+0x3ffc] ;  /* 0x003ffc0001007983 */ /* 0x000ea20000300800 */
[----:B------:R0:W-:Y:S02]  /*314b0*/  STL.64 [R1+0x3fd0], R10 ;  /* 0x003fd00a01007387 */ /* 0x0001e40000100a00 */
[----:B------:R1:W-:Y:S01]  /*314c0*/  STL.64 [R1+0x3fc8], R8 ;  /* 0x003fc80801007387 */ /* 0x0003e20000100a00 */
[----:B0-----:R-:W-:Y:S01]  /*314d0*/  MOV R10, R7 ;  /* 0x00000007000a7202 */ /* 0x001fe20000000f00 */
[----:B------:R-:W-:Y:S01]  /*314e0*/  IMAD.MOV.U32 R11, RZ, RZ, R6 ;  /* 0x000000ffff0b7224 */ /* 0x000fe200078e0006 */
[----:B-1----:R-:W-:Y:S01]  /*314f0*/  MOV R8, R17 ;  /* 0x0000001100087202 */ /* 0x002fe20000000f00 */
[----:B------:R-:W-:-:S03]  /*31500*/  IMAD.MOV.U32 R9, RZ, RZ, R16 ;  /* 0x000000ffff097224 */ /* 0x000fc600078e0010 */
[----:B------:R-:W-:Y:S02]  /*31510*/  STL.64 [R1+0x3ff0], R10 ;  /* 0x003ff00a01007387 */ /* 0x000fe40000100a00 */
[----:B------:R0:W-:Y:S02]  /*31520*/  STL.64 [R1+0x3fe8], R8 ;  /* 0x003fe80801007387 */ /* 0x0001e40000100a00 */
[----:B0-----:R-:W2:Y:S01]  /*31530*/  LDL.LU R8, [R1+0x130] ;  /* 0x0001300001087983 */ /* 0x001ea20000300800 */
[----:B------:R-:W2:Y:S02]  /*31540*/  LDL.LU R9, [R1+0x134] ;  /* 0x0001340001097983 */ /* 0x000ea40000300800 */
[----:B------:R-:W2:Y:S02]  /*31550*/  LDL.LU R10, [R1+0x138] ;  /* 0x00013800010a7983 */ /* 0x000ea40000300800 */
[----:B------:R-:W2:Y:S01]  /*31560*/  LDL.LU R11, [R1+0x13c] ;  /* 0x00013c00010b7983 */ /* 0x000ea20000300800 */
[----:B----4-:R-:W-:Y:S01]  /*31570*/  STL.64 [R1+0x3fa0], R14 ;  /* 0x003fa00e01007387 */ /* 0x010fe20000100a00 */
[----:B---3--:R0:W-:Y:S03]  /*31580*/  STL.64 [R1+0x3f98], R12 ;  /* 0x003f980c01007387 */ /* 0x0081e60000100a00 */
[----:B--2---:R-:W1:Y:S04]  /*31590*/  LDSM.16.MT88.4 R16, [R0+0x30000] ;  /* 0x030000000010783b */ /* 0x004e680000004200 */
[----:B------:R-:W2:Y:S04]  /*315a0*/  LDSM.16.MT88.4 R20, [R0+0x30080] ;  /* 0x030080000014783b */ /* 0x000ea80000004200 */
[----:B0-----:R-:W3:Y:S01]  /*315b0*/  LDL.LU R12, [R1+0xd0] ;  /* 0x0000d000010c7983 */ /* 0x001ee20000300800 */
[----:B------:R-:W3:Y:S02]  /*315c0*/  LDL.LU R13, [R1+0xd4] ;  /* 0x0000d400010d7983 */ /* 0x000ee40000300800 */
[----:B------:R-:W4:Y:S02]  /*315d0*/  LDL.LU R14, [R1+0xd8] ;  /* 0x0000d800010e7983 */ /* 0x000f240000300800 */
[----:B------:R-:W4:Y:S02]  /*315e0*/  LDL.LU R15, [R1+0xdc] ;  /* 0x0000dc00010f7983 */ /* 0x000f240000300800 */
[----:B----4-:R-:W-:Y:S01]  /*315f0*/  STL.64 [R1+0x3fc0], R14 ;  /* 0x003fc00e01007387 */ /* 0x010fe20000100a00 */
[----:B---3--:R0:W-:Y:S03]  /*31600*/  STL.64 [R1+0x3fb8], R12 ;  /* 0x003fb80c01007387 */ /* 0x0081e60000100a00 */
[----:B0-----:R-:W3:Y:S01]  /*31610*/  LDL.LU R12, [R1+0xe0] ;  /* 0x0000e000010c7983 */ /* 0x001ee20000300800 */
[----:B------:R-:W3:Y:S02]  /*31620*/  LDL.LU R13, [R1+0xe4] ;  /* 0x0000e400010d7983 */ /* 0x000ee40000300800 */
[----:B------:R-:W4:Y:S02]  /*31630*/  LDL.LU R14, [R1+0xe8] ;  /* 0x0000e800010e7983 */ /* 0x000f240000300800 */
[----:B------:R-:W4:Y:S01]  /*31640*/  LDL.LU R15, [R1+0xec] ;  /* 0x0000ec00010f7983 */ /* 0x000f220000300800 */
[----:B------:R-:W-:Y:S01]  /*31650*/  HMMA.16816.F32.BF16 R24, R24, R4, R8 ;  /* 0x000000041818723c */ /* 0x000fe20000041808 */
[----:B----4-:R-:W-:Y:S01]  /*31660*/  STL.64 [R1+0x3fe0], R14 ;  /* 0x003fe00e01007387 */ /* 0x010fe20000100a00 */
[----:B---3--:R0:W-:Y:S03]  /*31670*/  STL.64 [R1+0x3fd8], R12 ;  /* 0x003fd80c01007387 */ /* 0x0081e60000100a00 */
[----:B0-----:R-:W3:Y:S01]  /*31680*/  LDL.LU R12, [R1+0x110] ;  /* 0x00011000010c7983 */ /* 0x001ee20000300800 */
[----:B------:R-:W3:Y:S02]  /*31690*/  LDL.LU R13, [R1+0x114] ;  /* 0x00011400010d7983 */ /* 0x000ee40000300800 */
[----:B------:R-:W3:Y:S02]  /*316a0*/  LDL.LU R14, [R1+0x118] ;  /* 0x00011800010e7983 */ /* 0x000ee40000300800 */
[----:B------:R-:W3:Y:S01]  /*316b0*/  LDL.LU R15, [R1+0x11c] ;  /* 0x00011c00010f7983 */ /* 0x000ee20000300800 */
[----:B------:R-:W-:Y:S01]  /*316c0*/  STL [R1+0x3f28], R2 ;  /* 0x003f280201007387 */ /* 0x000fe20000100800 */
[----:B-1----:R-:W-:Y:S02]  /*316d0*/  STL.64 [R1+0x3f50], R18 ;  /* 0x003f501201007387 */ /* 0x002fe40000100a00 */
[----:B------:R0:W-:Y:S02]  /*316e0*/  STL.64 [R1+0x3f48], R16 ;  /* 0x003f481001007387 */ /* 0x0001e40000100a00 */
[----:B0-----:R-:W4:Y:S01]  /*316f0*/  LDL.LU R16, [R1+0x90] ;  /* 0x0000900001107983 */ /* 0x001f220000300800 */
[----:B------:R-:W4:Y:S02]  /*31700*/  LDL.LU R17, [R1+0x94] ;  /* 0x0000940001117983 */ /* 0x000f240000300800 */
[----:B------:R-:W4:Y:S02]  /*31710*/  LDL.LU R18, [R1+0x98] ;  /* 0x0000980001127983 */ /* 0x000f240000300800 */
[----:B------:R-:W4:Y:S01]  /*31720*/  LDL.LU R19, [R1+0x9c] ;  /* 0x00009c0001137983 */ /* 0x000f220000300800 */
[----:B--2---:R-:W-:Y:S01]  /*31730*/  STL.64 [R1+0x3f38], R22 ;  /* 0x003f381601007387 */ /* 0x004fe20000100a00 */
[----:B------:R0:W-:Y:S03]  /*31740*/  STL.64 [R1+0x3f30], R20 ;  /* 0x003f301401007387 */ /* 0x0001e60000100a00 */
[----:B0-----:R-:W2:Y:S01]  /*31750*/  LDL.LU R20, [R1+0x80] ;  /* 0x0000800001147983 */ /* 0x001ea20000300800 */
[----:B------:R-:W-:-:S02]  /*31760*/  MOV R21, R3 ;  /* 0x0000000300157202 */ /* 0x000fc40000000f00 */
[----:B------:R-:W2:Y:S02]  /*31770*/  LDL.LU R3, [R1+0x3ff8] ;  /* 0x003ff80001037983 */ /* 0x000ea40000300800 */
[----:B------:R-:W3:Y:S01]  /*31780*/  LDL.LU.64 R10, [R1+0x3ff0] ;  /* 0x003ff000010a7983 */ /* 0x000ee20000300a00 */
[----:B------:R-:W3:Y:S01]  /*31790*/  LDL.LU.64 R8, [R1+0x3fe8] ;  /* 0x003fe80001087983 */ /* 0x000ee20000300a00 */
[----:B------:R-:W-:Y:S02]  /*317a0*/  STL.64 [R1+0x170], R24 ;  /* 0x0001701801007387 */ /* 0x000fe40000100a00 */
[----:B------:R-:W-:Y:S02]  /*317b0*/  STL.64 [R1+0x178], R26 ;  /* 0x0001781a01007387 */ /* 0x000fe40000100a00 */
[----:B------:R-:W0:Y:S04]  /*317c0*/  LDSM.16.MT88.4 R24, [R0+0x30100] ;  /* 0x030100000018783b */ /* 0x000e280000004200 */
[----:B0-----:R-:W-:Y:S01]  /*317d0*/  STL [R1+0x3f44], R26 ;  /* 0x003f441a01007387 */ /* 0x001fe20000100800 */
[----:B------:R-:W-:Y:S02]  /*317e0*/  STL [R1+0x3f40], R27 ;  /* 0x003f401b01007387 */ /* 0x000fe40000100800 */
[----:B------:R-:W-:Y:S01]  /*317f0*/  IMAD.MOV.U32 R22, RZ, RZ, R29 ;  /* 0x000000ffff167224 */ /* 0x000fe200078e001d */
[----:B------:R-:W-:Y:S01]  /*31800*/  MOV R23, R28 ;  /* 0x0000001c00177202 */ /* 0x000fe20000000f00 */
[-C--:B---3--:R-:W-:Y:S01]  /*31810*/  HMMA.16816.F32.BF16 R8, R8, R4.reuse, R12 ;  /* 0x000000040808723c */ /* 0x088fe2000004180c */
[----:B------:R-:W3:Y:S01]  /*31820*/  LDL.LU.64 R14, [R1+0x3fe0] ;  /* 0x003fe000010e7983 */ /* 0x000ee20000300a00 */
[----:B------:R-:W3:Y:S11]  /*31830*/  LDL.LU.64 R12, [R1+0x3fd8] ;  /* 0x003fd800010c7983 */ /* 0x000ef60000300a00 */
[----:B------:R-:W-:Y:S10]  /*31840*/  @!UPT UIADD3 URZ, URZ, URZ, URZ ;  /* 0x0000003f3f3ff290 */ /* 0x000ff4000fffe03f */
[----:B------:R-:W-:Y:S01]  /*31850*/  STL.64 [R1+0x160], R8 ;  /* 0x0001600801007387 */ /* 0x000fe20000100a00 */
[----:B------:R-:W-:Y:S02]  /*31860*/  STL.64 [R1+0x168], R10 ;  /* 0x0001680a01007387 */ /* 0x000fe40000100a00 */
[----:B------:R-:W0:Y:S04]  /*31870*/  LDSM.16.MT88.4 R8, [R0+0x30180] ;  /* 0x030180000008783b */ /* 0x000e280000004200 */
        /* <DEDUP_REMOVED lines=8> */
[----:B------:R-:W3:Y:S01]  /*31900*/  LDL.LU.64 R14, [R1+0x3fc0] ;  /* 0x003fc000010e7983 */ /* 0x000ee20000300a00 */
[----:B------:R-:W3:Y:S11]  /*31910*/  LDL.LU.64 R12, [R1+0x3fb8] ;  /* 0x003fb800010c7983 */ /* 0x000ef60000300a00 */
[----:B------:R-:W-:Y:S10]  /*31920*/  @!UPT UIADD3 URZ, URZ, URZ, URZ ;  /* 0x0000003f3f3ff290 */ /* 0x000ff4000fffe03f */
[----:B------:R-:W-:Y:S01]  /*31930*/  STL.64 [R1+0x150], R8 ;  /* 0x0001500801007387 */ /* 0x000fe20000100a00 */
[----:B------:R0:W-:Y:S03]  /*31940*/  STL.64 [R1+0x158], R10 ;  /* 0x0001580a01007387 */ /* 0x0001e60000100a00 */
[----:B0-----:R-:W3:Y:S01]  /*31950*/  LDL.LU.64 R10, [R1+0x3fb0] ;  /* 0x003fb000010a7983 */ /* 0x001ee20000300a00 */
[----:B------:R-:W3:Y:S02]  /*31960*/  LDL.LU.64 R8, [R1+0x3fa8] ;  /* 0x003fa80001087983 */ /* 0x000ee40000300a00 */
        /* <DEDUP_REMOVED lines=13> */
[----:B------:R-:W-:Y:S02]  /*31a40*/  STL.64 [R1+0x128], R10 ;  /* 0x0001280a01007387 */ /* 0x000fe40000100a00 */
[----:B--2---:R-:W0:Y:S04]  /*31a50*/  LDSM.16.MT88.4 R8, [R3+0x32000] ;  /* 0x032000000308783b */ /* 0x004e280000004200 */
[----:B0-----:R-:W-:Y:S01]  /*31a60*/  IMAD.MOV.U32 R6, RZ, RZ, R10 ;  /* 0x000000ffff067224 */ /* 0x001fe200078e000a */
[----:B------:R-:W-:Y:S01]  /*31a70*/  MOV R0, R11 ;  /* 0x0000000b00007202 */ /* 0x000fe20000000f00 */
[----:B------:R-:W-:Y:S01]  /*31a80*/  IMAD.MOV.U32 R2, RZ, RZ, R8 ;  /* 0x000000ffff027224 */ /* 0x000fe200078e0008 */
[----:B------:R-:W-:Y:S01]  /*31a90*/  MOV R7, R9 ;  /* 0x0000000900077202 */ /* 0x000fe20000000f00 */
[----:B------:R-:W3:Y:S01]  /*31aa0*/  LDL.LU.64 R10, [R1+0x3f70] ;  /* 0x003f7000010a7983 */ /* 0x000ee20000300a00 */
[----:B------:R-:W3:Y:S02]  /*31ab0*/  LDL.LU.64 R8, [R1+0x3f68] ;  /* 0x003f680001087983 */ /* 0x000ee40000300a00 */
[-C--:B---3--:R-:W-:Y:S01]  /*31ac0*/  HMMA.16816.F32.BF16 R8, R8, R4.reuse, R12 ;  /* 0x000000040808723c */ /* 0x088fe2000004180c */
[----:B------:R-:W4:Y:S01]  /*31ad0*/  LDL.LU.64 R14, [R1+0x3f60] ;  /* 0x003f6000010e7983 */ /* 0x000f220000300a00 */
[----:B------:R-:W4:Y:S11]  /*31ae0*/  LDL.LU.64 R12, [R1+0x3f58] ;  /* 0x003f5800010c7983 */ /* 0x000f360000300a00 */
[----:B------:R-:W-:Y:S10]  /*31af0*/  @!UPT UIADD3 URZ, URZ, URZ, URZ ;  /* 0x0000003f3f3ff290 */ /* 0x000ff4000fffe03f */
[----:B------:R0:W-:Y:S01]  /*31b00*/  STL.64 [R1+0xe0], R8 ;  /* 0x0000e00801007387 */ /* 0x0001e20000100a00 */
[----:B------:R1:W-:Y:S03]  /*31b10*/  STL.64 [R1+0xe8], R10 ;  /* 0x0000e80a01007387 */ /* 0x0003e60000100a00 */
[----:B0-----:R-:W2:Y:S01]  /*31b20*/  LDL.LU R8, [R1+0x70] ;  /* 0x0000700001087983 */ /* 0x001ea20000300800 */
[----:B------:R-:W2:Y:S02]  /*31b30*/  LDL.LU R9, [R1+0x74] ;  /* 0x0000740001097983 */ /* 0x000ea40000300800 */
[----:B-1----:R-:W2:Y:S02]  /*31b40*/  LDL.LU R10, [R1+0x78] ;  /* 0x00007800010a7983 */ /* 0x002ea40000300800 */
[----:B------:R-:W2:Y:S01]  /*31b50*/  LDL.LU R11, [R1+0x7c] ;  /* 0x00007c00010b7983 */ /* 0x000ea20000300800 */
[-C--:B----4-:R-:W-:Y:S01]  /*31b60*/  HMMA.16816.F32.BF16 R12, R12, R4.reuse, R16 ;  /* 0x000000040c0c723c */ /* 0x090fe20000041810 */
[----:B------:R-:W3:Y:S01]  /*31b70*/  LDL.LU.64 R18, [R1+0x3f50] ;  /* 0x003f500001127983 */ /* 0x000ee20000300a00 */
[----:B------:R-:W3:Y:S11]  /*31b80*/  LDL.LU.64 R16, [R1+0x3f48] ;  /* 0x003f480001107983 */ /* 0x000ef60000300a00 */
[----:B------:R-:W-:Y:S10]  /*31b90*/  @!UPT UIADD3 URZ, URZ, URZ, URZ ;  /* 0x0000003f3f3ff290 */ /* 0x000ff4000fffe03f */
[----:B------:R0:W-:Y:S01]  /*31ba0*/  STL.64 [R1+0xb0], R12 ;  /* 0x0000b00c01007387 */ /* 0x0001e20000100a00 */
[----:B------:R1:W-:Y:S02]  /*31bb0*/  STL.64 [R1+0xb8], R14 ;  /* 0x0000b80e01007387 */ /* 0x0003e40000100a00 */
[----:B0-----:R-:W-:Y:S01]  /*31bc0*/  IMAD.MOV.U32 R12, RZ, RZ, R26 ;  /* 0x000000ffff0c7224 */ /* 0x001fe200078e001a */
[----:B------:R-:W-:Y:S01]  /*31bd0*/  MOV R13, R27 ;  /* 0x0000001b000d7202 */ /* 0x000fe20000000f00 */
[----:B------:R-:W4:Y:S01]  /*31be0*/  LDL.LU R26, [R1+0x3f44] ;  /* 0x003f4400011a7983 */ /* 0x000f220000300800 */
[----:B------:R-:W4:Y:S01]  /*31bf0*/  LDL.LU R27, [R1+0x3f40] ;  /* 0x003f4000011b7983 */ /* 0x000f220000300800 */
[-C--:B---3--:R-:W-:Y:S02]  /*31c00*/  HMMA.16816.F32.BF16 R16, R16, R4.reuse, R20 ;  /* 0x000000041010723c */ /* 0x088fe40000041814 */
[----:B------:R-:W2:Y:S01]  /*31c10*/  LDL.LU.64 R22, [R1+0x3f38] ;  /* 0x003f380001167983 */ /* 0x000ea20000300a00 */
[----:B------:R-:W2:Y:S01]  /*31c20*/  LDL.LU.64 R20, [R1+0x3f30] ;  /* 0x003f300001147983 */ /* 0x000ea20000300a00 */
[----:B-1----:R-:W-:Y:S01]  /*31c30*/  MOV R15, R28 ;  /* 0x0000001c000f7202 */ /* 0x002fe20000000f00 */
[----:B------:R-:W-:Y:S11]  /*31c40*/  IMAD.MOV.U32 R14, RZ, RZ, R29 ;  /* 0x000000ffff0e7224 */ /* 0x000ff600078e001d */
[----:B------:R-:W-:Y:S07]  /*31c50*/  @!UPT UIADD3 URZ, URZ, URZ, URZ ;  /* 0x0000003f3f3ff290 */ /* 0x000fee000fffe03f */
        /* <DEDUP_REMOVED lines=10> */
[----:B------:R-:W4:Y:S11]  /*31d00*/  LDL.LU R20, [R1+0x60] ;  /* 0x0000600001147983 */ /* 0x000f360000300800 */
[----:B------:R-:W-:Y:S10]  /*31d10*/  @!UPT UIADD3 URZ, URZ, URZ, URZ ;  /* 0x0000003f3f3ff290 */ /* 0x000ff4000fffe03f */
[----:B------:R-:W-:Y:S01]  /*31d20*/  STL.64 [R1+0x130], R8 ;  /* 0x0001300801007387 */ /* 0x000fe20000100a00 */
[----:B------:R-:W-:Y:S02]  /*31d30*/  STL.64 [R1+0x138], R10 ;  /* 0x0001380a01007387 */ /* 0x000fe40000100a00 */
[----:B------:R-:W4:Y:S02]  /*31d40*/  LDL.LU R21, [R1+0x64] ;  /* 0x0000640001157983 */ /* 0x000f240000300800 */
[----:B------:R-:W4:Y:S01]  /*31d50*/  LDL.LU R22, [R1+0x68] ;  /* 0x0000680001167983 */ /* 0x000f220000300800 */
[----:B------:R-:W4:Y:S04]  /*31d60*/  LDL.LU R23, [R1+0x6c] ;  /* 0x00006c0001177983 */ /* 0x000f280000300800 */
[----:B------:R-:W0:Y:S04]  /*31d70*/  LDSM.16.MT88.4 R8, [R3+0x32080] ;  /* 0x032080000308783b */ /* 0x000e280000004200 */
[----:B0-----:R-:W-:Y:S01]  /*31d80*/  STL.64 [R1+0x3f10], R10 ;  /* 0x003f100a01007387 */ /* 0x001fe20000100a00 */
[----:B------:R0:W-:Y:S02]  /*31d90*/  STL.64 [R1+0x3f08], R8 ;  /* 0x003f080801007387 */ /* 0x0001e40000100a00 */
[----:B0-----:R-:W-:Y:S01]  /*31da0*/  IMAD.MOV.U32 R8, RZ, RZ, R2 ;  /* 0x000000ffff087224 */ /* 0x001fe200078e0002 */
[----:B------:R-:W-:Y:S01]  /*31db0*/  MOV R9, R7 ;  /* 0x0000000700097202 */ /* 0x000fe20000000f00 */
[----:B------:R-:W2:Y:S01]  /*31dc0*/  LDL.LU R2, [R1+0x3f28] ;  /* 0x003f280001027983 */ /* 0x000ea20000300800 */
[----:B------:R-:W2:Y:S02]  /*31dd0*/  LDL.LU R7, [R1+0x3f24] ;  /* 0x003f240001077983 */ /* 0x000ea40000300800 */
[----:B------:R-:W-:-:S02]  /*31de0*/  IMAD.MOV.U32 R10, RZ, RZ, R6 ;  /* 0x000000ffff0a7224 */ /* 0x000fc400078e0006 */
[----:B------:R-:W2:Y:S01]  /*31df0*/  LDL.LU R6, [R1+0x3f20] ;  /* 0x003f200001067983 */ /* 0x000ea20000300800 */
[-C--:B---3--:R-:W-:Y:S08]  /*31e00*/  HMMA.16816.F32.BF16 R12, R12, R4.reuse, R16 ;  /* 0x000000040c0c723c */ /* 0x088ff00000041810 */
[----:B----4-:R-:W-:Y:S01]  /*31e10*/  HMMA.16816.F32.BF16 R20, R24, R4, R20 ;  /* 0x000000041814723c */ /* 0x010fe20000041814 */
[----:B------:R-:W0:Y:S04]  /*31e20*/  LDSM.16.MT88.4 R24, [R3+0x32100] ;  /* 0x032100000318783b */ /* 0x000e280000004200 */
[----:B0-----:R-:W-:Y:S11]  /*31e30*/  STL.64 [R1+0x3f00], R26 ;  /* 0x003f001a01007387 */ /* 0x001ff60000100a00 */
[----:B------:R-:W-:Y:S07]  /*31e40*/  @!UPT UIADD3 URZ, URZ, URZ, URZ ;  /* 0x0000003f3f3ff290 */ /* 0x000fee000fffe03f */
[----:B------:R-:W-:Y:S02]  /*31e50*/  STL.64 [R1+0x110], R20 ;  /* 0x0001101401007387 */ /* 0x000fe40000100a00 */
[----:B------:R-:W-:Y:S02]  /*31e60*/  STL.64 [R1+0x118], R22 ;  /* 0x0001181601007387 */ /* 0x000fe40000100a00 */
[----:B------:R0:W-:Y:S02]  /*31e70*/  STL.64 [R1+0x3ef8], R24 ;  /* 0x003ef81801007387 */ /* 0x0001e40000100a00 */
[----:B0-----:R-:W3:Y:S01]  /*31e80*/  LDL.LU R24, [R1+0x1b0] ;  /* 0x0001b00001187983 */ /* 0x001ee20000300800 */
[----:B------:R-:W-:Y:S02]  /*31e90*/  STL.64 [R1+0x100], R12 ;  /* 0x0001000c01007387 */ /* 0x000fe40000100a00 */
[----:B------:R-:W-:Y:S02]  /*31ea0*/  STL.64 [R1+0x108], R14 ;  /* 0x0001080e01007387 */ /* 0x000fe40000100a00 */
[----:B------:R-:W0:Y:S04]  /*31eb0*/  LDSM.16.MT88.4 R12, [R3+0x32180] ;  /* 0x03218000030c783b */ /* 0x000e280000004200 */
[----:B------:R-:W3:Y:S01]  /*31ec0*/  LDL.LU R25, [R1+0x1b4] ;  /* 0x0001b40001197983 */ /* 0x000ee20000300800 */
[----:B------:R-:W3:Y:S02]  /*31ed0*/  LDL.LU R26, [R1+0x1b8] ;  /* 0x0001b800011a7983 */ /* 0x000ee40000300800 */
[----:B------:R-:W3:Y:S01]  /*31ee0*/  LDL.LU R27, [R1+0x1bc] ;  /* 0x0001bc00011b7983 */ /* 0x000ee20000300800 */
[----:B0-----:R2:W-:Y:S01]  /*31ef0*/  STL [R1+0x3ef4], R12 ;  /* 0x003ef40c01007387 */ /* 0x0015e20000100800 */
[----:B------:R0:W-:Y:S02]  /*31f00*/  STL [R1+0x3ef0], R13 ;  /* 0x003ef00d01007387 */ /* 0x0001e40000100800 */
[----:B------:R1:W-:Y:S02]  /*31f10*/  STL [R1+0x3eec], R14 ;  /* 0x003eec0e01007387 */ /* 0x0003e40000100800 */
[----:B------:R4:W-:Y:S02]  /*31f20*/  STL [R1+0x3ee8], R15 ;  /* 0x003ee80f01007387 */ /* 0x0009e40000100800 */
[----:B--2---:R-:W-:Y:S01]  /*31f30*/  IMAD.MOV.U32 R12, RZ, RZ, R6 ;  /* 0x000000ffff0c7224 */ /* 0x004fe200078e0006 */
[----:B0-----:R-:W-:Y:S01]  /*31f40*/  MOV R13, R7 ;  /* 0x00000007000d7202 */ /* 0x001fe20000000f00 */
[----:B------:R-:W2:Y:S01]  /*31f50*/  LDL.LU R6, [R1+0x3f1c] ;  /* 0x003f1c0001067983 */ /* 0x000ea20000300800 */
[----:B------:R-:W2:Y:S02]  /*31f60*/  LDL.LU R7, [R1+0x3f18] ;  /* 0x003f180001077983 */ /* 0x000ea40000300800 */
[----:B-1----:R-:W2:Y:S02]  /*31f70*/  LDL.LU R14, [R1+0x48] ;  /* 0x00004800010e7983 */ /* 0x002ea40000300800 */
[----:B----4-:R-:W2:Y:S01]  /*31f80*/  LDL.LU R15, [R1+0x4c] ;  /* 0x00004c00010f7983 */ /* 0x010ea20000300800 */
[----:B------:R-:W-:-:S02]  /*31f90*/  MOV R11, R0 ;  /* 0x00000000000b7202 */ /* 0x000fc40000000f00 */
[----:B------:R-:W0:Y:S04]  /*31fa0*/  S2R R0, SR_TID.X ;  /* 0x0000000000007919 */ /* 0x000e280000002100 */
[----:B------:R-:W1:Y:S01]  /*31fb0*/  S2R R18, SR_TID.X ;  /* 0x0000000000127919 */ /* 0x000e620000002100 */
[----:B0-----:R-:W-:Y:S02]  /*31fc0*/  LOP3.LUT R0, R0, 0x7, RZ, 0xc0, !PT ;  /* 0x0000000700007812 */ /* 0x001fe400078ec0ff */
[C---:B-1----:R-:W-:Y:S01]  /*31fd0*/  LOP3.LUT R19, R18.reuse, 0x10, RZ, 0xc0, !PT ;  /* 0x0000001012137812 */ /* 0x042fe200078ec0ff */
[----:B------:R-:W-:Y:S02]  /*31fe0*/  IMAD.SHL.U32 R18, R18, 0x2, RZ ;  /* 0x0000000212127824 */ /* 0x000fe400078e00ff */
[----:B------:R-:W-:Y:S01]  /*31ff0*/  IMAD R0, R0, 0x210, RZ ;  /* 0x0000021000007824 */ /* 0x000fe200078e02ff */
[----:B------:R-:W-:-:S04]  /*32000*/  SHF.L.U32 R19, R19, 0x8, RZ ;  /* 0x0000000813137819 */ /* 0x000fc800000006ff */
[----:B------:R-:W-:-:S04]  /*32010*/  LOP3.LUT R0, R0, 0x10, R18, 0x78, !PT ;  /* 0x0000001000007812 */ /* 0x000fc800078e7812 */
[----:B------:R-:W-:-:S04]  /*32020*/  LOP3.LUT R0, R0, R19, RZ, 0xfc, !PT ;  /* 0x0000001300007212 */ /* 0x000fc800078efcff */
[----:B------:R-:W-:-:S05]  /*32030*/  LOP3.LUT R0, R0, 0x20, RZ, 0x3c, !PT ;  /* 0x0000002000007812 */ /* 0x000fca00078e3cff */
[----:B------:R-:W0:Y:S04]  /*32040*/  LDSM.16.MT88.4 R16, [R0+0x32000] ;  /* 0x032000000010783b */ /* 0x000e280000004200 */
[----:B------:R-:W-:Y:S04]  /*32050*/  STL [R1+0x3eb8], R3 ;  /* 0x003eb80301007387 */ /* 0x000fe80000100800 */
[----:B------:R-:W1:Y:S04]  /*32060*/  LDSM.16.MT88.4 R20, [R0+0x32080] ;  /* 0x032080000014783b */ /* 0x000e680000004200 */
[----:B0-----:R-:W-:Y:S01]  /*32070*/  STL.64 [R1+0x3ee0], R18 ;  /* 0x003ee01201007387 */ /* 0x001fe20000100a00 */
[----:B------:R2:W-:Y:S02]  /*32080*/  STL.64 [R1+0x3ed8], R16 ;  /* 0x003ed81001007387 */ /* 0x0005e40000100a00 */
[----:B-1----:R-:W-:Y:S02]  /*32090*/  STL.64 [R1+0x3ed0], R22 ;  /* 0x003ed01601007387 */ /* 0x002fe40000100a00 */
[----:B------:R-:W-:Y:S01]  /*320a0*/  STL.64 [R1+0x3ec8], R20 ;  /* 0x003ec81401007387 */ /* 0x000fe20000100a00 */
[----:B--2---:R-:W-:Y:S01]  /*320b0*/  HMMA.16816.F32.BF16 R16, R8, R6, R12 ;  /* 0x000000060810723c */ /* 0x004fe2000004180c */
[----:B------:R-:W0:Y:S06]  /*320c0*/  LDSM.16.MT88.4 R8, [R0+0x32100] ;  /* 0x032100000008783b */ /* 0x000e2c0000004200 */
[----:B0-----:R-:W-:Y:S01]  /*320d0*/  IMAD.MOV.U32 R12, RZ, RZ, R8 ;  /* 0x000000ffff0c7224 */ /* 0x001fe200078e0008 */
[----:B------:R-:W-:Y:S01]  /*320e0*/  MOV R13, R9 ;  /* 0x00000009000d7202 */ /* 0x000fe20000000f00 */
[----:B------:R-:W-:Y:S01]  /*320f0*/  IMAD.MOV.U32 R14, RZ, RZ, R10 ;  /* 0x000000ffff0e7224 */ /* 0x000fe200078e000a */
[----:B------:R-:W-:-:S02]  /*32100*/  MOV R15, R11 ;  /* 0x0000000b000f7202 */ /* 0x000fc40000000f00 */
[----:B------:R-:W0:Y:S11]  /*32110*/  LDSM.16.MT88.4 R8, [R0+0x32180] ;  /* 0x032180000008783b */ /* 0x000e360000004200 */
[----:B------:R-:W-:Y:S01]  /*32120*/  STL.64 [R1+0xd0], R16 ;  /* 0x0000d01001007387 */ /* 0x000fe20000100a00 */
[----:B------:R0:W-:Y:S02]  /*32130*/  STL.64 [R1+0xd8], R18 ;  /* 0x0000d81201007387 */ /* 0x0001e40000100a00 */
        /* <DEDUP_REMOVED lines=8> */
[----:B------:R-:W-:Y:S02]  /*321c0*/  MOV R20, R11 ;  /* 0x0000000b00147202 */ /* 0x000fe40000000f00 */
[----:B------:R-:W0:Y:S02]  /*321d0*/  LDSM.16.MT88.4 R8, [R2+0x32080] ;  /* 0x032080000208783b */ /* 0x000e240000004200 */
[----:B0-----:R-:W-:Y:S01]  /*321e0*/  IMAD.MOV.U32 R5, RZ, RZ, R10 ;  /* 0x000000ffff057224 */ /* 0x001fe200078e000a */
[----:B------:R-:W-:Y:S01]  /*321f0*/  MOV R4, R11 ;  /* 0x0000000b00047202 */ /* 0x000fe20000000f00 */
[----:B------:R-:W-:Y:S01]  /*32200*/  IMAD.MOV.U32 R28, RZ, RZ, R8 ;  /* 0x000000ffff1c7224 */ /* 0x000fe200078e0008 */
[----:B------:R-:W-:Y:S01]  /*32210*/  MOV R29, R9 ;  /* 0x00000009001d7202 */ /* 0x000fe20000000f00 */
[----:B------:R-:W3:Y:S01]  /*32220*/  LDL.LU.64 R10, [R1+0x3f10] ;  /* 0x003f1000010a7983 */ /* 0x000ee20000300a00 */
[----:B------:R-:W3:Y:S03]  /*32230*/  LDL.LU.64 R8, [R1+0x3f08] ;  /* 0x003f080001087983 */ /* 0x000ee60000300a00 */
[----:B------:R-:W-:Y:S01]  /*32240*/  STL [R1+0x3ec4], R29 ;  /* 0x003ec41d01007387 */ /* 0x000fe20000100800 */
[----:B------:R-:W-:Y:S01]  /*32250*/  STL [R1+0x3ec0], R5 ;  /* 0x003ec00501007387 */ /* 0x000fe20000100800 */
[-C--:B---3--:R-:W-:Y:S02]  /*32260*/  HMMA.16816.F32.BF16 R24, R8, R6.reuse, R24 ;  /* 0x000000060818723c */ /* 0x088fe40000041818 */
        /* <DEDUP_REMOVED lines=11> */
[----:B------:R-:W-:Y:S01]  /*32320*/  MOV R5, R25 ;  /* 0x0000001900057202 */ /* 0x000fe20000000f00 */
[----:B------:R-:W2:Y:S01]  /*32330*/  LDL.LU.64 R26, [R1+0x3f00] ;  /* 0x003f0000011a7983 */ /* 0x000ea20000300a00 */
[----:B------:R-:W2:Y:S02]  /*32340*/  LDL.LU.64 R24, [R1+0x3ef8] ;  /* 0x003ef80001187983 */ /* 0x000ea40000300a00 */
[----:B--2---:R-:W-:Y:S01]  /*32350*/  HMMA.16816.F32.BF16 R8, R24, R6, R8 ;  /* 0x000000061808723c */ /* 0x004fe20000041808 */
[----:B------:R-:W2:Y:S11]  /*32360*/  LDL.LU R24, [R1+0xb0] ;  /* 0x0000b00001187983 */ /* 0x000eb60000300800 */
[----:B------:R-:W-:Y:S11]  /*32370*/  @!UPT UIADD3 URZ, URZ, URZ, URZ ;  /* 0x0000003f3f3ff290 */ /* 0x000ff6000fffe03f */
[----:B------:R-:W-:Y:S01]  /*32380*/  STL.64 [R1+0x90], R8 ;  /* 0x0000900801007387 */ /* 0x000fe20000100a00 */
[----:B------:R-:W-:Y:S02]  /*32390*/  STL.64 [R1+0x98], R10 ;  /* 0x0000980a01007387 */ /* 0x000fe40000100a00 */
[----:B------:R-:W2:Y:S02]  /*323a0*/  LDL.LU R25, [R1+0xb4] ;  /* 0x0000b40001197983 */ /* 0x000ea40000300800 */
[----:B------:R-:W3:Y:S01]  /*323b0*/  LDL.LU R26, [R1+0xb8] ;  /* 0x0000b800011a7983 */ /* 0x000ee20000300800 */
[----:B------:R-:W3:Y:S04]  /*323c0*/  LDL.LU R27, [R1+0xbc] ;  /* 0x0000bc00011b7983 */ /* 0x000ee80000300800 */
[----:B------:R-:W0:Y:S04]  /*323d0*/  LDSM.16.MT88.4 R8, [R2+0x32180] ;  /* 0x032180000208783b */ /* 0x000e280000004200 */
[----:B---3--:R-:W-:Y:S01]  /*323e0*/  STL.64 [R1+0x3e48], R26 ;  /* 0x003e481a01007387 */ /* 0x008fe20000100a00 */
[----:B--2---:R1:W-:Y:S03]  /*323f0*/  STL.64 [R1+0x3e40], R24 ;  /* 0x003e401801007387 */ /* 0x0043e60000100a00 */
[----:B-1----:R-:W2:Y:S01]  /*32400*/  LDL.LU R24, [R1+0x120] ;  /* 0x0001200001187983 */ /* 0x002ea20000300800 */
[----:B------:R-:W2:Y:S02]  /*32410*/  LDL.LU R25, [R1+0x124] ;  /* 0x0001240001197983 */ /* 0x000ea40000300800 */
[----:B------:R-:W3:Y:S02]  /*32420*/  LDL.LU R26, [R1+0x128] ;  /* 0x00012800011a7983 */ /* 0x000ee40000300800 */
[----:B------:R-:W3:Y:S02]  /*32430*/  LDL.LU R27, [R1+0x12c] ;  /* 0x00012c00011b7983 */ /* 0x000ee40000300800 */
[----:B---3--:R1:W-:Y:S01]  /*32440*/  STL.64 [R1+0x3e58], R26 ;  /* 0x003e581a01007387 */ /* 0x0083e20000100a00 */
[----:B--2---:R2:W-:Y:S02]  /*32450*/  STL.64 [R1+0x3e50], R24 ;  /* 0x003e501801007387 */ /* 0x0045e40000100a00 */
[----:B-1----:R-:W-:Y:S01]  /*32460*/  IMAD.MOV.U32 R26, RZ, RZ, R21 ;  /* 0x000000ffff1a7224 */ /* 0x002fe200078e0015 */
[----:B------:R-:W-:Y:S01]  /*32470*/  MOV R27, R20 ;  /* 0x00000014001b7202 */ /* 0x000fe20000000f00 */
[----:B--2---:R-:W-:Y:S01]  /*32480*/  IMAD.MOV.U32 R24, RZ, RZ, R23 ;  /* 0x000000ffff187224 */ /* 0x004fe200078e0017 */
[----:B------:R-:W-:-:S03]  /*32490*/  MOV R25, R22 ;  /* 0x0000001600197202 */ /* 0x000fc60000000f00 */
[----:B------:R1:W-:Y:S02]  /*324a0*/  STL.64 [R1+0x3e78], R26 ;  /* 0x003e781a01007387 */ /* 0x0003e40000100a00 */
[----:B------:R2:W-:Y:S01]  /*324b0*/  STL.64 [R1+0x3e70], R24 ;  /* 0x003e701801007387 */ /* 0x0005e20000100a00 */
[----:B-1----:R-:W-:Y:S01]  /*324c0*/  MOV R27, R16 ;  /* 0x00000010001b7202 */ /* 0x002fe20000000f00 */
[----:B------:R-:W-:Y:S01]  /*324d0*/  IMAD.MOV.U32 R26, RZ, RZ, R17 ;  /* 0x000000ffff1a7224 */ /* 0x000fe200078e0011 */
[----:B------:R-:W3:Y:S01]  /*324e0*/  LDL.LU R16, [R1+0x190] ;  /* 0x0001900001107983 */ /* 0x000ee20000300800 */
[----:B--2---:R-:W-:Y:S01]  /*324f0*/  MOV R25, R18 ;  /* 0x0000001200197202 */ /* 0x004fe20000000f00 */
[----:B------:R-:W3:Y:S02]  /*32500*/  LDL.LU R17, [R1+0x194] ;  /* 0x0001940001117983 */ /* 0x000ee40000300800 */
[----:B------:R-:W-:Y:S01]  /*32510*/  IMAD.MOV.U32 R24, RZ, RZ, R19 ;  /* 0x000000ffff187224 */ /* 0x000fe200078e0013 */
[----:B------:R-:W3:Y:S01]  /*32520*/  LDL.LU R18, [R1+0x198] ;  /* 0x0001980001127983 */ /* 0x000ee20000300800 */
[----:B------:R-:W3:Y:S02]  /*32530*/  LDL.LU R19, [R1+0x19c] ;  /* 0x00019c0001137983 */ /* 0x000ee40000300800 */
[----:B------:R-:W2:Y:S02]  /*32540*/  LDL.LU R20, [R1+0x180] ;  /* 0x0001800001147983 */ /* 0x000ea40000300800 */
[----:B------:R-:W2:Y:S01]  /*32550*/  LDL.LU R21, [R1+0x184] ;  /* 0x0001840001157983 */ /* 0x000ea20000300800 */
[----:B------:R-:W2:Y:S01]  /*32560*/  LDL.LU R22, [R1+0x188] ;  /* 0x0001880001167983 */ /* 0x000ea20000300800 */
[----:B------:R-:W2:Y:S02]  /*32570*/  LDL.LU R23, [R1+0x18c] ;  /* 0x00018c0001177983 */ /* 0x000ea40000300800 */
[----:B------:R-:W-:Y:S02]  /*32580*/  STL.64 [R1+0x3e98], R26 ;  /* 0x003e981a01007387 */ /* 0x000fe40000100a00 */
[----:B------:R1:W-:Y:S02]  /*32590*/  STL.64 [R1+0x3e90], R24 ;  /* 0x003e901801007387 */ /* 0x0003e40000100a00 */
[----:B-1----:R-:W-:Y:S01]  /*325a0*/  IMAD.MOV.U32 R24, RZ, RZ, R12 ;  /* 0x000000ffff187224 */ /* 0x002fe200078e000c */
[----:B------:R-:W-:Y:S01]  /*325b0*/  MOV R25, R13 ;  /* 0x0000000d00197202 */ /* 0x000fe20000000f00 */
[----:B------:R-:W3:Y:S01]  /*325c0*/  LDL.LU R12, [R1+0x3ef4] ;  /* 0x003ef400010c7983 */ /* 0x000ee20000300800 */
[----:B------:R-:W3:Y:S02]  /*325d0*/  LDL.LU R13, [R1+0x3ef0] ;  /* 0x003ef000010d7983 */ /* 0x000ee40000300800 */
[----:B------:R-:W-:Y:S01]  /*325e0*/  IMAD.MOV.U32 R26, RZ, RZ, R14 ;  /* 0x000000ffff1a7224 */ /* 0x000fe200078e000e */
[----:B------:R-:W-:Y:S01]  /*325f0*/  MOV R27, R15 ;  /* 0x0000000f001b7202 */ /* 0x000fe20000000f00 */
[----:B------:R-:W3:Y:S01]  /*32600*/  LDL.LU R14, [R1+0x3eec] ;  /* 0x003eec00010e7983 */ /* 0x000ee20000300800 */
[----:B------:R-:W3:Y:S02]  /*32610*/  LDL.LU R15, [R1+0x3ee8] ;  /* 0x003ee800010f7983 */ /* 0x000ee40000300800 */
[----:B0-----:R-:W-:Y:S02]  /*32620*/  STL.64 [R1+0x3e68], R10 ;  /* 0x003e680a01007387 */ /* 0x001fe40000100a00 */
[----:B------:R0:W-:Y:S02]  /*32630*/  STL.64 [R1+0x3e60], R8 ;  /* 0x003e600801007387 */ /* 0x0001e40000100a00 */
[----:B0-----:R-:W4:Y:S01]  /*32640*/  LDL.LU R8, [R1+0x140] ;  /* 0x0001400001087983 */ /* 0x001f220000300800 */
[----:B------:R-:W4:Y:S02]  /*32650*/  LDL.LU R9, [R1+0x144] ;  /* 0x0001440001097983 */ /* 0x000f240000300800 */
[----:B------:R-:W2:Y:S02]  /*32660*/  LDL.LU R10, [R1+0x148] ;  /* 0x00014800010a7983 */ /* 0x000ea40000300800 */
[----:B------:R-:W2:Y:S02]  /*32670*/  LDL.LU R11, [R1+0x14c] ;  /* 0x00014c00010b7983 */ /* 0x000ea40000300800 */
[----:B--2---:R-:W-:Y:S01]  /*32680*/  STL.64 [R1+0x3e88], R10 ;  /* 0x003e880a01007387 */ /* 0x004fe20000100a00 */
[----:B----4-:R0:W-:Y:S03]  /*32690*/  STL.64 [R1+0x3e80], R8 ;  /* 0x003e800801007387 */ /* 0x0101e60000100a00 */
[----:B0-----:R-:W2:Y:S01]  /*326a0*/  LDL.LU R8, [R1+0x150] ;  /* 0x0001500001087983 */ /* 0x001ea20000300800 */
[----:B------:R-:W2:Y:S02]  /*326b0*/  LDL.LU R9, [R1+0x154] ;  /* 0x0001540001097983 */ /* 0x000ea40000300800 */
[----:B------:R-:W4:Y:S02]  /*326c0*/  LDL.LU R10, [R1+0x158] ;  /* 0x00015800010a7983 */ /* 0x000f240000300800 */
[----:B------:R-:W4:Y:S01]  /*326d0*/  LDL.LU R11, [R1+0x15c] ;  /* 0x00015c00010b7983 */ /* 0x000f220000300800 */
[-C--:B---3--:R-:W-:Y:S01]  /*326e0*/  HMMA.16816.F32.BF16 R12, R12, R6.reuse, R16 ;  /* 0x000000060c0c723c */ /* 0x088fe20000041810 */
[----:B----4-:R-:W-:Y:S01]  /*326f0*/  STL.64 [R1+0x3ea8], R10 ;  /* 0x003ea80a01007387 */ /* 0x010fe20000100a00 */
        /* <DEDUP_REMOVED lines=9> */
[----:B------:R1:W-:Y:S04]  /*32790*/  STL.64 [R1+0x78], R14 ;  /* 0x0000780e01007387 */ /* 0x0003e80000100a00 */
[----:B0-----:R-:W4:Y:S01]  /*327a0*/  LDL.LU R12, [R1+0x170] ;  /* 0x00017000010c7983 */ /* 0x001f220000300800 */
[----:B------:R-:W4:Y:S02]  /*327b0*/  LDL.LU R13, [R1+0x174] ;  /* 0x00017400010d7983 */ /* 0x000f240000300800 */
[----:B-1----:R-:W4:Y:S02]  /*327c0*/  LDL.LU R14, [R1+0x178] ;  /* 0x00017800010e7983 */ /* 0x002f240000300800 */
[----:B------:R-:W4:Y:S01]  /*327d0*/  LDL.LU R15, [R1+0x17c] ;  /* 0x00017c00010f7983 */ /* 0x000f220000300800 */
[-C--:B---3--:R-:W-:Y:S01]  /*327e0*/  HMMA.16816.F32.BF16 R16, R16, R6.reuse, R20 ;  /* 0x000000061010723c */ /* 0x088fe20000041814 */
[----:B------:R-:W4:Y:S01]  /*327f0*/  LDL.LU.64 R22, [R1+0x3ed0] ;  /* 0x003ed00001167983 */ /* 0x000f220000300a00 */
[----:B------:R-:W4:Y:S11]  /*32800*/  LDL.LU.64 R20, [R1+0x3ec8] ;  /* 0x003ec80001147983 */ /* 0x000f360000300a00 */
[----:B------:R-:W-:Y:S10]  /*32810*/  @!UPT UIADD3 URZ, URZ, URZ, URZ ;  /* 0x0000003f3f3ff290 */ /* 0x000ff4000fffe03f */
[----:B------:R0:W-:Y:S01]  /*32820*/  STL.64 [R1+0x60], R16 ;  /* 0x0000601001007387 */ /* 0x0001e20000100a00 */
[----:B------:R1:W-:Y:S02]  /*32830*/  STL.64 [R1+0x68], R18 ;  /* 0x0000681201007387 */ /* 0x0003e40000100a00 */
[----:B0-----:R-:W-:Y:S02]  /*32840*/  IMAD.MOV.U32 R16, RZ, RZ, R29 ;  /* 0x000000ffff107224 */ /* 0x001fe400078e001d */
[----:B------:R-:W3:Y:S01]  /*32850*/  LDL.LU R29, [R1+0x3ec4] ;  /* 0x003ec400011d7983 */ /* 0x000ee20000300800 */
[----:B--2---:R-:W-:Y:S01]  /*32860*/  HMMA.16816.F32.BF16 R24, R24, R6, R8 ;  /* 0x000000061818723c */ /* 0x004fe20000041808 */
[----:B------:R-:W-:Y:S01]  /*32870*/  MOV R17, R5 ;  /* 0x0000000500117202 */ /* 0x000fe20000000f00 */
[----:B-1----:R-:W-:Y:S01]  /*32880*/  IMAD.MOV.U32 R18, RZ, RZ, R0 ;  /* 0x000000ffff127224 */ /* 0x002fe200078e0000 */
[----:B------:R-:W2:Y:S01]  /*32890*/  LDL.LU R5, [R1+0x3ec0] ;  /* 0x003ec00001057983 */ /* 0x000ea20000300800 */
[----:B------:R-:W2:Y:S01]  /*328a0*/  LDL.LU R0, [R1+0x3ebc] ;  /* 0x003ebc0001007983 */ /* 0x000ea20000300800 */
[----:B------:R-:W-:-:S02]  /*328b0*/  MOV R19, R3 ;  /* 0x0000000300137202 */ /* 0x000fc40000000f00 */
[----:B------:R-:W2:Y:S01]  /*328c0*/  LDL.LU R3, [R1+0x3eb8] ;  /* 0x003eb80001037983 */ /* 0x000ea20000300800 */
[----:B----4-:R-:W-:Y:S07]  /*328d0*/  HMMA.16816.F32.BF16 R12, R20, R6, R12 ;  /* 0x00000006140c723c */ /* 0x010fee000004180c */
[----:B------:R-:W-:Y:S02]  /*328e0*/  IMAD.MOV.U32 R20, RZ, RZ, R28 ;  /* 0x000000ffff147224 */ /* 0x000fe400078e001c */
[----:B------:R-:W3:Y:S11]  /*328f0*/  LDL.LU R28, [R1+0x3eb4] ;  /* 0x003eb400011c7983 */ /* 0x000ef60000300800 */
[----:B------:R-:W-:Y:S03]  /*32900*/  @!UPT UIADD3 URZ, URZ, URZ, URZ ;  /* 0x0000003f3f3ff290 */ /* 0x000fe6000fffe03f */
[----:B------:R-:W-:Y:S01]  /*32910*/  STL.64 [R1+0x80], R12 ;  /* 0x0000800c01007387 */ /* 0x000fe20000100a00 */
[----:B------:R-:W-:Y:S01]  /*32920*/  STL.64 [R1+0x88], R14 ;  /* 0x0000880e01007387 */ /* 0x000fe20000100a00 */
[----:B---3--:R-:W-:Y:S02]  /*32930*/  MOV R21, R29 ;  /* 0x0000001d00157202 */ /* 0x008fe40000000f00 */
[----:B------:R-:W3:Y:S01]  /*32940*/  LDL.LU R29, [R1+0x3eb0] ;  /* 0x003eb000011d7983 */ /* 0x000ee20000300800 */
[----:B------:R-:W3:Y:S02]  /*32950*/  LDL.LU.64 R10, [R1+0x3ea8] ;  /* 0x003ea800010a7983 */ /* 0x000ee40000300a00 */
[----:B------:R-:W3:Y:S02]  /*32960*/  LDL.LU.64 R8, [R1+0x3ea0] ;  /* 0x003ea00001087983 */ /* 0x000ee40000300a00 */
[----:B------:R-:W-:Y:S01]  /*32970*/  STL.64 [R1+0xa0], R24 ;  /* 0x0000a01801007387 */ /* 0x000fe20000100a00 */
[----:B------:R0:W-:Y:S01]  /*32980*/  STL.64 [R1+0xa8], R26 ;  /* 0x0000a81a01007387 */ /* 0x0001e20000100a00 */
[----:B--2---:R-:W-:Y:S01]  /*32990*/  IMAD.MOV.U32 R22, RZ, RZ, R5 ;  /* 0x000000ffff167224 */ /* 0x004fe200078e0005 */
[----:B------:R-:W-:-:S02]  /*329a0*/  MOV R23, R4 ;  /* 0x0000000400177202 */ /* 0x000fc40000000f00 */
[----:B------:R-:W-:Y:S04]  /*329b0*/  LDSM.16.MT88.4 R12, [R0+0x32000] ;  /* 0x03200000000c783b */ /* 0x000fe80000004200 */
[----:B0-----:R-:W3:Y:S01]  /*329c0*/  LDL.LU.64 R26, [R1+0x3e98] ;  /* 0x003e9800011a7983 */ /* 0x001ee20000300a00 */
[----:B------:R-:W3:Y:S02]  /*329d0*/  LDL.LU.64 R24, [R1+0x3e90] ;  /* 0x003e900001187983 */ /* 0x000ee40000300a00 */
[-C--:B---3--:R-:W-:Y:S01]  /*329e0*/  HMMA.16816.F32.BF16 R24, R24, R6.reuse, R8 ;  /* 0x000000061818723c */ /* 0x088fe20000041808 */
[----:B------:R-:W2:Y:S01]  /*329f0*/  LDL.LU.64 R10, [R1+0x3e88] ;  /* 0x003e8800010a7983 */ /* 0x000ea20000300a00 */
[----:B------:R-:W2:Y:S11]  /*32a00*/  LDL.LU.64 R8, [R1+0x3e80] ;  /* 0x003e800001087983 */ /* 0x000eb60000300a00 */
[----:B------:R-:W-:Y:S10]  /*32a10*/  @!UPT UIADD3 URZ, URZ, URZ, URZ ;  /* 0x0000003f3f3ff290 */ /* 0x000ff4000fffe03f */
[----:B------:R-:W-:Y:S01]  /*32a20*/  STL [R1+0x54], R25 ;  /* 0x0000541901007387 */ /* 0x000fe20000100800 */
[----:B------:R0:W-:Y:S02]  /*32a30*/  STL.64 [R1+0x58], R26 ;  /* 0x0000581a01007387 */ /* 0x0001e40000100a00 */
[----:B------:R-:W-:Y:S01]  /*32a40*/  IMAD.MOV.U32 R2, RZ, RZ, R24 ;  /* 0x000000ffff027224 */ /* 0x000fe200078e0018 */
[----:B0-----:R-:W2:Y:S01]  /*32a50*/  LDL.LU.64 R26, [R1+0x3e78] ;  /* 0x003e7800011a7983 */ /* 0x001ea20000300a00 */
[----:B------:R-:W2:Y:S03]  /*32a60*/  LDL.LU.64 R24, [R1+0x3e70] ;  /* 0x003e700001187983 */ /* 0x000ea60000300a00 */
[----:B------:R-:W-:Y:S01]  /*32a70*/  STL [R1+0x3df4], R2 ;  /* 0x003df40201007387 */ /* 0x000fe20000100800 */
[-C--:B--2---:R-:W-:Y:S01]  /*32a80*/  HMMA.16816.F32.BF16 R24, R24, R6.reuse, R8 ;  /* 0x000000061818723c */ /* 0x084fe20000041808 */
[----:B------:R-:W2:Y:S01]  /*32a90*/  LDL.LU.64 R10, [R1+0x3e68] ;  /* 0x003e6800010a7983 */ /* 0x000ea20000300a00 */
[----:B------:R-:W2:Y:S11]  /*32aa0*/  LDL.LU.64 R8, [R1+0x3e60] ;  /* 0x003e600001087983 */ /* 0x000eb60000300a00 */
[----:B------:R-:W-:Y:S10]  /*32ab0*/  @!UPT UIADD3 URZ, URZ, URZ, URZ ;  /* 0x0000003f3f3ff290 */ /* 0x000ff4000fffe03f */
[----:B------:R-:W-:Y:S01]  /*32ac0*/  STL.64 [R1+0x150], R24 ;  /* 0x0001501801007387 */ /* 0x000fe20000100a00 */
[----:B------:R0:W-:Y:S03]  /*32ad0*/  STL.64 [R1+0x158], R26 ;  /* 0x0001581a01007387 */ /* 0x0001e60000100a00 */
[----:B0-----:R-:W3:Y:S01]  /*32ae0*/  LDL.LU.64 R26, [R1+0x3e58] ;  /* 0x003e5800011a7983 */ /* 0x001ee20000300a00 */
[----:B------:R-:W3:Y:S02]  /*32af0*/  LDL.LU.64 R24, [R1+0x3e50] ;  /* 0x003e500001187983 */ /* 0x000ee40000300a00 */
[-C--:B---3--:R-:W-:Y:S01]  /*32b00*/  HMMA.16816.F32.BF16 R20, R20, R6.reuse, R24 ;  /* 0x000000061414723c */ /* 0x088fe20000041818 */
        /* <DEDUP_REMOVED lines=8> */
[----:B0-----:R-:W3:Y:S01]  /*32b90*/  LDL.LU R20, [R1+0xe0] ;  /* 0x0000e00001147983 */ /* 0x001ee20000300800 */
[----:B------:R-:W3:Y:S02]  /*32ba0*/  LDL.LU R21, [R1+0xe4] ;  /* 0x0000e40001157983 */ /* 0x000ee40000300800 */
[----:B------:R-:W3:Y:S02]  /*32bb0*/  LDL.LU R22, [R1+0xe8] ;  /* 0x0000e80001167983 */ /* 0x000ee40000300800 */
[----:B------:R-:W3:Y:S01]  /*32bc0*/  LDL.LU R23, [R1+0xec] ;  /* 0x0000ec0001177983 */ /* 0x000ee20000300800 */
[-C--:B--2---:R-:W-:Y:S01]  /*32bd0*/  HMMA.16816.F32.BF16 R8, R8, R6.reuse, R24 ;  /* 0x000000060808723c */ /* 0x084fe20000041818 */
[----:B------:R-:W0:Y:S07]  /*32be0*/  LDSM.16.MT88.4 R24, [R0+0x32180] ;  /* 0x032180000018783b */ /* 0x000e2e0000004200 */
[----:B---3--:R-:W-:Y:S01]  /*32bf0*/  HMMA.16816.F32.BF16 R20, R16, R6, R20 ;  /* 0x000000061014723c */ /* 0x008fe20000041814 */
[----:B------:R-:W1:Y:S04]  /*32c00*/  S2R R4, SR_TID.X ;  /* 0x0000000000047919 */ /* 0x000e680000002100 */
[----:B------:R-:W-:Y:S11]  /*32c10*/  LDSM.16.MT88.4 R16, [R0+0x32100] ;  /* 0x032100000010783b */ /* 0x000ff60000004200 */
[----:B------:R-:W-:Y:S07]  /*32c20*/  @!UPT UIADD3 URZ, URZ, URZ, URZ ;  /* 0x0000003f3f3ff290 */ /* 0x000fee000fffe03f */
[----:B------:R-:W-:Y:S01]  /*32c30*/  STL.64 [R1+0xe0], R20 ;  /* 0x0000e01401007387 */ /* 0x000fe20000100a00 */
[----:B------:R-:W-:Y:S02]  /*32c40*/  STL.64 [R1+0xe8], R22 ;  /* 0x0000e81601007387 */ /* 0x000fe40000100a00 */
[----:B0-----:R0:W-:Y:S02]  /*32c50*/  STL [R1+0x3e08], R24 ;  /* 0x003e081801007387 */ /* 0x0011e40000100800 */
[----:B------:R-:W-:Y:S01]  /*32c60*/  STL.64 [R1+0xb0], R8 ;  /* 0x0000b00801007387 */ /* 0x000fe20000100a00 */
[----:B------:R-:W-:Y:S01]  /*32c70*/  STL.64 [R1+0xb8], R10 ;  /* 0x0000b80a01007387 */ /* 0x000fe20000100a00 */
[----:B------:R2:W-:Y:S02]  /*32c80*/  STL [R1+0x3e04], R25 ;  /* 0x003e041901007387 */ /* 0x0005e40000100800 */
[----:B------:R3:W-:Y:S02]  /*32c90*/  STL [R1+0x3e00], R26 ;  /* 0x003e001a01007387 */ /* 0x0007e40000100800 */
[----:B------:R3:W-:Y:S01]  /*32ca0*/  STL [R1+0x3dfc], R27 ;  /* 0x003dfc1b01007387 */ /* 0x0007e20000100800 */
[----:B------:R-:W1:Y:S04]  /*32cb0*/  LDSM.16.MT88.4 R8, [R3+0x34000] ;  /* 0x034000000308783b */ /* 0x000e680000004200 */
[----:B0-----:R-:W4:Y:S01]  /*32cc0*/  LDL.LU R24, [R1+0xf0] ;  /* 0x0000f00001187983 */ /* 0x001f220000300800 */
[----:B--2---:R-:W4:Y:S01]  /*32cd0*/  LDL.LU R25, [R1+0xf4] ;  /* 0x0000f40001197983 */ /* 0x004f220000300800 */
[----:B---3--:R-:W-:Y:S01]  /*32ce0*/  MOV R26, R29 ;  /* 0x0000001d001a7202 */ /* 0x008fe20000000f00 */
[----:B------:R-:W-:Y:S01]  /*32cf0*/  IMAD.MOV.U32 R27, RZ, RZ, R28 ;  /* 0x000000ffff1b7224 */ /* 0x000fe200078e001c */
[----:B------:R-:W2:Y:S01]  /*32d00*/  LDL.LU R29, [R1+0x3e3c] ;  /* 0x003e3c00011d7983 */ /* 0x000ea20000300800 */
[----:B------:R-:W3:Y:S01]  /*32d10*/  LDL.LU R28, [R1+0x3e38] ;  /* 0x003e3800011c7983 */ /* 0x000ee20000300800 */
[----:B-1----:R-:W-:-:S02]  /*32d20*/  LOP3.LUT R5, R4, 0x7, RZ, 0xc0, !PT ;  /* 0x0000000704057812 */ /* 0x002fc400078ec0ff */
[----:B------:R-:W-:-:S03]  /*32d30*/  LOP3.LUT R23, R4, 0x1e0, RZ, 0xc0, !PT ;  /* 0x000001e004177812 */ /* 0x000fc600078ec0ff */
[----:B------:R-:W-:Y:S01]  /*32d40*/  IMAD.SHL.U32 R20, R5, 0x10, RZ ;  /* 0x0000001005147824 */ /* 0x000fe200078e00ff */
[----:B------:R-:W-:-:S03]  /*32d50*/  SHF.L.U32 R21, R4, 0x1, RZ ;  /* 0x0000000104157819 */ /* 0x000fc600000006ff */
[----:B------:R-:W-:Y:S01]  /*32d60*/  IMAD R23, R23, 0x100, R20 ;  /* 0x0000010017177824 */ /* 0x000fe200078e0214 */
[----:B------:R-:W-:-:S04]  /*32d70*/  LOP3.LUT R22, R4, 0x7, RZ, 0xc0, !PT ;  /* 0x0000000704167812 */ /* 0x000fc800078ec0ff */
[----:B------:R-:W-:-:S04]  /*32d80*/  LOP3.LUT R23, R23, 0x30, R21, 0x78, !PT ;  /* 0x0000003017177812 */ /* 0x000fc800078e7815 */
[----:B------:R-:W-:Y:S01]  /*32d90*/  LEA R23, R22, R23, 0xa ;  /* 0x0000001716177211 */ /* 0x000fe200078e50ff */
[----:B------:R-:W-:Y:S03]  /*32da0*/  STL [R1+0x3df8], R0 ;  /* 0x003df80001007387 */ /* 0x000fe60000100800 */
[----:B------:R-:W-:Y:S02]  /*32db0*/  LOP3.LUT R23, R23, 0x40, RZ, 0x3c, !PT ;  /* 0x0000004017177812 */ /* 0x000fe400078e3cff */
[----:B------:R-:W-:Y:S01]  /*32dc0*/  MOV R4, R8 ;  /* 0x0000000800047202 */ /* 0x000fe20000000f00 */
[----:B------:R-:W-:Y:S01]  /*32dd0*/  IMAD.MOV.U32 R5, RZ, RZ, R9 ;  /* 0x000000ffff057224 */ /* 0x000fe200078e0009 */
[----:B------:R-:W-:Y:S01]  /*32de0*/  STL [R1+0x4c], R11 ;  /* 0x00004c0b01007387 */ /* 0x000fe20000100800 */
[----:B------:R-:W-:Y:S02]  /*32df0*/  MOV R2, R10 ;  /* 0x0000000a00027202 */ /* 0x000fe40000000f00 */
[----:B------:R0:W1:Y:S03]  /*32e00*/  LDSM.16.M88.4 R8, [R23+0x40300] ;  /* 0x040300001708783b */ /* 0x0000660000000200 */
[----:B------:R-:W-:Y:S01]  /*32e10*/  STL [R1+0x3e14], R2 ;  /* 0x003e140201007387 */ /* 0x000fe20000100800 */
[----:B------:R-:W-:Y:S02]  /*32e20*/  STL [R1+0x3e10], R5 ;  /* 0x003e100501007387 */ /* 0x000fe40000100800 */
[----:B------:R-:W-:Y:S01]  /*32e30*/  STL [R1+0x3e0c], R4 ;  /* 0x003e0c0401007387 */ /* 0x000fe20000100800 */
[----:B0-----:R-:W0:Y:S04]  /*32e40*/  S2R R23, SR_TID.X ;  /* 0x0000000000177919 */ /* 0x001e280000002100 */
[----:B-1----:R-:W-:Y:S01]  /*32e50*/  STL [R1+0x3e1c], R8 ;  /* 0x003e1c0801007387 */ /* 0x002fe20000100800 */
[----:B------:R-:W-:Y:S02]  /*32e60*/  STL [R1+0x3e18], R9 ;  /* 0x003e180901007387 */ /* 0x000fe40000100800 */
[----:B------:R-:W-:Y:S02]  /*32e70*/  STL [R1+0x3c8c], R10 ;  /* 0x003c8c0a01007387 */ /* 0x000fe40000100800 */
[----:B------:R4:W-:Y:S02]  /*32e80*/  STL [R1+0x3c88], R11 ;  /* 0x003c880b01007387 */ /* 0x0009e40000100800 */
[----:B0-----:R-:W-:Y:S01]  /*32e90*/  IMAD.SHL.U32 R23, R23, 0x2, RZ ;  /* 0x0000000217177824 */ /* 0x001fe200078e00ff */
[----:B----4-:R-:W-:Y:S01]  /*32ea0*/  HMMA.16816.F32.BF16 R8, R12, R6, R24 ;  /* 0x000000060c08723c */ /* 0x010fe20000041818 */
[----:B------:R-:W4:Y:S11]  /*32eb0*/  LDL.LU R12, [R1+0x130] ;  /* 0x00013000010c7983 */ /* 0x000f360000300800 */
[----:B------:R-:W-:Y:S11]  /*32ec0*/  @!UPT UIADD3 URZ, URZ, URZ, URZ ;  /* 0x0000003f3f3ff290 */ /* 0x000ff6000fffe03f */
[----:B------:R-:W-:Y:S01]  /*32ed0*/  STL.64 [R1+0x1a0], R8 ;  /* 0x0001a00801007387 */ /* 0x000fe20000100a00 */
[----:B------:R3:W-:Y:S02]  /*32ee0*/  STL.64 [R1+0x1a8], R10 ;  /* 0x0001a80a01007387 */ /* 0x0007e40000100a00 */
[----:B------:R-:W4:Y:S02]  /*32ef0*/  LDL.LU R13, [R1+0x134] ;  /* 0x00013400010d7983 */ /* 0x000f240000300800 */
[----:B------:R-:W4:Y:S01]  /*32f00*/  LDL.LU R14, [R1+0x138] ;  /* 0x00013800010e7983 */ /* 0x000f220000300800 */
[----:B------:R-:W4:Y:S01]  /*32f10*/  LDL.LU R15, [R1+0x13c] ;  /* 0x00013c00010f7983 */ /* 0x000f220000300800 */
[----:B---3--:R-:W-:-:S03]  /*32f20*/  LOP3.LUT R10, R28, 0x10, R23, 0x78, !PT ;  /* 0x000000101c0a7812 */ /* 0x008fc600078e7817 */
[----:B------:R-:W0:Y:S02]  /*32f30*/  LDSM.16.MT88.4 R20, [R3+0x34080] ;  /* 0x034080000314783b */ /* 0x000e240000004200 */
[----:B0-----:R-:W-:Y:S01]  /*32f40*/  MOV R26, R20 ;  /* 0x00000014001a7202 */ /* 0x001fe20000000f00 */
[----:B------:R-:W-:Y:S01]  /*32f50*/  IMAD.MOV.U32 R27, RZ, RZ, R21 ;  /* 0x000000ffff1b7224 */ /* 0x000fe200078e0015 */
[----:B------:R-:W-:Y:S01]  /*32f60*/  MOV R0, R22 ;  /* 0x0000001600007202 */ /* 0x000fe20000000f00 */
[----:B------:R-:W-:Y:S02]  /*32f70*/  IMAD.MOV.U32 R11, RZ, RZ, R23 ;  /* 0x000000ffff0b7224 */ /* 0x000fe400078e0017 */
[----:B------:R-:W0:Y:S01]  /*32f80*/  LDSM.16.MT88.4 R20, [R3+0x34100] ;  /* 0x034100000314783b */ /* 0x000e220000004200 */
[----:B--2---:R-:W-:Y:S02]  /*32f90*/  LOP3.LUT R10, R10, R29, RZ, 0xfc, !PT ;  /* 0x0000001d0a0a7212 */ /* 0x004fe400078efcff */
[----:B0-----:R-:W-:Y:S01]  /*32fa0*/  MOV R5, R20 ;  /* 0x0000001400057202 */ /* 0x001fe20000000f00 */
[----:B------:R-:W-:Y:S01]  /*32fb0*/  IMAD.MOV.U32 R4, RZ, RZ, R21 ;  /* 0x000000ffff047224 */ /* 0x000fe200078e0015 */
[----:B------:R-:W-:Y:S01]  /*32fc0*/  MOV R24, R22 ;  /* 0x0000001600187202 */ /* 0x000fe20000000f00 */
[----:B------:R-:W-:-:S02]  /*32fd0*/  IMAD.MOV.U32 R25, RZ, RZ, R23 ;  /* 0x000000ffff197224 */ /* 0x000fc400078e0017 */
[----:B------:R-:W0:Y:S01]  /*32fe0*/  LDSM.16.MT88.4 R20, [R3+0x34180] ;  /* 0x034180000314783b */ /* 0x000e220000004200 */
[----:B------:R-:W-:-:S03]  /*32ff0*/  LOP3.LUT R10, R10, 0x20, RZ, 0x3c, !PT ;  /* 0x000000200a0a7812 */ /* 0x000fc600078e3cff */
[----:B------:R-:W-:Y:S01]  /*33000*/  STL [R1+0x3e24], R27 ;  /* 0x003e241b01007387 */ /* 0x000fe20000100800 */
[----:B------:R0:W-:Y:S02]  /*33010*/  STL [R1+0x3e20], R26 ;  /* 0x003e201a01007387 */ /* 0x0001e40000100800 */
[----:B0-----:R-:W-:Y:S01]  /*33020*/  MOV R26, R20 ;  /* 0x00000014001a7202 */ /* 0x001fe20000000f00 */
[----:B------:R-:W-:Y:S01]  /*33030*/  IMAD.MOV.U32 R8, RZ, RZ, R21 ;  /* 0x000000ffff087224 */ /* 0x000fe200078e0015 */
[----:B------:R-:W-:Y:S01]  /*33040*/  MOV R9, R22 ;  /* 0x0000001600097202 */ /* 0x000fe20000000f00 */
[----:B------:R-:W-:Y:S02]  /*33050*/  IMAD.MOV.U32 R2, RZ, RZ, R23 ;  /* 0x000000ffff027224 */ /* 0x000fe400078e0017 */
[----:B------:R-:W0:Y:S02]  /*33060*/  LDSM.16.MT88.4 R20, [R10+0x34000] ;  /* 0x034000000a14783b */ /* 0x000e240000004200 */
[----:B0-----:R-:W-:Y:S01]  /*33070*/  MOV R28, R22 ;  /* 0x00000016001c7202 */ /* 0x001fe20000000f00 */
[----:B------:R-:W-:Y:S01]  /*33080*/  IMAD.MOV.U32 R3, RZ, RZ, R23 ;  /* 0x000000ffff037224 */ /* 0x000fe200078e0017 */
[----:B------:R-:W-:Y:S01]  /*33090*/  MOV R27, R20 ;  /* 0x00000014001b7202 */ /* 0x000fe20000000f00 */
[----:B------:R-:W-:Y:S01]  /*330a0*/  IMAD.MOV.U32 R29, RZ, RZ, R21 ;  /* 0x000000ffff1d7224 */ /* 0x000fe200078e0015 */
[----:B------:R-:W4:Y:S01]  /*330b0*/  LDL.LU.64 R22, [R1+0x3e30] ;  /* 0x003e300001167983 */ /* 0x000f220000300a00 */
[----:B------:R-:W4:Y:S02]  /*330c0*/  LDL.LU.64 R20, [R1+0x3e28] ;  /* 0x003e280001147983 */ /* 0x000f240000300a00 */
[-C--:B----4-:R-:W-:Y:S01]  /*330d0*/  HMMA.16816.F32.BF16 R12, R20, R6.reuse, R12 ;  /* 0x00000006140c723c */ /* 0x090fe2000004180c */
        /* <DEDUP_REMOVED lines=8> */
[----:B0-----:R0:W-:Y:S01]  /*33160*/  STL.64 [R1+0x3d68], R14 ;  /* 0x003d680e01007387 */ /* 0x0011e20000100a00 */
[----:B------:R1:W-:Y:S01]  /*33170*/  STL.64 [R1+0x3d60], R12 ;  /* 0x003d600c01007387 */ /* 0x0003e20000100a00 */
[----:B0-----:R-:W-:Y:S01]  /*33180*/  MOV R14, R28 ;  /* 0x0000001c000e7202 */ /* 0x001fe20000000f00 */
[----:B------:R-:W-:Y:S01]  /*33190*/  IMAD.MOV.U32 R15, RZ, RZ, R3 ;  /* 0x000000ffff0f7224 */ /* 0x000fe200078e0003 */
[----:B-1----:R-:W-:Y:S01]  /*331a0*/  MOV R12, R27 ;  /* 0x0000001b000c7202 */ /* 0x002fe20000000f00 */
[----:B------:R-:W-:Y:S01]  /*331b0*/  IMAD.MOV.U32 R13, RZ, RZ, R29 ;  /* 0x000000ffff0d7224 */ /* 0x000fe200078e001d */
[----:B------:R-:W3:Y:S02]  /*331c0*/  LDL.LU R27, [R1+0x3e24] ;  /* 0x003e2400011b7983 */ /* 0x000ee40000300800 */
[----:B------:R0:W-:Y:S02]  /*331d0*/  STL.64 [R1+0x3d88], R14 ;  /* 0x003d880e01007387 */ /* 0x0001e40000100a00 */
[----:B------:R1:W-:Y:S01]  /*331e0*/  STL.64 [R1+0x3d80], R12 ;  /* 0x003d800c01007387 */ /* 0x0003e20000100a00 */
[----:B0-----:R-:W-:Y:S01]  /*331f0*/  IMAD.MOV.U32 R14, RZ, RZ, R9 ;  /* 0x000000ffff0e7224 */ /* 0x001fe200078e0009 */
[----:B------:R-:W-:Y:S01]  /*33200*/  MOV R15, R2 ;  /* 0x00000002000f7202 */ /* 0x000fe20000000f00 */
[----:B-1----:R-:W-:Y:S01]  /*33210*/  IMAD.MOV.U32 R12, RZ, RZ, R26 ;  /* 0x000000ffff0c7224 */ /* 0x002fe200078e001a */
[----:B------:R-:W-:Y:S01]  /*33220*/  MOV R13, R8 ;  /* 0x00000008000d7202 */ /* 0x000fe20000000f00 */
[----:B--2---:R-:W-:Y:S01]  /*33230*/  HMMA.16816.F32.BF16 R16, R16, R6, R20 ;  /* 0x000000061010723c */ /* 0x004fe20000041814 */
[----:B------:R-:W-:Y:S11]  /*33240*/  LDSM.16.MT88.4 R20, [R10+0x34180] ;  /* 0x034180000a14783b */ /* 0x000ff60000004200 */
[----:B------:R-:W-:Y:S11]  /*33250*/  @!UPT UIADD3 URZ, URZ, URZ, URZ ;  /* 0x0000003f3f3ff290 */ /* 0x000ff6000fffe03f */
[----:B------:R-:W-:Y:S01]  /*33260*/  STL [R1+0x170], R16 ;  /* 0x0001701001007387 */ /* 0x000fe20000100800 */
[----:B------:R-:W-:Y:S01]  /*33270*/  MOV R29, R17 ;  /* 0x00000011001d7202 */ /* 0x000fe20000000f00 */
[----:B------:R-:W-:Y:S01]  /*33280*/  IMAD.MOV.U32 R28, RZ, RZ, R18 ;  /* 0x000000ffff1c7224 */ /* 0x000fe200078e0012 */
[----:B------:R-:W-:Y:S01]  /*33290*/  MOV R3, R19 ;  /* 0x0000001300037202 */ /* 0x000fe20000000f00 */
[----:B------:R-:W2:Y:S04]  /*332a0*/  LDL.LU R26, [R1+0x3e20] ;  /* 0x003e2000011a7983 */ /* 0x000ea80000300800 */
[----:B------:R-:W0:Y:S01]  /*332b0*/  LDSM.16.MT88.4 R16, [R10+0x34100] ;  /* 0x034100000a10783b */ /* 0x000e220000004200 */
[----:B------:R-:W4:Y:S02]  /*332c0*/  LDL.LU R8, [R1+0x3e1c] ;  /* 0x003e1c0001087983 */ /* 0x000f240000300800 */
[----:B------:R-:W4:Y:S02]  /*332d0*/  LDL.LU R9, [R1+0x3e18] ;  /* 0x003e180001097983 */ /* 0x000f240000300800 */
[----:B------:R-:W4:Y:S01]  /*332e0*/  LDL.LU R2, [R1+0x3e14] ;  /* 0x003e140001027983 */ /* 0x000f220000300800 */
[----:B------:R1:W-:Y:S01]  /*332f0*/  STL.64 [R1+0x3da8], R14 ;  /* 0x003da80e01007387 */ /* 0x0003e20000100a00 */
[----:B------:R1:W-:Y:S02]  /*33300*/  STL.64 [R1+0x3da0], R12 ;  /* 0x003da00c01007387 */ /* 0x0003e40000100a00 */
[----:B-1----:R-:W-:-:S02]  /*33310*/  IMAD.MOV.U32 R14, RZ, RZ, R24 ;  /* 0x000000ffff0e7224 */ /* 0x002fc400078e0018 */
[----:B------:R-:W-:Y:S01]  /*33320*/  IMAD.MOV.U32 R12, RZ, RZ, R5 ;  /* 0x000000ffff0c7224 */ /* 0x000fe200078e0005 */
[----:B------:R-:W-:Y:S01]  /*33330*/  MOV R15, R25 ;  /* 0x00000019000f7202 */ /* 0x000fe20000000f00 */
[----:B------:R-:W4:Y:S01]  /*33340*/  LDL.LU R5, [R1+0x3e10] ;  /* 0x003e100001057983 */ /* 0x000f220000300800 */
[----:B------:R-:W-:Y:S02]  /*33350*/  MOV R13, R4 ;  /* 0x00000004000d7202 */ /* 0x000fe40000000f00 */
[----:B------:R-:W4:Y:S02]  /*33360*/  LDL.LU R4, [R1+0x3e0c] ;  /* 0x003e0c0001047983 */ /* 0x000f240000300800 */
[----:B------:R-:W4:Y:S01]  /*33370*/  LDL.LU R24, [R1+0x3e08] ;  /* 0x003e080001187983 */ /* 0x000f220000300800 */
[----:B------:R-:W4:Y:S01]  /*33380*/  LDL.LU R25, [R1+0x3e04] ;  /* 0x003e040001197983 */ /* 0x000f220000300800 */
[----:B------:R-:W-:Y:S02]  /*33390*/  STL.64 [R1+0x3dc8], R14 ;  /* 0x003dc80e01007387 */ /* 0x000fe40000100a00 */
[----:B------:R-:W-:Y:S02]  /*333a0*/  STL.64 [R1+0x3dc0], R12 ;  /* 0x003dc00c01007387 */ /* 0x000fe40000100a00 */
[----:B------:R-:W-:Y:S01]  /*333b0*/  STL [R1+0x3d30], R3 ;  /* 0x003d300301007387 */ /* 0x000fe20000100800 */
[----:B------:R-:W-:Y:S01]  /*333c0*/  STL [R1+0x3d2c], R28 ;  /* 0x003d2c1c01007387 */ /* 0x000fe20000100800 */
[----:B------:R-:W-:Y:S03]  /*333d0*/  STL [R1+0x3d28], R29 ;  /* 0x003d281d01007387 */ /* 0x000fe60000100800 */
[----:B0-----:R-:W-:Y:S01]  /*333e0*/  STL.64 [R1+0x3d58], R18 ;  /* 0x003d581201007387 */ /* 0x001fe20000100a00 */
[----:B------:R0:W-:Y:S03]  /*333f0*/  STL.64 [R1+0x3d50], R16 ;  /* 0x003d501001007387 */ /* 0x0001e60000100a00 */
[----:B0-----:R-:W4:Y:S01]  /*33400*/  LDL.LU R16, [R1+0x80] ;  /* 0x0000800001107983 */ /* 0x001f220000300800 */
[----:B------:R-:W4:Y:S02]  /*33410*/  LDL.LU R17, [R1+0x84] ;  /* 0x0000840001117983 */ /* 0x000f240000300800 */
[----:B------:R-:W4:Y:S02]  /*33420*/  LDL.LU R18, [R1+0x88] ;  /* 0x0000880001127983 */ /* 0x000f240000300800 */
[----:B------:R-:W4:Y:S02]  /*33430*/  LDL.LU R19, [R1+0x8c] ;  /* 0x00008c0001137983 */ /* 0x000f240000300800 */
[----:B------:R-:W-:Y:S01]  /*33440*/  IMAD.MOV.U32 R14, RZ, RZ, R0 ;  /* 0x000000ffff0e7224 */ /* 0x000fe200078e0000 */
[----:B------:R-:W-:-:S02]  /*33450*/  MOV R15, R11 ;  /* 0x0000000b000f7202 */ /* 0x000fc40000000f00 */
[----:B---3--:R-:W-:Y:S01]  /*33460*/  MOV R13, R27 ;  /* 0x0000001b000d7202 */ /* 0x008fe20000000f00 */
[----:B--2---:R-:W-:Y:S02]  /*33470*/  IMAD.MOV.U32 R12, RZ, RZ, R26 ;  /* 0x000000ffff0c7224 */ /* 0x004fe400078e001a */
[----:B------:R-:W2:Y:S01]  /*33480*/  LDL.LU R26, [R1+0x3e00] ;  /* 0x003e0000011a7983 */ /* 0x000ea20000300800 */
[----:B------:R-:W2:Y:S02]  /*33490*/  LDL.LU R27, [R1+0x3dfc] ;  /* 0x003dfc00011b7983 */ /* 0x000ea40000300800 */
[----:B------:R-:W3:Y:S02]  /*334a0*/  LDL.LU R0, [R1+0x3df8] ;  /* 0x003df80001007983 */ /* 0x000ee40000300800 */
[----:B------:R-:W-:Y:S01]  /*334b0*/  STL.64 [R1+0x3de8], R14 ;  /* 0x003de80e01007387 */ /* 0x000fe20000100a00 */
[----:B------:R-:W-:Y:S04]  /*334c0*/  STL.64 [R1+0x3de0], R12 ;  /* 0x003de00c01007387 */ /* 0x000fe80000100a00 */
[----:B----4-:R-:W-:Y:S01]  /*334d0*/  STL.64 [R1+0x3d78], R18 ;  /* 0x003d781201007387 */ /* 0x010fe20000100a00 */
[----:B------:R0:W-:Y:S03]  /*334e0*/  STL.64 [R1+0x3d70], R16 ;  /* 0x003d701001007387 */ /* 0x0001e60000100a00 */
[----:B0-----:R-:W4:Y:S01]  /*334f0*/  LDL.LU R16, [R1+0x60] ;  /* 0x0000600001107983 */ /* 0x001f220000300800 */
[----:B------:R-:W4:Y:S02]  /*33500*/  LDL.LU R17, [R1+0x64] ;  /* 0x0000640001117983 */ /* 0x000f240000300800 */
[----:B------:R-:W2:Y:S02]  /*33510*/  LDL.LU R18, [R1+0x68] ;  /* 0x0000680001127983 */ /* 0x000ea40000300800 */
[----:B------:R-:W2:Y:S01]  /*33520*/  LDL.LU R19, [R1+0x6c] ;  /* 0x00006c0001137983 */ /* 0x000ea20000300800 */
[----:B------:R-:W3:Y:S01]  /*33530*/  LDL.LU R12, [R1+0xd0] ;  /* 0x0000d000010c7983 */ /* 0x000ee20000300800 */
[----:B------:R-:W3:Y:S02]  /*33540*/  LDL.LU R13, [R1+0xd4] ;  /* 0x0000d400010d7983 */ /* 0x000ee40000300800 */
[----:B------:R-:W3:Y:S02]  /*33550*/  LDL.LU R14, [R1+0xd8] ;  /* 0x0000d800010e7983 */ /* 0x000ee40000300800 */
[----:B------:R-:W3:Y:S01]  /*33560*/  LDL.LU R15, [R1+0xdc] ;  /* 0x0000dc00010f7983 */ /* 0x000ee20000300800 */
        /* <DEDUP_REMOVED lines=18> */
[----:B------:R-:W-:Y:S01]  /*33690*/  STL.64 [R1+0x3d48], R22 ;  /* 0x003d481601007387 */ /* 0x000fe20000100a00 */
[----:B------:R0:W-:Y:S03]  /*336a0*/  STL.64 [R1+0x3d40], R20 ;  /* 0x003d401401007387 */ /* 0x0001e60000100a00 */
[----:B0-----:R-:W4:Y:S01]  /*336b0*/  LDL.LU R20, [R1+0x100] ;  /* 0x0001000001147983 */ /* 0x001f220000300800 */
[----:B------:R-:W4:Y:S02]  /*336c0*/  LDL.LU R21, [R1+0x104] ;  /* 0x0001040001157983 */ /* 0x000f240000300800 */
[----:B------:R-:W4:Y:S02]  /*336d0*/  LDL.LU R22, [R1+0x108] ;  /* 0x0001080001167983 */ /* 0x000f240000300800 */
[----:B------:R-:W4:Y:S02]  /*336e0*/  LDL.LU R23, [R1+0x10c] ;  /* 0x00010c0001177983 */ /* 0x000f240000300800 */
[----:B----4-:R-:W-:Y:S07]  /*336f0*/  HMMA.16816.F32.BF16 R20, R24, R6, R20 ;  /* 0x000000061814723c */ /* 0x010fee0000041814 */
[----:B------:R-:W-:Y:S11]  /*33700*/  IMAD.MOV.U32 R6, RZ, RZ, R2 ;  /* 0x000000ffff067224 */ /* 0x000ff600078e0002 */
[----:B------:R-:W-:Y:S05]  /*33710*/  @!UPT UIADD3 URZ, URZ, URZ, URZ ;  /* 0x0000003f3f3ff290 */ /* 0x000fea000fffe03f */
[----:B------:R0:W-:Y:S01]  /*33720*/  STL.64 [R1+0x160], R20 ;  /* 0x0001601401007387 */ /* 0x0001e20000100a00 */
[----:B------:R1:W-:Y:S02]  /*33730*/  STL.64 [R1+0x168], R22 ;  /* 0x0001681601007387 */ /* 0x0003e40000100a00 */
[----:B------:R-:W4:Y:S02]  /*33740*/  LDL.LU R2, [R1+0x3df4] ;  /* 0x003df40001027983 */ /* 0x000f240000300800 */
[----:B------:R-:W3:Y:S01]  /*33750*/  LDL.LU R7, [R1+0x4c] ;  /* 0x00004c0001077983 */ /* 0x000ee20000300800 */
[----:B0-----:R-:W2:Y:S01]  /*33760*/  LDL.LU R20, [R1+0xa0] ;  /* 0x0000a00001147983 */ /* 0x001ea20000300800 */
[----:B------:R-:W2:Y:S02]  /*33770*/  LDL.LU R21, [R1+0xa4] ;  /* 0x0000a40001157983 */ /* 0x000ea40000300800 */
[----:B-1----:R-:W2:Y:S02]  /*33780*/  LDL.LU R22, [R1+0xa8] ;  /* 0x0000a80001167983 */ /* 0x002ea40000300800 */
[----:B------:R-:W2:Y:S01]  /*33790*/  LDL.LU R23, [R1+0xac] ;  /* 0x0000ac0001177983 */ /* 0x000ea20000300800 */
[----:B----4-:R-:W-:-:S02]  /*337a0*/  MOV R24, R2 ;  /* 0x0000000200187202 */ /* 0x010fc40000000f00 */
[----:B------:R-:W4:Y:S01]  /*337b0*/  LDL.LU R2, [R1+0x3df0] ;  /* 0x003df00001027983 */ /* 0x000f220000300800 */
[----:B------:R-:W2:Y:S02]  /*337c0*/  LDL.LU R25, [R1+0x54] ;  /* 0x0000540001197983 */ /* 0x000ea40000300800 */
[----:B------:R-:W2:Y:S02]  /*337d0*/  LDL.LU R26, [R1+0x58] ;  /* 0x00005800011a7983 */ /* 0x000ea40000300800 */
[----:B------:R-:W2:Y:S01]  /*337e0*/  LDL.LU R27, [R1+0x5c] ;  /* 0x00005c00011b7983 */ /* 0x000ea20000300800 */
[-C--:B---3--:R-:W-:Y:S01]  /*337f0*/  HMMA.16816.F32.BF16 R4, R4, R8.reuse, R12 ;  /* 0x000000080404723c */ /* 0x088fe2000004180c */
[----:B------:R-:W2:Y:S01]  /*33800*/  LDL.LU.64 R14, [R1+0x3de8] ;  /* 0x003de800010e7983 */ /* 0x000ea20000300a00 */
[----:B------:R-:W2:Y:S11]  /*33810*/  LDL.LU.64 R12, [R1+0x3de0] ;  /* 0x003de000010c7983 */ /* 0x000eb60000300a00 */
[----:B------:R-:W-:Y:S10]  /*33820*/  @!UPT UIADD3 URZ, URZ, URZ, URZ ;  /* 0x0000003f3f3ff290 */ /* 0x000ff4000fffe03f */
[----:B------:R-:W-:Y:S01]  /*33830*/  STL.64 [R1+0x140], R4 ;  /* 0x0001400401007387 */ /* 0x000fe20000100a00 */
[----:B------:R-:W-:Y:S03]  /*33840*/  STL.64 [R1+0x148], R6 ;  /* 0x0001480601007387 */ /* 0x000fe60000100a00 */
[----:B----4-:R-:W-:Y:S01]  /*33850*/  LDSM.16.MT88.4 R4, [R2+0x34000] ;  /* 0x034000000204783b */ /* 0x010fe20000004200 */
[-C--:B--2---:R-:W-:Y:S03]  /*33860*/  HMMA.16816.F32.BF16 R12, R12, R8.reuse, R16 ;  /* 0x000000080c0c723c */ /* 0x084fe60000041810 */
[----:B------:R-:W2:Y:S01]  /*33870*/  LDL.LU.64 R18, [R1+0x3dd8] ;  /* 0x003dd80001127983 */ /* 0x000ea20000300a00 */
[----:B------:R-:W2:Y:S11]  /*33880*/  LDL.LU.64 R16, [R1+0x3dd0] ;  /* 0x003dd00001107983 */ /* 0x000eb60000300a00 */
[----:B------:R-:W-:Y:S08]  /*33890*/  @!UPT UIADD3 URZ, URZ, URZ, URZ ;  /* 0x0000003f3f3ff290 */ /* 0x000ff0000fffe03f */
        /* <DEDUP_REMOVED lines=28> */
[----:B------:R0:W-:Y:S01]  /*33a60*/  STL [R1+0x10], R12 ;  /* 0x0000100c01007387 */ /* 0x0001e20000100800 */
[----:B------:R-:W-:Y:S02]  /*33a70*/  IMAD.MOV.U32 R29, RZ, RZ, R15 ;  /* 0x000000ffff1d7224 */ /* 0x000fe400078e000f */
[----:B------:R-:W-:Y:S02]  /*33a80*/  IMAD.MOV.U32 R3, RZ, RZ, R13 ;  /* 0x000000ffff037224 */ /* 0x000fe400078e000d */
[----:B------:R-:W2:Y:S01]  /*33a90*/  LDL.LU.64 R14, [R1+0x3d68] ;  /* 0x003d6800010e7983 */ /* 0x000ea20000300a00 */
[----:B0-----:R-:W2:Y:S02]  /*33aa0*/  LDL.LU.64 R12, [R1+0x3d60] ;  /* 0x003d6000010c7983 */ /* 0x001ea40000300a00 */
[----:B------:R-:W-:Y:S02]  /*33ab0*/  STL [R1+0x3d38], R3 ;  /* 0x003d380301007387 */ /* 0x000fe40000100800 */
[----:B------:R-:W-:Y:S01]  /*33ac0*/  STL [R1+0x3d34], R28 ;  /* 0x003d341c01007387 */ /* 0x000fe20000100800 */
[----:B--2---:R-:W-:Y:S01]  /*33ad0*/  HMMA.16816.F32.BF16 R12, R12, R8, R16 ;  /* 0x000000080c0c723c */ /* 0x004fe20000041810 */
[----:B------:R-:W0:Y:S11]  /*33ae0*/  LDSM.16.MT88.4 R16, [R2+0x34100] ;  /* 0x034100000210783b */ /* 0x000e360000004200 */
[----:B------:R-:W-:Y:S11]  /*33af0*/  @!UPT UIADD3 URZ, URZ, URZ, URZ ;  /* 0x0000003f3f3ff290 */ /* 0x000ff6000fffe03f */
[----:B------:R1:W-:Y:S01]  /*33b00*/  STL [R1+0x90], R12 ;  /* 0x0000900c01007387 */ /* 0x0003e20000100800 */
[----:B------:R2:W-:Y:S02]  /*33b10*/  STL [R1+0x9c], R15 ;  /* 0x00009c0f01007387 */ /* 0x0005e40000100800 */
[----:B------:R-:W-:Y:S01]  /*33b20*/  IMAD.MOV.U32 R11, RZ, RZ, R14 ;  /* 0x000000ffff0b7224 */ /* 0x000fe200078e000e */
[----:B------:R-:W-:Y:S01]  /*33b30*/  MOV R10, R13 ;  /* 0x0000000d000a7202 */ /* 0x000fe20000000f00 */
[----:B-1----:R-:W3:Y:S01]  /*33b40*/  LDL.LU R12, [R1+0x150] ;  /* 0x00015000010c7983 */ /* 0x002ee20000300800 */
[----:B------:R-:W3:Y:S02]  /*33b50*/  LDL.LU R13, [R1+0x154] ;  /* 0x00015400010d7983 */ /* 0x000ee40000300800 */
[----:B------:R-:W3:Y:S02]  /*33b60*/  LDL.LU R14, [R1+0x158] ;  /* 0x00015800010e7983 */ /* 0x000ee40000300800 */
[----:B--2---:R-:W3:Y:S01]  /*33b70*/  LDL.LU R15, [R1+0x15c] ;  /* 0x00015c00010f7983 */ /* 0x004ee20000300800 */
[----:B------:R1:W-:Y:S01]  /*33b80*/  STL [R1+0x3c94], R11 ;  /* 0x003c940b01007387 */ /* 0x0003e20000100800 */
[----:B------:R2:W-:Y:S01]  /*33b90*/  STL [R1+0x3c90], R10 ;  /* 0x003c900a01007387 */ /* 0x0005e20000100800 */
[----:B0-----:R-:W-:Y:S01]  /*33ba0*/  MOV R3, R16 ;  /* 0x0000001000037202 */ /* 0x001fe20000000f00 */
[----:B------:R-:W-:Y:S01]  /*33bb0*/  IMAD.MOV.U32 R28, RZ, RZ, R17 ;  /* 0x000000ffff1c7224 */ /* 0x000fe200078e0011 */
[----:B-1----:R-:W-:Y:S01]  /*33bc0*/  MOV R11, R18 ;  /* 0x00000012000b7202 */ /* 0x002fe20000000f00 */
[----:B--2---:R-:W-:-:S02]  /*33bd0*/  IMAD.MOV.U32 R10, RZ, RZ, R19 ;  /* 0x000000ffff0a7224 */ /* 0x004fc400078e0013 */
[----:B------:R-:W2:Y:S01]  /*33be0*/  LDL.LU.64 R18, [R1+0x3d58] ;  /* 0x003d580001127983 */ /* 0x000ea20000300a00 */
[----:B------:R-:W2:Y:S02]  /*33bf0*/  LDL.LU.64 R16, [R1+0x3d50] ;  /* 0x003d500001107983 */ /* 0x000ea40000300a00 */
[-C--:B--2---:R-:W-:Y:S01]  /*33c00*/  HMMA.16816.F32.BF16 R16, R16, R8.reuse, R20 ;  /* 0x000000081010723c */ /* 0x084fe20000041814 */
[----:B------:R-:W2:Y:S01]  /*33c10*/  LDL.LU.64 R22, [R1+0x3d48] ;  /* 0x003d480001167983 */ /* 0x000ea20000300a00 */
[----:B------:R-:W2:Y:S11]  /*33c20*/  LDL.LU.64 R20, [R1+0x3d40] ;  /* 0x003d400001147983 */ /* 0x000eb60000300a00 */
[----:B------:R-:W-:Y:S10]  /*33c30*/  @!UPT UIADD3 URZ, URZ, URZ, URZ ;  /* 0x0000003f3f3ff290 */ /* 0x000ff4000fffe03f */
[----:B------:R-:W-:Y:S01]  /*33c40*/  STL.64 [R1+0x100], R16 ;  /* 0x0001001001007387 */ /* 0x000fe20000100a00 */
[----:B------:R2:W-:Y:S02]  /*33c50*/  STL.64 [R1+0x108], R18 ;  /* 0x0001081201007387 */ /* 0x0005e40000100a00 */
[-C--:B--2---:R-:W-:Y:S01]  /*33c60*/  HMMA.16816.F32.BF16 R16, R20, R8.reuse, R24 ;  /* 0x000000081410723c */ /* 0x084fe20000041818 */
[----:B------:R-:W0:Y:S04]  /*33c70*/  LDSM.16.MT88.4 R24, [R2+0x34180] ;  /* 0x034180000218783b */ /* 0x000e280000004200 */
[----:B------:R-:W1:Y:S04]  /*33c80*/  LDSM.16.MT88.4 R20, [R0+0x34000] ;  /* 0x034000000014783b */ /* 0x000e680000004200 */
[----:B0-----:R-:W-:Y:S11]  /*33c90*/  STL.64 [R1+0x3cd0], R26 ;  /* 0x003cd01a01007387 */ /* 0x001ff60000100a00 */
[----:B------:R-:W-:Y:S03]  /*33ca0*/  @!UPT UIADD3 URZ, URZ, URZ, URZ ;  /* 0x0000003f3f3ff290 */ /* 0x000fe6000fffe03f */
[----:B------:R-:W-:Y:S02]  /*33cb0*/  STL.64 [R1+0xc0], R16 ;  /* 0x0000c01001007387 */ /* 0x000fe40000100a00 */
[----:B------:R-:W-:Y:S02]  /*33cc0*/  STL.64 [R1+0xc8], R18 ;  /* 0x0000c81201007387 */ /* 0x000fe40000100a00 */
[----:B------:R-:W-:Y:S01]  /*33cd0*/  STL.64 [R1+0x3cc8], R24 ;  /* 0x003cc81801007387 */ /* 0x000fe20000100a00 */
[----:B------:R-:W-:Y:S01]  /*33ce0*/  STL [R1+0x3c44], R2 ;  /* 0x003c440201007387 */ /* 0x000fe20000100800 */
[----:B-1----:R-:W-:Y:S02]  /*33cf0*/  STL.64 [R1+0x3cc0], R22 ;  /* 0x003cc01601007387 */ /* 0x002fe40000100a00 */
[----:B------:R0:W-:Y:S01]  /*33d00*/  STL.64 [R1+0x3cb8], R20 ;  /* 0x003cb81401007387 */ /* 0x0001e20000100a00 */
[----:B---3--:R-:W-:Y:S01]  /*33d10*/  HMMA.16816.F32.BF16 R4, R4, R8, R12 ;  /* 0x000000080404723c */ /* 0x008fe2000004180c */
[----:B------:R-:W-:Y:S04]  /*33d20*/  LDSM.16.MT88.4 R16, [R0+0x34100] ;  /* 0x034100000010783b */ /* 0x000fe80000004200 */
[----:B0-----:R-:W2:Y:S01]  /*33d30*/  LDL.LU R20, [R1+0xb0] ;  /* 0x0000b00001147983 */ /* 0x001ea20000300800 */
[----:B------:R-:W2:Y:S02]  /*33d40*/  LDL.LU R21, [R1+0xb4] ;  /* 0x0000b40001157983 */ /* 0x000ea40000300800 */
[----:B------:R-:W3:Y:S02]  /*33d50*/  LDL.LU R22, [R1+0xb8] ;  /* 0x0000b80001167983 */ /* 0x000ee40000300800 */
[----:B------:R-:W3:Y:S02]  /*33d60*/  LDL.LU R23, [R1+0xbc] ;  /* 0x0000bc0001177983 */ /* 0x000ee40000300800 */
[----:B---3--:R0:W-:Y:S01]  /*33d70*/  STL.64 [R1+0x3ce0], R22 ;  /* 0x003ce01601007387 */ /* 0x0081e20000100a00 */
[----:B--2---:R1:W-:Y:S01]  /*33d80*/  STL.64 [R1+0x3cd8], R20 ;  /* 0x003cd81401007387 */ /* 0x0043e20000100a00 */
[----:B0-----:R-:W-:-:S02]  /*33d90*/  MOV R22, R11 ;  /* 0x0000000b00167202 */ /* 0x001fc40000000f00 */
[----:B-1----:R-:W-:Y:S01]  /*33da0*/  MOV R20, R3 ;  /* 0x0000000300147202 */ /* 0x002fe20000000f00 */
[----:B------:R-:W-:Y:S01]  /*33db0*/  IMAD.MOV.U32 R21, RZ, RZ, R28 ;  /* 0x000000ffff157224 */ /* 0x000fe200078e001c */
[----:B------:R-:W2:Y:S01]  /*33dc0*/  LDL.LU R3, [R1+0x3d38] ;  /* 0x003d380001037983 */ /* 0x000ea20000300800 */
[----:B------:R-:W-:Y:S02]  /*33dd0*/  IMAD.MOV.U32 R23, RZ, RZ, R10 ;  /* 0x000000ffff177224 */ /* 0x000fe400078e000a */
[----:B------:R-:W3:Y:S03]  /*33de0*/  LDL.LU R28, [R1+0x3d34] ;  /* 0x003d3400011c7983 */ /* 0x000ee60000300800 */
[----:B------:R-:W-:Y:S01]  /*33df0*/  STL.64 [R1+0x3d00], R22 ;  /* 0x003d001601007387 */ /* 0x000fe20000100a00 */
[----:B------:R0:W-:Y:S03]  /*33e00*/  STL.64 [R1+0x3cf8], R20 ;  /* 0x003cf81401007387 */ /* 0x0001e60000100a00 */
[----:B0-----:R-:W4:Y:S01]  /*33e10*/  LDL.LU R20, [R1+0x10] ;  /* 0x0000100001147983 */ /* 0x001f220000300800 */
[----:B------:R-:W-:Y:S02]  /*33e20*/  STL.64 [R1+0x120], R4 ;  /* 0x0001200401007387 */ /* 0x000fe40000100a00 */
[----:B------:R-:W-:Y:S02]  /*33e30*/  STL.64 [R1+0x128], R6 ;  /* 0x0001280601007387 */ /* 0x000fe40000100a00 */
[----:B------:R-:W0:Y:S01]  /*33e40*/  LDSM.16.MT88.4 R4, [R0+0x34080] ;  /* 0x034080000004783b */ /* 0x000e220000004200 */
[----:B------:R-:W-:-:S02]  /*33e50*/  MOV R23, R29 ;  /* 0x0000001d00177202 */ /* 0x000fc40000000f00 */
[----:B--2---:R-:W-:Y:S01]  /*33e60*/  MOV R21, R3 ;  /* 0x0000000300157202 */ /* 0x004fe20000000f00 */
[----:B---3--:R-:W-:Y:S01]  /*33e70*/  IMAD.MOV.U32 R22, RZ, RZ, R28 ;  /* 0x000000ffff167224 */ /* 0x008fe200078e001c */
[----:B------:R-:W2:Y:S01]  /*33e80*/  LDL.LU R3, [R1+0x3d30] ;  /* 0x003d300001037983 */ /* 0x000ea20000300800 */
[----:B------:R-:W3:Y:S02]  /*33e90*/  LDL.LU R28, [R1+0x3d2c] ;  /* 0x003d2c00011c7983 */ /* 0x000ee40000300800 */
[----:B------:R-:W2:Y:S01]  /*33ea0*/  LDL.LU R29, [R1+0x3d28] ;  /* 0x003d2800011d7983 */ /* 0x000ea20000300800 */
[----:B------:R-:W-:Y:S04]  /*33eb0*/  STL.64 [R1+0x3d20], R22 ;  /* 0x003d201601007387 */ /* 0x000fe80000100a00 */
[----:B----4-:R-:W-:Y:S01]  /*33ec0*/  STL.64 [R1+0x3d18], R20 ;  /* 0x003d181401007387 */ /* 0x010fe20000100a00 */
[----:B0-----:R-:W-:Y:S02]  /*33ed0*/  STL.64 [R1+0x3cb0], R6 ;  /* 0x003cb00601007387 */ /* 0x001fe40000100a00 */
[----:B------:R0:W-:Y:S02]  /*33ee0*/  STL.64 [R1+0x3ca8], R4 ;  /* 0x003ca80401007387 */ /* 0x0001e40000100a00 */
[----:B0-----:R-:W4:Y:S01]  /*33ef0*/  LDL.LU R4, [R1+0x1a0] ;  /* 0x0001a00001047983 */ /* 0x001f220000300800 */
[----:B------:R-:W4:Y:S02]  /*33f00*/  LDL.LU R5, [R1+0x1a4] ;  /* 0x0001a40001057983 */ /* 0x000f240000300800 */
[----:B------:R-:W2:Y:S02]  /*33f10*/  LDL.LU R6, [R1+0x1a8] ;  /* 0x0001a80001067983 */ /* 0x000ea40000300800 */
[----:B------:R-:W2:Y:S01]  /*33f20*/  LDL.LU R7, [R1+0x1ac] ;  /* 0x0001ac0001077983 */ /* 0x000ea20000300800 */
[----:B------:R-:W0:Y:S04]  /*33f30*/  S2R R14, SR_TID.X ;  /* 0x00000000000e7919 */ /* 0x000e280000002100 */
[----:B------:R-:W1:Y:S01]  /*33f40*/  S2R R15, SR_TID.X ;  /* 0x00000000000f7919 */ /* 0x000e620000002100 */
[----:B0-----:R-:W-:Y:S01]  /*33f50*/  LOP3.LUT R14, R14, 0x7, RZ, 0xc0, !PT ;  /* 0x000000070e0e7812 */ /* 0x001fe200078ec0ff */
[C---:B-1----:R-:W-:Y:S01]  /*33f60*/  IMAD.SHL.U32 R26, R15.reuse, 0x2, RZ ;  /* 0x000000020f1a7824 */ /* 0x042fe200078e00ff */
[----:B------:R-:W-:-:S03]  /*33f70*/  LOP3.LUT R27, R15, 0x10, RZ, 0xc0, !PT ;  /* 0x000000100f1b7812 */ /* 0x000fc600078ec0ff */
[----:B------:R-:W-:Y:S01]  /*33f80*/  IMAD R11, R14, 0x210, RZ ;  /* 0x000002100e0b7824 */ /* 0x000fe200078e02ff */
[----:B------:R-:W-:Y:S01]  /*33f90*/  SHF.L.U32 R27, R27, 0x8, RZ ;  /* 0x000000081b1b7819 */ /* 0x000fe200000006ff */
[----:B------:R-:W-:Y:S04]  /*33fa0*/  LDSM.16.MT88.4 R12, [R0+0x34180] ;  /* 0x03418000000c783b */ /* 0x000fe80000004200 */
[----:B--2---:R-:W-:Y:S01]  /*33fb0*/  STL.64 [R1+0x3cf0], R6 ;  /* 0x003cf00601007387 */ /* 0x004fe20000100a00 */
[----:B----4-:R0:W-:Y:S03]  /*33fc0*/  STL.64 [R1+0x3ce8], R4 ;  /* 0x003ce80401007387 */ /* 0x0101e60000100a00 */
[----:B0-----:R-:W2:Y:S01]  /*33fd0*/  LDL.LU R4, [R1+0xe0] ;  /* 0x0000e00001047983 */ /* 0x001ea20000300800 */
[----:B------:R-:W2:Y:S02]  /*33fe0*/  LDL.LU R5, [R1+0xe4] ;  /* 0x0000e40001057983 */ /* 0x000ea40000300800 */
[----:B------:R-:W4:Y:S02]  /*33ff0*/  LDL.LU R6, [R1+0xe8] ;  /* 0x0000e80001067983 */ /* 0x000f240000300800 */
[----:B------:R-:W4:Y:S01]  /*34000*/  LDL.LU R7, [R1+0xec] ;  /* 0x0000ec0001077983 */ /* 0x000f220000300800 */
[----:B------:R-:W-:-:S04]  /*34010*/  LOP3.LUT R10, R11, 0x10, R26, 0x78, !PT ;  /* 0x000000100b0a7812 */ /* 0x000fc800078e781a */
[----:B------:R-:W-:-:S05]  /*34020*/  LOP3.LUT R10, R10, R27, RZ, 0xfc, !PT ;  /* 0x0000001b0a0a7212 */ /* 0x000fca00078efcff */
[----:B------:R-:W0:Y:S04]  /*34030*/  LDSM.16.MT88.4 R20, [R10+0x36000] ;  /* 0x036000000a14783b */ /* 0x000e280000004200 */
[----:B----4-:R-:W-:Y:S01]  /*34040*/  STL.64 [R1+0x3d10], R6 ;  /* 0x003d100601007387 */ /* 0x010fe20000100a00 */
[----:B--2---:R1:W-:Y:S03]  /*34050*/  STL.64 [R1+0x3d08], R4 ;  /* 0x003d080401007387 */ /* 0x0043e60000100a00 */
[----:B-1----:R-:W2:Y:S01]  /*34060*/  LDL.LU R4, [R1+0x190] ;  /* 0x0001900001047983 */ /* 0x002ea20000300800 */
[----:B------:R-:W2:Y:S02]  /*34070*/  LDL.LU R5, [R1+0x194] ;  /* 0x0001940001057983 */ /* 0x000ea40000300800 */
[----:B------:R-:W2:Y:S02]  /*34080*/  LDL.LU R6, [R1+0x198] ;  /* 0x0001980001067983 */ /* 0x000ea40000300800 */
[----:B------:R-:W2:Y:S01]  /*34090*/  LDL.LU R7, [R1+0x19c] ;  /* 0x00019c0001077983 */ /* 0x000ea20000300800 */
[----:B------:R-:W-:Y:S01]  /*340a0*/  STL.64 [R1+0x3ca0], R18 ;  /* 0x003ca01201007387 */ /* 0x000fe20000100a00 */
[----:B------:R1:W-:Y:S03]  /*340b0*/  STL.64 [R1+0x3c98], R16 ;  /* 0x003c981001007387 */ /* 0x0003e60000100a00 */
[----:B-1----:R-:W4:Y:S01]  /*340c0*/  LDL.LU R16, [R1+0x180] ;  /* 0x0001800001107983 */ /* 0x002f220000300800 */
[----:B------:R-:W4:Y:S02]  /*340d0*/  LDL.LU R17, [R1+0x184] ;  /* 0x0001840001117983 */ /* 0x000f240000300800 */
[----:B------:R-:W4:Y:S02]  /*340e0*/  LDL.LU R18, [R1+0x188] ;  /* 0x0001880001127983 */ /* 0x000f240000300800 */
[----:B------:R-:W4:Y:S01]  /*340f0*/  LDL.LU R19, [R1+0x18c] ;  /* 0x00018c0001137983 */ /* 0x000f220000300800 */
[----:B------:R-:W-:Y:S01]  /*34100*/  STL [R1+0x3c40], R0 ;  /* 0x003c400001007387 */ /* 0x000fe20000100800 */
[----:B0-----:R-:W-:Y:S02]  /*34110*/  STL.64 [R1+0x40], R20 ;  /* 0x0000401401007387 */ /* 0x001fe40000100a00 */
[----:B------:R-:W-:Y:S02]  /*34120*/  STL.64 [R1+0x48], R22 ;  /* 0x0000481601007387 */ /* 0x000fe40000100a00 */
[----:B------:R-:W0:Y:S04]  /*34130*/  LDSM.16.MT88.4 R20, [R10+0x36080] ;  /* 0x036080000a14783b */ /* 0x000e280000004200 */
[----:B0-----:R-:W-:Y:S01]  /*34140*/  STL.64 [R1+0x30], R20 ;  /* 0x0000301401007387 */ /* 0x001fe20000100a00 */
        /* <DEDUP_REMOVED lines=12> */
[----:B0-----:R-:W2:Y:S01]  /*34210*/  LDL.LU.64 R22, [R1+0x3d00] ;  /* 0x003d000001167983 */ /* 0x001ea20000300a00 */
[----:B------:R-:W2:Y:S01]  /*34220*/  LDL.LU.64 R20, [R1+0x3cf8] ;  /* 0x003cf80001147983 */ /* 0x000ea20000300a00 */
[----:B------:R-:W-:-:S04]  /*34230*/  LOP3.LUT R11, R11, 0x10, R26, 0x78, !PT ;  /* 0x000000100b0b7812 */ /* 0x000fc800078e781a */
[----:B------:R-:W-:Y:S02]  /*34240*/  LOP3.LUT R11, R11, R27, RZ, 0xfc, !PT ;  /* 0x0000001b0b0b7212 */ /* 0x000fe400078efcff */
[----:B------:R-:W0:Y:S02]  /*34250*/  LDSM.16.MT88.4 R24, [R10+0x36180] ;  /* 0x036180000a18783b */ /* 0x000e240000004200 */
[----:B------:R-:W-:Y:S01]  /*34260*/  LOP3.LUT R11, R11, 0x20, RZ, 0x3c, !PT ;  /* 0x000000200b0b7812 */ /* 0x000fe200078e3cff */
[----:B0-----:R-:W-:Y:S01]  /*34270*/  IMAD.MOV.U32 R2, RZ, RZ, R24 ;  /* 0x000000ffff027224 */ /* 0x001fe200078e0018 */
[----:B------:R-:W-:Y:S01]  /*34280*/  MOV R0, R27 ;  /* 0x0000001b00007202 */ /* 0x000fe20000000f00 */
[----:B--2---:R-:W-:Y:S01]  /*34290*/  HMMA.16816.F32.BF16 R20, R20, R8, R4 ;  /* 0x000000081414723c */ /* 0x004fe20000041804 */
[----:B------:R-:W2:Y:S01]  /*342a0*/  LDL.LU.64 R6, [R1+0x3cf0] ;  /* 0x003cf00001067983 */ /* 0x000ea20000300a00 */
[----:B------:R-:W2:Y:S11]  /*342b0*/  LDL.LU.64 R4, [R1+0x3ce8] ;  /* 0x003ce80001047983 */ /* 0x000eb60000300a00 */
[----:B------:R-:W-:Y:S10]  /*342c0*/  @!UPT UIADD3 URZ, URZ, URZ, URZ ;  /* 0x0000003f3f3ff290 */ /* 0x000ff4000fffe03f */
[----:B------:R-:W-:Y:S01]  /*342d0*/  STL.64 [R1+0xe0], R20 ;  /* 0x0000e01401007387 */ /* 0x000fe20000100a00 */
[----:B------:R0:W-:Y:S03]  /*342e0*/  STL.64 [R1+0xe8], R22 ;  /* 0x0000e81601007387 */ /* 0x0001e60000100a00 */
[----:B0-----:R-:W2:Y:S01]  /*342f0*/  LDL.LU.64 R22, [R1+0x3ce0] ;  /* 0x003ce00001167983 */ /* 0x001ea20000300a00 */
[----:B------:R-:W2:Y:S02]  /*34300*/  LDL.LU.64 R20, [R1+0x3cd8] ;  /* 0x003cd80001147983 */ /* 0x000ea40000300a00 */
[----:B------:R-:W-:Y:S02]  /*34310*/  STL [R1+0x14], R25 ;  /* 0x0000141901007387 */ /* 0x000fe40000100800 */
[----:B------:R-:W-:Y:S02]  /*34320*/  STL [R1+0x18], R26 ;  /* 0x0000181a01007387 */ /* 0x000fe40000100800 */
[----:B------:R-:W0:Y:S02]  /*34330*/  LDSM.16.MT88.4 R24, [R11+0x36000] ;  /* 0x036000000b18783b */ /* 0x000e240000004200 */
[----:B0-----:R-:W-:-:S02]  /*34340*/  IMAD.MOV.U32 R11, RZ, RZ, R26 ;  /* 0x000000ffff0b7224 */ /* 0x001fc400078e001a */
[----:B------:R0:W-:Y:S01]  /*34350*/  STL.64 [R1], R24 ;  /* 0x0000001801007387 */ /* 0x0001e20000100a00 */
[----:B------:R-:W-:Y:S02]  /*34360*/  MOV R10, R27 ;  /* 0x0000001b000a7202 */ /* 0x000fe40000000f00 */
[----:B------:R-:W2:Y:S01]  /*34370*/  LDL.LU.64 R26, [R1+0x3cd0] ;  /* 0x003cd000011a7983 */ /* 0x000ea20000300a00 */
[----:B0-----:R-:W2:Y:S02]  /*34380*/  LDL.LU.64 R24, [R1+0x3cc8] ;  /* 0x003cc80001187983 */ /* 0x001ea40000300a00 */
[-C--:B--2---:R-:W-:Y:S02]  /*34390*/  HMMA.16816.F32.BF16 R24, R24, R8.reuse, R20 ;  /* 0x000000081818723c */ /* 0x084fe40000041814 */
[----:B------:R-:W2:Y:S01]  /*343a0*/  LDL.LU.64 R22, [R1+0x3cc0] ;  /* 0x003cc00001167983 */ /* 0x000ea20000300a00 */
[----:B------:R-:W2:Y:S11]  /*343b0*/  LDL.LU.64 R20, [R1+0x3cb8] ;  /* 0x003cb80001147983 */ /* 0x000eb60000300a00 */
[----:B------:R-:W-:Y:S09]  /*343c0*/  @!UPT UIADD3 URZ, URZ, URZ, URZ ;  /* 0x0000003f3f3ff290 */ /* 0x000ff2000fffe03f */
[----:B------:R0:W-:Y:S01]  /*343d0*/  STL.64 [R1+0xb0], R24 ;  /* 0x0000b01801007387 */ /* 0x0001e20000100a00 */
[----:B------:R1:W-:Y:S03]  /*343e0*/  STL.64 [R1+0xb8], R26 ;  /* 0x0000b81a01007387 */ /* 0x0003e60000100a00 */
[----:B0-----:R-:W3:Y:S01]  /*343f0*/  LDL.LU R24, [R1+0x160] ;  /* 0x0001600001187983 */ /* 0x001ee20000300800 */
[----:B------:R-:W3:Y:S02]  /*34400*/  LDL.LU R25, [R1+0x164] ;  /* 0x0001640001197983 */ /* 0x000ee40000300800 */
[----:B-1----:R-:W3:Y:S02]  /*34410*/  LDL.LU R26, [R1+0x168] ;  /* 0x00016800011a7983 */ /* 0x002ee40000300800 */
[----:B------:R-:W3:Y:S01]  /*34420*/  LDL.LU R27, [R1+0x16c] ;  /* 0x00016c00011b7983 */ /* 0x000ee20000300800 */
[----:B--2---:R-:W-:Y:S01]  /*34430*/  HMMA.16816.F32.BF16 R20, R20, R8, R4 ;  /* 0x000000081414723c */ /* 0x004fe20000041804 */
[----:B------:R-:W4:Y:S01]  /*34440*/  LDL.LU.64 R6, [R1+0x3cb0] ;  /* 0x003cb00001067983 */ /* 0x000f220000300a00 */
[----:B------:R-:W4:Y:S11]  /*34450*/  LDL.LU.64 R4, [R1+0x3ca8] ;  /* 0x003ca80001047983 */ /* 0x000f360000300a00 */
[----:B------:R-:W-:Y:S10]  /*34460*/  @!UPT UIADD3 URZ, URZ, URZ, URZ ;  /* 0x0000003f3f3ff290 */ /* 0x000ff4000fffe03f */
[----:B------:R-:W-:Y:S01]  /*34470*/  STL.64 [R1+0xa0], R20 ;  /* 0x0000a01401007387 */ /* 0x000fe20000100a00 */
[----:B------:R0:W-:Y:S03]  /*34480*/  STL.64 [R1+0xa8], R22 ;  /* 0x0000a81601007387 */ /* 0x0001e60000100a00 */
[----:B0-----:R-:W0:Y:S04]  /*34490*/  S2R R23, SR_TID.X ;  /* 0x0000000000177919 */ /* 0x001e280000002100 */
[----:B------:R-:W1:Y:S01]  /*344a0*/  S2R R22, SR_TID.X ;  /* 0x0000000000167919 */ /* 0x000e620000002100 */
[----:B0-----:R-:W-:Y:S01]  /*344b0*/  LOP3.LUT R23, R23, 0x7, RZ, 0xc0, !PT ;  /* 0x0000000717177812 */ /* 0x001fe200078ec0ff */
[C---:B-1----:R-:W-:Y:S01]  /*344c0*/  IMAD.SHL.U32 R21, R22.reuse, 0x2, RZ ;  /* 0x0000000216157824 */ /* 0x042fe200078e00ff */
[----:B------:R-:W-:-:S03]  /*344d0*/  LOP3.LUT R22, R22, 0x10, RZ, 0xc0, !PT ;  /* 0x0000001016167812 */ /* 0x000fc600078ec0ff */
[----:B------:R-:W-:Y:S01]  /*344e0*/  IMAD R23, R23, 0x210, RZ ;  /* 0x0000021017177824 */ /* 0x000fe200078e02ff */
[----:B------:R-:W-:-:S04]  /*344f0*/  SHF.L.U32 R22, R22, 0x8, RZ ;  /* 0x0000000816167819 */ /* 0x000fc800000006ff */
[----:B------:R-:W-:-:S04]  /*34500*/  LOP3.LUT R23, R23, 0x10, R21, 0x78, !PT ;  /* 0x0000001017177812 */ /* 0x000fc800078e7815 */
[----:B------:R-:W-:-:S04]  /*34510*/  LOP3.LUT R23, R23, R22, RZ, 0xfc, !PT ;  /* 0x0000001617177212 */ /* 0x000fc800078efcff */
[----:B------:R-:W-:-:S06]  /*34520*/  LOP3.LUT R23, R23, 0x20, RZ, 0x3c, !PT ;  /* 0x0000002017177812 */ /* 0x000fcc00078e3cff */
[----:B------:R-:W0:Y:S04]  /*34530*/  LDSM.16.MT88.4 R20, [R23+0x36080] ;  /* 0x036080001714783b */ /* 0x000e280000004200 */
[----:B0-----:R-:W-:Y:S01]  /*34540*/  STL.64 [R1+0x3c38], R22 ;  /* 0x003c381601007387 */ /* 0x001fe20000100a00 */
[----:B------:R0:W-:Y:S03]  /*34550*/  STL.64 [R1+0x3c30], R20 ;  /* 0x003c301401007387 */ /* 0x0001e60000100a00 */
[----:B0-----:R-:W2:Y:S01]  /*34560*/  LDL.LU R20, [R1+0x170] ;  /* 0x0001700001147983 */ /* 0x001ea20000300800 */
[-C--:B----4-:R-:W-:Y:S03]  /*34570*/  HMMA.16816.F32.BF16 R4, R4, R8.reuse, R16 ;  /* 0x000000080404723c */ /* 0x090fe60000041810 */
[----:B------:R-:W2:Y:S01]  /*34580*/  LDL.LU.64 R18, [R1+0x3ca0] ;  /* 0x003ca00001127983 */ /* 0x000ea20000300a00 */
[----:B------:R-:W2:Y:S02]  /*34590*/  LDL.LU.64 R16, [R1+0x3c98] ;  /* 0x003c980001107983 */ /* 0x000ea40000300a00 */
[----:B------:R-:W-:Y:S01]  /*345a0*/  IMAD.MOV.U32 R21, RZ, RZ, R29 ;  /* 0x000000ffff157224 */ /* 0x000fe200078e001d */
[----:B---3--:R-:W-:Y:S01]  /*345b0*/  MOV R22, R28 ;  /* 0x0000001c00167202 */ /* 0x008fe20000000f00 */
[----:B------:R-:W-:Y:S11]  /*345c0*/  IMAD.MOV.U32 R23, RZ, RZ, R3 ;  /* 0x000000ffff177224 */ /* 0x000ff600078e0003 */
[----:B------:R-:W-:Y:S04]  /*345d0*/  @!UPT UIADD3 URZ, URZ, URZ, URZ ;  /* 0x0000003f3f3ff290 */ /* 0x000fe8000fffe03f */
[----:B------:R-:W-:Y:S01]  /*345e0*/  STL.64 [R1+0x80], R4 ;  /* 0x0000800401007387 */ /* 0x000fe20000100a00 */
[----:B------:R0:W-:Y:S02]  /*345f0*/  STL.64 [R1+0x88], R6 ;  /* 0x0000880601007387 */ /* 0x0001e40000100a00 */
[-C--:B0-----:R-:W-:Y:S08]  /*34600*/  HMMA.16816.F32.BF16 R4, R12, R8.reuse, R24 ;  /* 0x000000080c04723c */ /* 0x081ff00000041818 */
[----:B--2---:R-:W-:Y:S11]  /*34610*/  HMMA.16816.F32.BF16 R16, R16, R8, R20 ;  /* 0x000000081010723c */ /* 0x004ff60000041814 */
[----:B------:R-:W-:Y:S11]  /*34620*/  @!UPT UIADD3 URZ, URZ, URZ, URZ ;  /* 0x0000003f3f3ff290 */ /* 0x000ff6000fffe03f */
[----:B------:R-:W-:Y:S02]  /*34630*/  @!UPT UIADD3 URZ, URZ, URZ, URZ ;  /* 0x0000003f3f3ff290 */ /* 0x000fe4000fffe03f */
[----:B------:R-:W-:Y:S01]  /*34640*/  MOV R3, R19 ;  /* 0x0000001300037202 */ /* 0x000fe20000000f00 */
[----:B------:R-:W-:Y:S01]  /*34650*/  IMAD.MOV.U32 R28, RZ, RZ, R18 ;  /* 0x000000ffff1c7224 */ /* 0x000fe200078e0012 */
[----:B------:R-:W-:Y:S01]  /*34660*/  MOV R29, R17 ;  /* 0x00000011001d7202 */ /* 0x000fe20000000f00 */
[----:B------:R-:W-:Y:S02]  /*34670*/  STL [R1+0x60], R16 ;  /* 0x0000601001007387 */ /* 0x000fe40000100800 */
[----:B------:R-:W-:Y:S02]  /*34680*/  STL [R1+0x3c18], R3 ;  /* 0x003c180301007387 */ /* 0x000fe40000100800 */
[----:B------:R-:W-:Y:S01]  /*34690*/  STL [R1+0x3c14], R28 ;  /* 0x003c141c01007387 */ /* 0x000fe20000100800 */
[----:B------:R-:W-:Y:S01]  /*346a0*/  STL [R1+0x3c10], R29 ;  /* 0x003c101d01007387 */ /* 0x000fe20000100800 */
[----:B------:R0:W-:Y:S02]  /*346b0*/  STL.64 [R1+0x50], R4 ;  /* 0x0000500401007387 */ /* 0x0001e40000100a00 */
[----:B------:R1:W-:Y:S02]  /*346c0*/  STL [R1+0x58], R6 ;  /* 0x0000580601007387 */ /* 0x0003e40000100800 */
[----:B------:R-:W2:Y:S01]  /*346d0*/  LDL.LU R24, [R1+0x30] ;  /* 0x0000300001187983 */ /* 0x000ea20000300800 */
[----:B------:R-:W2:Y:S01]  /*346e0*/  LDL.LU R25, [R1+0x34] ;  /* 0x0000340001197983 */ /* 0x000ea20000300800 */
[----:B------:R-:W3:Y:S02]  /*346f0*/  LDL.LU R26, [R1+0x38] ;  /* 0x00003800011a7983 */ /* 0x000ee40000300800 */
[----:B------:R-:W3:Y:S02]  /*34700*/  LDL.LU R27, [R1+0x3c] ;  /* 0x00003c00011b7983 */ /* 0x000ee40000300800 */
[----:B------:R-:W-:Y:S01]  /*34710*/  IMAD.MOV.U32 R8, RZ, RZ, R7 ;  /* 0x000000ffff087224 */ /* 0x000fe200078e0007 */
[----:B---3--:R-:W-:Y:S01]  /*34720*/  STL.64 [R1+0x3c70], R26 ;  /* 0x003c701a01007387 */ /* 0x008fe20000100a00 */
[----:B--2---:R2:W-:Y:S02]  /*34730*/  STL.64 [R1+0x3c68], R24 ;  /* 0x003c681801007387 */ /* 0x0045e40000100a00 */
[----:B0-----:R-:W3:Y:S02]  /*34740*/  LDL.LU R4, [R1+0x20] ;  /* 0x0000200001047983 */ /* 0x001ee40000300800 */
[----:B------:R-:W3:Y:S01]  /*34750*/  LDL.LU R5, [R1+0x24] ;  /* 0x0000240001057983 */ /* 0x000ee20000300800 */
[----:B-1----:R-:W4:Y:S01]  /*34760*/  LDL.LU R6, [R1+0x28] ;  /* 0x0000280001067983 */ /* 0x002f220000300800 */
[----:B------:R-:W4:Y:S03]  /*34770*/  LDL.LU R7, [R1+0x2c] ;  /* 0x00002c0001077983 */ /* 0x000f260000300800 */
[----:B--2---:R-:W2:Y:S01]  /*34780*/  LDL.LU R24, [R1+0x40] ;  /* 0x0000400001187983 */ /* 0x004ea20000300800 */
        /* <DEDUP_REMOVED lines=9> */
[----:B------:R-:W-:Y:S01]  /*34820*/  MOV R14, R11 ;  /* 0x0000000b000e7202 */ /* 0x000fe20000000f00 */
[----:B------:R-:W-:Y:S01]  /*34830*/  IMAD.MOV.U32 R15, RZ, RZ, R10 ;  /* 0x000000ffff0f7224 */ /* 0x000fe200078e000a */
[----:B----4-:R-:W-:Y:S01]  /*34840*/  STL.64 [R1+0x3c80], R6 ;  /* 0x003c800601007387 */ /* 0x010fe20000100a00 */
[----:B---3--:R0:W-:Y:S03]  /*34850*/  STL.64 [R1+0x3c78], R4 ;  /* 0x003c780401007387 */ /* 0x0081e60000100a00 */
[----:B0-----:R-:W2:Y:S01]  /*34860*/  LDL.LU R4, [R1+0x140] ;  /* 0x0001400001047983 */ /* 0x001ea20000300800 */
[----:B------:R-:W2:Y:S02]  /*34870*/  LDL.LU R5, [R1+0x144] ;  /* 0x0001440001057983 */ /* 0x000ea40000300800 */
[----:B------:R-:W2:Y:S02]  /*34880*/  LDL.LU R6, [R1+0x148] ;  /* 0x0001480001067983 */ /* 0x000ea40000300800 */
[----:B------:R-:W2:Y:S01]  /*34890*/  LDL.LU R7, [R1+0x14c] ;  /* 0x00014c0001077983 */ /* 0x000ea20000300800 */
[----:B------:R-:W3:Y:S01]  /*348a0*/  LDL.LU R12, [R1] ;  /* 0x00000000010c7983 */ /* 0x000ee20000300800 */
[----:B------:R-:W3:Y:S02]  /*348b0*/  LDL.LU R13, [R1+0x4] ;  /* 0x00000400010d7983 */ /* 0x000ee40000300800 */
[----:B------:R-:W4:Y:S02]  /*348c0*/  LDL.LU R11, [R1+0x3c94] ;  /* 0x003c9400010b7983 */ /* 0x000f240000300800 */
[----:B------:R-:W2:Y:S01]  /*348d0*/  LDL.LU R10, [R1+0x3c90] ;  /* 0x003c9000010a7983 */ /* 0x000ea20000300800 */
[----:B------:R-:W-:Y:S04]  /*348e0*/  STL.64 [R1+0x3c50], R14 ;  /* 0x003c500e01007387 */ /* 0x000fe80000100a00 */
[----:B------:R-:W0:Y:S04]  /*348f0*/  S2R R19, SR_TID.X ;  /* 0x0000000000137919 */ /* 0x000e280000002100 */
[----:B---3--:R1:W-:Y:S01]  /*34900*/  STL.64 [R1+0x3c48], R12 ;  /* 0x003c480c01007387 */ /* 0x0083e20000100a00 */
[----:B----4-:R-:W-:Y:S01]  /*34910*/  IMAD.MOV.U32 R18, RZ, RZ, R11 ;  /* 0x000000ffff127224 */ /* 0x010fe200078e000b */
[----:B--2---:R-:W-:-:S02]  /*34920*/  MOV R17, R10 ;  /* 0x0000000a00117202 */ /* 0x004fc40000000f00 */
        /* <DEDUP_REMOVED lines=8> */
[----:B------:R-:W4:Y:S01]  /*349b0*/  LDL.LU R16, [R1+0x90] ;  /* 0x0000900001107983 */ /* 0x000f220000300800 */
[----:B------:R-:W2:Y:S02]  /*349c0*/  LDL.LU R10, [R1+0x3c8c] ;  /* 0x003c8c00010a7983 */ /* 0x000ea40000300800 */
[----:B------:R-:W2:Y:S01]  /*349d0*/  LDL.LU R11, [R1+0x3c88] ;  /* 0x003c8800010b7983 */ /* 0x000ea20000300800 */
[----:B------:R-:W1:Y:S01]  /*349e0*/  S2R R29, SR_TID.X ;  /* 0x00000000001d7919 */ /* 0x000e620000002100 */
[----:B0-----:R-:W-:-:S02]  /*349f0*/  LOP3.LUT R3, R19, 0x7, RZ, 0xc0, !PT ;  /* 0x0000000713037812 */ /* 0x001fc400078ec0ff */
[----:B------:R-:W4:Y:S02]  /*34a00*/  LDL.LU R19, [R1+0x9c] ;  /* 0x00009c0001137983 */ /* 0x000f240000300800 */
[----:B------:R1:W-:Y:S02]  /*34a10*/  STL [R1+0x3b38], R8 ;  /* 0x003b380801007387 */ /* 0x0003e40000100800 */
[----:B-1----:R-:W-:-:S05]  /*34a20*/  LOP3.LUT R8, R29, 0x10, RZ, 0xc0, !PT ;  /* 0x000000101d087812 */ /* 0x002fca00078ec0ff */
[----:B------:R-:W-:-:S05]  /*34a30*/  IMAD.SHL.U32 R8, R8, 0x100, RZ ;  /* 0x0000010008087824 */ /* 0x000fca00078e00ff */
[----:B------:R-:W-:Y:S01]  /*34a40*/  STL [R1+0x3c1c], R8 ;  /* 0x003c1c0801007387 */ /* 0x000fe20000100800 */
[----:B--2---:R-:W-:Y:S03]  /*34a50*/  HMMA.16816.F32.BF16 R24, R24, R10, R4 ;  /* 0x0000000a1818723c */ /* 0x004fe60000041804 */
[----:B------:R-:W2:Y:S01]  /*34a60*/  LDL.LU.64 R6, [R1+0x3c80] ;  /* 0x003c800001067983 */ /* 0x000ea20000300a00 */
[----:B------:R-:W2:Y:S11]  /*34a70*/  LDL.LU.64 R4, [R1+0x3c78] ;  /* 0x003c780001047983 */ /* 0x000eb60000300a00 */
[----:B------:R-:W-:Y:S08]  /*34a80*/  @!UPT UIADD3 URZ, URZ, URZ, URZ ;  /* 0x0000003f3f3ff290 */ /* 0x000ff0000fffe03f */
[----:B------:R-:W-:Y:S01]  /*34a90*/  STL.64 [R1+0x140], R24 ;  /* 0x0001401801007387 */ /* 0x000fe20000100a00 */
[----:B------:R0:W-:Y:S03]  /*34aa0*/  STL.64 [R1+0x148], R26 ;  /* 0x0001481a01007387 */ /* 0x0001e60000100a00 */
[----:B0-----:R-:W2:Y:S01]  /*34ab0*/  LDL.LU.64 R26, [R1+0x3c70] ;  /* 0x003c7000011a7983 */ /* 0x001ea20000300a00 */
[----:B------:R-:W2:Y:S02]  /*34ac0*/  LDL.LU.64 R24, [R1+0x3c68] ;  /* 0x003c680001187983 */ /* 0x000ea40000300a00 */
[----:B------:R-:W-:Y:S01]  /*34ad0*/  IMAD R3, R3, 0x210, RZ ;  /* 0x0000021003037824 */ /* 0x000fe200078e02ff */
[----:B------:R-:W-:-:S04]  /*34ae0*/  SHF.L.U32 R28, R29, 0x1, RZ ;  /* 0x000000011d1c7819 */ /* 0x000fc800000006ff */
[----:B------:R-:W-:-:S04]  /*34af0*/  LOP3.LUT R9, R3, 0x10, R28, 0x78, !PT ;  /* 0x0000001003097812 */ /* 0x000fc800078e781c */
[----:B------:R-:W-:-:S04]  /*34b00*/  LOP3.LUT R9, R9, R8, RZ, 0xfc, !PT ;  /* 0x0000000809097212 */ /* 0x000fc800078efcff */
[----:B------:R-:W-:Y:S01]  /*34b10*/  LOP3.LUT R9, R9, 0x20, RZ, 0x3c, !PT ;  /* 0x0000002009097812 */ /* 0x000fe200078e3cff */
[-C--:B--2---:R-:W-:Y:S01]  /*34b20*/  HMMA.16816.F32.BF16 R24, R24, R10.reuse, R4 ;  /* 0x0000000a1818723c */ /* 0x084fe20000041804 */
[----:B------:R-:W2:Y:S01]  /*34b30*/  LDL.LU.64 R6, [R1+0x3c60] ;  /* 0x003c600001067983 */ /* 0x000ea20000300a00 */
[----:B------:R-:W2:Y:S11]  /*34b40*/  LDL.LU.64 R4, [R1+0x3c58] ;  /* 0x003c580001047983 */ /* 0x000eb60000300a00 */
[----:B------:R-:W-:Y:S10]  /*34b50*/  @!UPT UIADD3 URZ, URZ, URZ, URZ ;  /* 0x0000003f3f3ff290 */ /* 0x000ff4000fffe03f */
[----:B------:R-:W-:Y:S01]  /*34b60*/  STL.64 [R1+0x130], R24 ;  /* 0x0001301801007387 */ /* 0x000fe20000100a00 */
[----:B------:R-:W-:Y:S02]  /*34b70*/  STL.64 [R1+0x138], R26 ;  /* 0x0001381a01007387 */ /* 0x000fe40000100a00 */
[----:B------:R-:W0:Y:S02]  /*34b80*/  LDSM.16.MT88.4 R24, [R9+0x36100] ;  /* 0x036100000918783b */ /* 0x000e240000004200 */
[----:B0-----:R0:W-:Y:S02]  /*34b90*/  STL [R1+0x3c2c], R24 ;  /* 0x003c2c1801007387 */ /* 0x0011e40000100800 */
[----:B------:R1:W-:Y:S02]  /*34ba0*/  STL [R1+0x3c28], R25 ;  /* 0x003c281901007387 */ /* 0x0003e40000100800 */
[----:B------:R3:W-:Y:S02]  /*34bb0*/  STL [R1+0x3c24], R26 ;  /* 0x003c241a01007387 */ /* 0x0007e40000100800 */
[----:B------:R4:W-:Y:S01]  /*34bc0*/  STL [R1+0x3c20], R27 ;  /* 0x003c201b01007387 */ /* 0x0009e20000100800 */
[----:B0-----:R-:W2:Y:S01]  /*34bd0*/  LDL.LU R24, [R1+0x70] ;  /* 0x0000700001187983 */ /* 0x001ea20000300800 */
[----:B-1----:R-:W2:Y:S02]  /*34be0*/  LDL.LU R25, [R1+0x74] ;  /* 0x0000740001197983 */ /* 0x002ea40000300800 */
[----:B---3--:R-:W3:Y:S02]  /*34bf0*/  LDL.LU R26, [R1+0x78] ;  /* 0x00007800011a7983 */ /* 0x008ee40000300800 */
[----:B----4-:R-:W3:Y:S01]  /*34c00*/  LDL.LU R27, [R1+0x7c] ;  /* 0x00007c00011b7983 */ /* 0x010ee20000300800 */
[----:B--2---:R-:W-:Y:S01]  /*34c10*/  HMMA.16816.F32.BF16 R4, R4, R10, R12 ;  /* 0x0000000a0404723c */ /* 0x004fe2000004180c */
[----:B------:R-:W3:Y:S01]  /*34c20*/  LDL.LU.64 R14, [R1+0x3c50] ;  /* 0x003c5000010e7983 */ /* 0x000ee20000300a00 */
[----:B------:R-:W3:Y:S11]  /*34c30*/  LDL.LU.64 R12, [R1+0x3c48] ;  /* 0x003c4800010c7983 */ /* 0x000ef60000300a00 */
[----:B------:R-:W-:Y:S10]  /*34c40*/  @!UPT UIADD3 URZ, URZ, URZ, URZ ;  /* 0x0000003f3f3ff290 */ /* 0x000ff4000fffe03f */
[----:B------:R-:W-:Y:S01]  /*34c50*/  STL.64 [R1+0x150], R4 ;  /* 0x0001500401007387 */ /* 0x000fe20000100a00 */
[----:B------:R-:W-:Y:S02]  /*34c60*/  STL.64 [R1+0x158], R6 ;  /* 0x0001580601007387 */ /* 0x000fe40000100a00 */
[----:B------:R-:W0:Y:S02]  /*34c70*/  LDSM.16.MT88.4 R4, [R9+0x36180] ;  /* 0x036180000904783b */ /* 0x000e240000004200 */
[----:B0-----:R-:W-:Y:S02]  /*34c80*/  STL.64 [R1+0x3c08], R6 ;  /* 0x003c080601007387 */ /* 0x001fe40000100a00 */
[----:B------:R0:W-:Y:S02]  /*34c90*/  STL.64 [R1+0x3c00], R4 ;  /* 0x003c000401007387 */ /* 0x0001e40000100a00 */
[----:B0-----:R-:W-:Y:S02]  /*34ca0*/  MOV R4, R2 ;  /* 0x0000000200047202 */ /* 0x001fe40000000f00 */
[----:B------:R-:W2:Y:S01]  /*34cb0*/  LDL.LU R2, [R1+0x3c44] ;  /* 0x003c440001027983 */ /* 0x000ea20000300800 */
[----:B------:R-:W4:Y:S02]  /*34cc0*/  LDL.LU R5, [R1+0x14] ;  /* 0x0000140001057983 */ /* 0x000f240000300800 */
[----:B------:R-:W4:Y:S02]  /*34cd0*/  LDL.LU R6, [R1+0x18] ;  /* 0x0000180001067983 */ /* 0x000f240000300800 */
[----:B------:R-:W-:-:S02]  /*34ce0*/  IMAD.MOV.U32 R7, RZ, RZ, R0 ;  /* 0x000000ffff077224 */ /* 0x000fc400078e0000 */
[----:B------:R-:W2:Y:S05]  /*34cf0*/  LDL.LU R0, [R1+0x3c40] ;  /* 0x003c400001007983 */ /* 0x000eaa0000300800 */
[-C--:B----4-:R-:W-:Y:S01]  /*34d00*/  HMMA.16816.F32.BF16 R4, R4, R10.reuse, R20 ;  /* 0x0000000a0404723c */ /* 0x090fe20000041814 */
[----:B------:R-:W4:Y:S01]  /*34d10*/  LDL.LU.64 R22, [R1+0x3c38] ;  /* 0x003c380001167983 */ /* 0x000f220000300a00 */
[----:B------:R-:W4:Y:S06]  /*34d20*/  LDL.LU.64 R20, [R1+0x3c30] ;  /* 0x003c300001147983 */ /* 0x000f2c0000300a00 */
[----:B---3--:R-:W-:Y:S01]  /*34d30*/  HMMA.16816.F32.BF16 R24, R12, R10, R24 ;  /* 0x0000000a0c18723c */ /* 0x008fe20000041818 */
[----:B--2---:R-:W0:Y:S11]  /*34d40*/  LDSM.16.MT88.4 R12, [R2+0x36000] ;  /* 0x03600000020c783b */ /* 0x004e360000004200 */
        /* <DEDUP_REMOVED lines=9> */
[----:B------:R-:W-:Y:S01]  /*34de0*/  STL.64 [R1+0x1b8], R26 ;  /* 0x0001b81a01007387 */ /* 0x000fe20000100a00 */
[----:B0-----:R-:W-:Y:S01]  /*34df0*/  MOV R8, R14 ;  /* 0x0000000e00087202 */ /* 0x001fe20000000f00 */
[----:B------:R-:W-:Y:S01]  /*34e00*/  IMAD.MOV.U32 R3, RZ, RZ, R15 ;  /* 0x000000ffff037224 */ /* 0x000fe200078e000f */
[----:B------:R-:W-:Y:S01]  /*34e10*/  MOV R28, R12 ;  /* 0x0000000c001c7202 */ /* 0x000fe20000000f00 */
[----:B------:R-:W-:-:S02]  /*34e20*/  IMAD.MOV.U32 R29, RZ, RZ, R13 ;  /* 0x000000ffff1d7224 */ /* 0x000fc400078e000d */
[----:B----4-:R-:W-:Y:S01]  /*34e30*/  HMMA.16816.F32.BF16 R12, R20, R10, R16 ;  /* 0x0000000a140c723c */ /* 0x010fe20000041810 */
[----:B------:R-:W-:Y:S11]  /*34e40*/  LDSM.16.MT88.4 R16, [R0+0x36080] ;  /* 0x036080000010783b */ /* 0x000ff60000004200 */
[----:B------:R-:W-:Y:S11]  /*34e50*/  @!UPT UIADD3 URZ, URZ, URZ, URZ ;  /* 0x0000003f3f3ff290 */ /* 0x000ff6000fffe03f */
[----:B------:R-:W-:Y:S01]  /*34e60*/  STL.64 [R1+0x190], R12 ;  /* 0x0001900c01007387 */ /* 0x000fe20000100a00 */
[----:B------:R-:W-:Y:S02]  /*34e70*/  STL.64 [R1+0x198], R14 ;  /* 0x0001980e01007387 */ /* 0x000fe40000100a00 */
[----:B------:R-:W0:Y:S01]  /*34e80*/  LDSM.16.MT88.4 R12, [R2+0x36100] ;  /* 0x03610000020c783b */ /* 0x000e220000004200 */
[----:B------:R-:W-:-:S03]  /*34e90*/  MOV R22, R8 ;  /* 0x0000000800167202 */ /* 0x000fc60000000f00 */
[----:B------:R-:W-:Y:S01]  /*34ea0*/  IMAD.MOV.U32 R23, RZ, RZ, R3 ;  /* 0x000000ffff177224 */ /* 0x000fe200078e0003 */
        /* <DEDUP_REMOVED lines=18> */
[----:B------:R-:W-:-:S02]  /*34fd0*/  MOV R12, R24 ;  /* 0x00000018000c7202 */ /* 0x000fc40000000f00 */
[----:B------:R-:W-:Y:S01]  /*34fe0*/  MOV R14, R26 ;  /* 0x0000001a000e7202 */ /* 0x000fe20000000f00 */
[----:B------:R-:W-:Y:S02]  /*34ff0*/  IMAD.MOV.U32 R15, RZ, RZ, R27 ;  /* 0x000000ffff0f7224 */ /* 0x000fe400078e001b */
[----:B------:R-:W-:Y:S01]  /*35000*/  IMAD.MOV.U32 R13, RZ, RZ, R25 ;  /* 0x000000ffff0d7224 */ /* 0x000fe200078e0019 */
[----:B---3--:R-:W-:Y:S01]  /*35010*/  STL.64 [R1+0x3b78], R18 ;  /* 0x003b781201007387 */ /* 0x008fe20000100a00 */
[----:B--2---:R0:W-:Y:S02]  /*35020*/  STL.64 [R1+0x3b70], R16 ;  /* 0x003b701001007387 */ /* 0x0041e40000100a00 */
[----:B------:R-:W2:Y:S02]  /*35030*/  LDL.LU R24, [R1+0x3c2c] ;  /* 0x003c2c0001187983 */ /* 0x000ea40000300800 */
[----:B------:R-:W2:Y:S01]  /*35040*/  LDL.LU R25, [R1+0x3c28] ;  /* 0x003c280001197983 */ /* 0x000ea20000300800 */
[----:B------:R-:W2:Y:S01]  /*35050*/  LDL.LU R26, [R1+0x3c24] ;  /* 0x003c2400011a7983 */ /* 0x000ea20000300800 */
[----:B------:R-:W2:Y:S02]  /*35060*/  LDL.LU R27, [R1+0x3c20] ;  /* 0x003c2000011b7983 */ /* 0x000ea40000300800 */
[----:B------:R1:W-:Y:S02]  /*35070*/  STL.64 [R1+0x3b88], R14 ;  /* 0x003b880e01007387 */ /* 0x0003e40000100a00 */
[----:B------:R3:W-:Y:S01]  /*35080*/  STL.64 [R1+0x3b80], R12 ;  /* 0x003b800c01007387 */ /* 0x0007e20000100a00 */
[----:B0-----:R-:W4:Y:S01]  /*35090*/  LDL.LU R16, [R1+0xb0] ;  /* 0x0000b00001107983 */ /* 0x001f220000300800 */
[----:B------:R-:W4:Y:S02]  /*350a0*/  LDL.LU R17, [R1+0xb4] ;  /* 0x0000b40001117983 */ /* 0x000f240000300800 */
[----:B------:R-:W2:Y:S02]  /*350b0*/  LDL.LU R18, [R1+0xb8] ;  /* 0x0000b80001127983 */ /* 0x000ea40000300800 */
[----:B------:R-:W2:Y:S01]  /*350c0*/  LDL.LU R19, [R1+0xbc] ;  /* 0x0000bc0001137983 */ /* 0x000ea20000300800 */
[----:B-1----:R-:W-:Y:S01]  /*350d0*/  MOV R14, R21 ;  /* 0x00000015000e7202 */ /* 0x002fe20000000f00 */
[----:B------:R-:W-:Y:S01]  /*350e0*/  IMAD.MOV.U32 R15, RZ, RZ, R20 ;  /* 0x000000ffff0f7224 */ /* 0x000fe200078e0014 */
[----:B---3--:R-:W-:Y:S01]  /*350f0*/  MOV R12, R8 ;  /* 0x00000008000c7202 */ /* 0x008fe20000000f00 */
[----:B------:R-:W-:Y:S01]  /*35100*/  IMAD.MOV.U32 R13, RZ, RZ, R3 ;  /* 0x000000ffff0d7224 */ /* 0x000fe200078e0003 */
[----:B--2---:R-:W-:Y:S01]  /*35110*/  STL.64 [R1+0x3b98], R18 ;  /* 0x003b981201007387 */ /* 0x004fe20000100a00 */
[----:B----4-:R-:W-:Y:S02]  /*35120*/  STL.64 [R1+0x3b90], R16 ;  /* 0x003b901001007387 */ /* 0x010fe40000100a00 */
[----:B------:R-:W2:Y:S02]  /*35130*/  LDL.LU R8, [R1+0x3c1c] ;  /* 0x003c1c0001087983 */ /* 0x000ea40000300800 */
[----:B------:R-:W3:Y:S01]  /*35140*/  LDL.LU R3, [R1+0x3c18] ;  /* 0x003c180001037983 */ /* 0x000ee20000300800 */
[----:B------:R0:W-:Y:S01]  /*35150*/  STL.64 [R1+0x3ba8], R14 ;  /* 0x003ba80e01007387 */ /* 0x0001e20000100a00 */
[----:B------:R1:W-:Y:S01]  /*35160*/  STL.64 [R1+0x3ba0], R12 ;  /* 0x003ba00c01007387 */ /* 0x0003e20000100a00 */
[----:B0-----:R-:W-:Y:S01]  /*35170*/  MOV R14, R22 ;  /* 0x00000016000e7202 */ /* 0x001fe20000000f00 */
[----:B------:R-:W-:Y:S01]  /*35180*/  IMAD.MOV.U32 R15, RZ, RZ, R23 ;  /* 0x000000ffff0f7224 */ /* 0x000fe200078e0017 */
[----:B-1----:R-:W-:Y:S01]  /*35190*/  MOV R12, R28 ;  /* 0x0000001c000c7202 */ /* 0x002fe20000000f00 */
[----:B------:R-:W-:Y:S01]  /*351a0*/  IMAD.MOV.U32 R13, RZ, RZ, R29 ;  /* 0x000000ffff0d7224 */ /* 0x000fe200078e001d */
[----:B------:R-:W4:Y:S01]  /*351b0*/  LDL.LU R28, [R1+0x3c14] ;  /* 0x003c1400011c7983 */ /* 0x000f220000300800 */
[----:B------:R-:W2:Y:S02]  /*351c0*/  LDL.LU R29, [R1+0x3c10] ;  /* 0x003c1000011d7983 */ /* 0x000ea40000300800 */
[----:B------:R0:W-:Y:S01]  /*351d0*/  STL.64 [R1+0x3bc8], R14 ;  /* 0x003bc80e01007387 */ /* 0x0001e20000100a00 */
[----:B------:R-:W1:Y:S04]  /*351e0*/  LDSM.16.MT88.4 R20, [R0+0x36100] ;  /* 0x036100000014783b */ /* 0x000e680000004200 */
[----:B------:R0:W-:Y:S02]  /*351f0*/  STL.64 [R1+0x3bc0], R12 ;  /* 0x003bc00c01007387 */ /* 0x0001e40000100a00 */
[----:B0-----:R-:W-:Y:S01]  /*35200*/  MOV R14, R5 ;  /* 0x00000005000e7202 */ /* 0x001fe20000000f00 */
[----:B------:R-:W-:Y:S01]  /*35210*/  IMAD.MOV.U32 R15, RZ, RZ, R4 ;  /* 0x000000ffff0f7224 */ /* 0x000fe200078e0004 */
[----:B------:R-:W-:Y:S01]  /*35220*/  MOV R12, R7 ;  /* 0x00000007000c7202 */ /* 0x000fe20000000f00 */
[----:B------:R-:W-:Y:S01]  /*35230*/  IMAD.MOV.U32 R13, RZ, RZ, R6 ;  /* 0x000000ffff0d7224 */ /* 0x000fe200078e0006 */
[----:B------:R-:W2:Y:S01]  /*35240*/  LDL.LU R4, [R1+0x100] ;  /* 0x0001000001047983 */ /* 0x000ea20000300800 */
[----:B------:R-:W2:Y:S02]  /*35250*/  LDL.LU R5, [R1+0x104] ;  /* 0x0001040001057983 */ /* 0x000ea40000300800 */
[----:B------:R-:W2:Y:S02]  /*35260*/  LDL.LU R6, [R1+0x108] ;  /* 0x0001080001067983 */ /* 0x000ea40000300800 */
[----:B------:R-:W2:Y:S01]  /*35270*/  LDL.LU R7, [R1+0x10c] ;  /* 0x00010c0001077983 */ /* 0x000ea20000300800 */
[----:B------:R-:W-:Y:S01]  /*35280*/  STL.64 [R1+0x3be8], R14 ;  /* 0x003be80e01007387 */ /* 0x000fe20000100a00 */
[----:B------:R-:W-:Y:S02]  /*35290*/  STL.64 [R1+0x3be0], R12 ;  /* 0x003be00c01007387 */ /* 0x000fe40000100a00 */
[----:B------:R-:W2:Y:S02]  /*352a0*/  LDL.LU R16, [R1+0xe0] ;  /* 0x0000e00001107983 */ /* 0x000ea40000300800 */
[----:B------:R-:W2:Y:S01]  /*352b0*/  LDL.LU R17, [R1+0xe4] ;  /* 0x0000e40001117983 */ /* 0x000ea20000300800 */
[----:B------:R-:W2:Y:S01]  /*352c0*/  LDL.LU R18, [R1+0xe8] ;  /* 0x0000e80001127983 */ /* 0x000ea20000300800 */
[----:B------:R-:W2:Y:S03]  /*352d0*/  LDL.LU R19, [R1+0xec] ;  /* 0x0000ec0001137983 */ /* 0x000ea60000300800 */
[----:B--2---:R-:W-:Y:S01]  /*352e0*/  STL.64 [R1+0x3bb8], R18 ;  /* 0x003bb81201007387 */ /* 0x004fe20000100a00 */
[----:B------:R0:W-:Y:S03]  /*352f0*/  STL.64 [R1+0x3bb0], R16 ;  /* 0x003bb01001007387 */ /* 0x0001e60000100a00 */
[----:B0-----:R-:W2:Y:S01]  /*35300*/  LDL.LU R16, [R1+0xf0] ;  /* 0x0000f00001107983 */ /* 0x001ea20000300800 */
        /* <DEDUP_REMOVED lines=9> */
[----:B------:R-:W-:Y:S01]  /*353a0*/  HMMA.16816.F32.BF16 R24, R24, R10, R4 ;  /* 0x0000000a1818723c */ /* 0x000fe20000041804 */
[----:B--2---:R-:W-:Y:S01]  /*353b0*/  STL.64 [R1+0x3bf8], R18 ;  /* 0x003bf81201007387 */ /* 0x004fe20000100a00 */
[----:B------:R0:W-:Y:S03]  /*353c0*/  STL.64 [R1+0x3bf0], R16 ;  /* 0x003bf01001007387 */ /* 0x0001e60000100a00 */
[----:B0-----:R-:W2:Y:S01]  /*353d0*/  LDL.LU R16, [R1+0xc0] ;  /* 0x0000c00001107983 */ /* 0x001ea20000300800 */
[----:B------:R-:W2:Y:S02]  /*353e0*/  LDL.LU R17, [R1+0xc4] ;  /* 0x0000c40001117983 */ /* 0x000ea40000300800 */
[----:B------:R-:W2:Y:S02]  /*353f0*/  LDL.LU R18, [R1+0xc8] ;  /* 0x0000c80001127983 */ /* 0x000ea40000300800 */
[----:B------:R-:W2:Y:S01]  /*35400*/  LDL.LU R19, [R1+0xcc] ;  /* 0x0000cc0001137983 */ /* 0x000ea20000300800 */
[----:B-1----:R-:W-:Y:S01]  /*35410*/  STL.64 [R1+0x3b48], R22 ;  /* 0x003b481601007387 */ /* 0x002fe20000100a00 */
        /* <DEDUP_REMOVED lines=8> */
[----:B------:R-:W-:Y:S02]  /*354a0*/  STL.64 [R1+0x108], R26 ;  /* 0x0001081a01007387 */ /* 0x000fe40000100a00 */
[----:B------:R-:W0:Y:S04]  /*354b0*/  LDSM.16.MT88.4 R24, [R0+0x36180] ;  /* 0x036180000018783b */ /* 0x000e280000004200 */
[----:B------:R-:W1:Y:S04]  /*354c0*/  S2R R15, SR_TID.X ;  /* 0x00000000000f7919 */ /* 0x000e680000002100 */
[----:B------:R-:W1:Y:S02]  /*354d0*/  S2R R14, SR_TID.X ;  /* 0x00000000000e7919 */ /* 0x000e640000002100 */
[----:B-1----:R-:W-:-:S02]  /*354e0*/  LOP3.LUT R12, R14, 0x1e0, RZ, 0xc0, !PT ;  /* 0x000001e00e0c7812 */ /* 0x002fc400078ec0ff */
[C---:B------:R-:W-:Y:S01]  /*354f0*/  SHF.L.U32 R13, R14.reuse, 0x1, RZ ;  /* 0x000000010e0d7819 */ /* 0x040fe200000006ff */
[----:B0-----:R0:W-:Y:S01]  /*35500*/  STL.64 [R1+0x3b30], R26 ;  /* 0x003b301a01007387 */ /* 0x0011e20000100a00 */
[----:B------:R-:W-:Y:S01]  /*35510*/  STL.64 [R1+0x3b28], R24 ;  /* 0x003b281801007387 */ /* 0x000fe20000100a00 */
[----:B0-----:R-:W-:Y:S02]  /*35520*/  LOP3.LUT R27, R15, 0x7, RZ, 0xc0, !PT ;  /* 0x000000070f1b7812 */ /* 0x001fe400078ec0ff */
[----:B------:R-:W-:-:S03]  /*35530*/  LOP3.LUT R26, R14, 0x10, RZ, 0xc0, !PT ;  /* 0x000000100e1a7812 */ /* 0x000fc600078ec0ff */
[C---:B------:R-:W-:Y:S01]  /*35540*/  IMAD R15, R27.reuse, 0x210, RZ ;  /* 0x000002101b0f7824 */ /* 0x040fe200078e02ff */
[----:B------:R-:W-:Y:S01]  /*35550*/  SHF.L.U32 R27, R27, 0x4, RZ ;  /* 0x000000041b1b7819 */ /* 0x000fe200000006ff */
[----:B------:R-:W-:-:S03]  /*35560*/  IMAD.SHL.U32 R26, R26, 0x100, RZ ;  /* 0x000001001a1a7824 */ /* 0x000fc600078e00ff */
[----:B------:R-:W-:Y:S02]  /*35570*/  LOP3.LUT R15, R15, 0x10, R13, 0x78, !PT ;  /* 0x000000100f0f7812 */ /* 0x000fe400078e780d */
[----:B------:R-:W-:Y:S02]  /*35580*/  LOP3.LUT R14, R14, 0x7, RZ, 0xc0, !PT ;  /* 0x000000070e0e7812 */ /* 0x000fe400078ec0ff */
[----:B------:R-:W-:Y:S01]  /*35590*/  LOP3.LUT R15, R15, R26, RZ, 0xfc, !PT ;  /* 0x0000001a0f0f7212 */ /* 0x000fe200078efcff */
[----:B--2---:R-:W-:Y:S01]  /*355a0*/  HMMA.16816.F32.BF16 R4, R4, R10, R16 ;  /* 0x0000000a0404723c */ /* 0x004fe20000041810 */
[----:B------:R-:W2:Y:S01]  /*355b0*/  LDL.LU.64 R18, [R1+0x3bf8] ;  /* 0x003bf80001127983 */ /* 0x000ea20000300a00 */
[----:B------:R-:W2:Y:S11]  /*355c0*/  LDL.LU.64 R16, [R1+0x3bf0] ;  /* 0x003bf00001107983 */ /* 0x000eb60000300a00 */
[----:B------:R-:W-:Y:S10]  /*355d0*/  @!UPT UIADD3 URZ, URZ, URZ, URZ ;  /* 0x0000003f3f3ff290 */ /* 0x000ff4000fffe03f */
[----:B------:R-:W-:Y:S01]  /*355e0*/  STL.64 [R1+0xd0], R4 ;  /* 0x0000d00401007387 */ /* 0x000fe20000100a00 */
[----:B------:R0:W-:Y:S02]  /*355f0*/  STL.64 [R1+0xd8], R6 ;  /* 0x0000d80601007387 */ /* 0x0001e40000100a00 */
[----:B0-----:R-:W-:-:S05]  /*35600*/  IMAD R7, R12, 0x100, R27 ;  /* 0x000001000c077824 */ /* 0x001fca00078e021b */
[----:B------:R-:W-:-:S04]  /*35610*/  LOP3.LUT R7, R7, 0x30, R13, 0x78, !PT ;  /* 0x0000003007077812 */ /* 0x000fc800078e780d */
[----:B------:R-:W-:Y:S02]  /*35620*/  LEA R7, R14, R7, 0xa ;  /* 0x000000070e077211 */ /* 0x000fe400078e50ff */
[----:B------:R-:W0:Y:S04]  /*35630*/  LDSM.16.MT88.4 R12, [R15+0x38000] ;  /* 0x038000000f0c783b */ /* 0x000e280000004200 */
[----:B------:R-:W1:Y:S01]  /*35640*/  LDSM.16.M88.4 R4, [R7+0x40380] ;  /* 0x040380000704783b */ /* 0x000e620000000200 */
[----:B0-----:R-:W-:Y:S01]  /*35650*/  IMAD.MOV.U32 R25, RZ, RZ, R14 ;  /* 0x000000ffff197224 */ /* 0x001fe200078e000e */
[----:B------:R-:W-:Y:S01]  /*35660*/  MOV R24, R15 ;  /* 0x0000000f00187202 */ /* 0x000fe20000000f00 */
[----:B------:R-:W-:Y:S01]  /*35670*/  IMAD.MOV.U32 R27, RZ, RZ, R12 ;  /* 0x000000ffff1b7224 */ /* 0x000fe200078e000c */
[----:B------:R-:W-:Y:S01]  /*35680*/  MOV R26, R13 ;  /* 0x0000000d001a7202 */ /* 0x000fe20000000f00 */
[----:B------:R-:W2:Y:S01]  /*35690*/  LDL.LU.64 R14, [R1+0x3be8] ;  /* 0x003be800010e7983 */ /* 0x000ea20000300a00 */
[----:B------:R-:W2:Y:S02]  /*356a0*/  LDL.LU.64 R12, [R1+0x3be0] ;  /* 0x003be000010c7983 */ /* 0x000ea40000300a00 */
[----:B-1----:R-:W-:Y:S02]  /*356b0*/  STL [R1+0x39f4], R6 ;  /* 0x0039f40601007387 */ /* 0x002fe40000100800 */
[----:B------:R-:W-:Y:S01]  /*356c0*/  STL [R1+0x39f0], R7 ;  /* 0x0039f00701007387 */ /* 0x000fe20000100800 */
[----:B------:R-:W-:Y:S01]  /*356d0*/  STL.64 [R1+0x3b10], R4 ;  /* 0x003b100401007387 */ /* 0x000fe20000100a00 */
[----:B--2---:R-:W-:Y:S03]  /*356e0*/  HMMA.16816.F32.BF16 R12, R12, R10, R16 ;  /* 0x0000000a0c0c723c */ /* 0x004fe60000041810 */
[----:B------:R-:W2:Y:S01]  /*356f0*/  LDL.LU.64 R18, [R1+0x3bd8] ;  /* 0x003bd80001127983 */ /* 0x000ea20000300a00 */
[----:B------:R-:W2:Y:S11]  /*35700*/  LDL.LU.64 R16, [R1+0x3bd0] ;  /* 0x003bd00001107983 */ /* 0x000eb60000300a00 */
[----:B------:R-:W-:Y:S08]  /*35710*/  @!UPT UIADD3 URZ, URZ, URZ, URZ ;  /* 0x0000003f3f3ff290 */ /* 0x000ff0000fffe03f */
[----:B------:R-:W-:Y:S01]  /*35720*/  STL.64 [R1+0x180], R12 ;  /* 0x0001800c01007387 */ /* 0x000fe20000100a00 */
[----:B------:R0:W-:Y:S03]  /*35730*/  STL.64 [R1+0x188], R14 ;  /* 0x0001880e01007387 */ /* 0x0001e60000100a00 */
[----:B0-----:R-:W2:Y:S01]  /*35740*/  LDL.LU.64 R14, [R1+0x3bc8] ;  /* 0x003bc800010e7983 */ /* 0x001ea20000300a00 */
[----:B------:R-:W2:Y:S03]  /*35750*/  LDL.LU.64 R12, [R1+0x3bc0] ;  /* 0x003bc000010c7983 */ /* 0x000ea60000300a00 */
[----:B------:R-:W0:Y:S04]  /*35760*/  S2R R6, SR_TID.X ;  /* 0x0000000000067919 */ /* 0x000e280000002100 */
[----:B------:R-:W1:Y:S01]  /*35770*/  S2R R7, SR_TID.X ;  /* 0x0000000000077919 */ /* 0x000e620000002100 */
[----:B0-----:R-:W-:Y:S01]  /*35780*/  LOP3.LUT R6, R6, 0x7, RZ, 0xc0, !PT ;  /* 0x0000000706067812 */ /* 0x001fe200078ec0ff */
[----:B-1----:R-:W-:-:S04]  /*35790*/  IMAD.SHL.U32 R7, R7, 0x2, RZ ;  /* 0x0000000207077824 */ /* 0x002fc800078e00ff */
[----:B------:R-:W-:-:S05]  /*357a0*/  IMAD R6, R6, 0x210, RZ ;  /* 0x0000021006067824 */ /* 0x000fca00078e02ff */
[----:B------:R-:W-:-:S04]  /*357b0*/  LOP3.LUT R6, R6, 0x10, R7, 0x78, !PT ;  /* 0x0000001006067812 */ /* 0x000fc800078e7807 */
[----:B------:R-:W-:Y:S01]  /*357c0*/  LOP3.LUT R6, R6, R8, RZ, 0xfc, !PT ;  /* 0x0000000806067212 */ /* 0x000fe200078efcff */
        /* <DEDUP_REMOVED lines=36> */
[-C--:B--2---:R-:W-:Y:S03]  /*35a10*/  HMMA.16816.F32.BF16 R16, R16, R10.reuse, R20 ;  /* 0x0000000a1010723c */ /* 0x084fe60000041814 */
[----:B------:R-:W2:Y:S01]  /*35a20*/  LDL.LU.64 R22, [R1+0x3b48] ;  /* 0x003b480001167983 */ /* 0x000ea20000300a00 */
[----:B------:R-:W2:Y:S01]  /*35a30*/  LDL.LU.64 R20, [R1+0x3b40] ;  /* 0x003b400001147983 */ /* 0x000ea20000300a00 */
[----:B------:R-:W-:Y:S01]  /*35a40*/  MOV R13, R29 ;  /* 0x0000001d000d7202 */ /* 0x000fe20000000f00 */
[----:B----4-:R-:W-:Y:S01]  /*35a50*/  IMAD.MOV.U32 R14, RZ, RZ, R28 ;  /* 0x000000ffff0e7224 */ /* 0x010fe200078e001c */
[----:B---3--:R-:W-:Y:S11]  /*35a60*/  MOV R15, R3 ;  /* 0x00000003000f7202 */ /* 0x008ff60000000f00 */
[----:B------:R-:W-:Y:S05]  /*35a70*/  @!UPT UIADD3 URZ, URZ, URZ, URZ ;  /* 0x0000003f3f3ff290 */ /* 0x000fea000fffe03f */
[----:B------:R-:W-:Y:S01]  /*35a80*/  STL.64 [R1+0xe0], R16 ;  /* 0x0000e01001007387 */ /* 0x000fe20000100a00 */
[----:B------:R-:W-:Y:S01]  /*35a90*/  STL.64 [R1+0xe8], R18 ;  /* 0x0000e81201007387 */ /* 0x000fe20000100a00 */
[----:B--2---:R-:W-:Y:S07]  /*35aa0*/  HMMA.16816.F32.BF16 R12, R20, R10, R12 ;  /* 0x0000000a140c723c */ /* 0x004fee000004180c */
[----:B------:R-:W-:Y:S11]  /*35ab0*/  MOV R20, R8 ;  /* 0x0000000800147202 */ /* 0x000ff60000000f00 */
[----:B------:R-:W-:Y:S05]  /*35ac0*/  @!UPT UIADD3 URZ, URZ, URZ, URZ ;  /* 0x0000003f3f3ff290 */ /* 0x000fea000fffe03f */
[----:B------:R-:W-:Y:S01]  /*35ad0*/  STL [R1+0xc0], R12 ;  /* 0x0000c00c01007387 */ /* 0x000fe20000100800 */
[----:B------:R-:W2:Y:S01]  /*35ae0*/  LDL.LU R8, [R1+0x3b38] ;  /* 0x003b380001087983 */ /* 0x000ea20000300800 */
[----:B------:R-:W-:Y:S01]  /*35af0*/  MOV R22, R5 ;  /* 0x0000000500167202 */ /* 0x000fe20000000f00 */
[----:B------:R-:W-:Y:S02]  /*35b00*/  IMAD.MOV.U32 R23, RZ, RZ, R4 ;  /* 0x000000ffff177224 */ /* 0x000fe400078e0004 */
[----:B------:R-:W-:-:S03]  /*35b10*/  IMAD.MOV.U32 R21, RZ, RZ, R7 ;  /* 0x000000ffff157224 */ /* 0x000fc600078e0007 */
[----:B------:R0:W-:Y:S02]  /*35b20*/  STL.64 [R1+0x3b00], R22 ;  /* 0x003b001601007387 */ /* 0x0001e40000100a00 */
[----:B------:R1:W-:Y:S01]  /*35b30*/  STL.64 [R1+0x3af8], R20 ;  /* 0x003af81401007387 */ /* 0x0003e20000100a00 */
[----:B0-----:R-:W-:Y:S02]  /*35b40*/  MOV R22, R25 ;  /* 0x0000001900167202 */ /* 0x001fe40000000f00 */
[----:B-1----:R-:W-:Y:S01]  /*35b50*/  MOV R20, R27 ;  /* 0x0000001b00147202 */ /* 0x002fe20000000f00 */
[----:B------:R-:W-:Y:S02]  /*35b60*/  IMAD.MOV.U32 R21, RZ, RZ, R26 ;  /* 0x000000ffff157224 */ /* 0x000fe400078e001a */
[----:B------:R-:W-:Y:S02]  /*35b70*/  IMAD.MOV.U32 R23, RZ, RZ, R24 ;  /* 0x000000ffff177224 */ /* 0x000fe400078e0018 */
[----:B------:R-:W0:Y:S01]  /*35b80*/  LDSM.16.MT88.4 R24, [R6+0x38100] ;  /* 0x038100000618783b */ /* 0x000e220000004200 */
[----:B------:R-:W-:-:S03]  /*35b90*/  IMAD.MOV.U32 R3, RZ, RZ, R15 ;  /* 0x000000ffff037224 */ /* 0x000fc600078e000f */
[----:B------:R-:W-:Y:S01]  /*35ba0*/  STL.64 [R1+0x3b20], R22 ;  /* 0x003b201601007387 */ /* 0x000fe20000100a00 */
[----:B------:R-:W-:Y:S01]  /*35bb0*/  MOV R28, R14 ;  /* 0x0000000e001c7202 */ /* 0x000fe20000000f00 */
[----:B------:R1:W-:Y:S02]  /*35bc0*/  STL.64 [R1+0x3b18], R20 ;  /* 0x003b181401007387 */ /* 0x0003e40000100a00 */
[----:B------:R-:W-:Y:S01]  /*35bd0*/  IMAD.MOV.U32 R29, RZ, RZ, R13 ;  /* 0x000000ffff1d7224 */ /* 0x000fe200078e000d */
[----:B------:R-:W3:Y:S04]  /*35be0*/  LDSM.16.MT88.4 R4, [R6+0x38180] ;  /* 0x038180000604783b */ /* 0x000ee80000004200 */
[----:B-1----:R-:W4:Y:S01]  /*35bf0*/  LDL.LU R20, [R1+0x50] ;  /* 0x0000500001147983 */ /* 0x002f220000300800 */
[----:B------:R-:W4:Y:S02]  /*35c00*/  LDL.LU R21, [R1+0x54] ;  /* 0x0000540001157983 */ /* 0x000f240000300800 */
[----:B------:R-:W4:Y:S02]  /*35c10*/  LDL.LU R22, [R1+0x58] ;  /* 0x0000580001167983 */ /* 0x000f240000300800 */
[----:B------:R-:W-:Y:S01]  /*35c20*/  STL [R1+0x3a58], R3 ;  /* 0x003a580301007387 */ /* 0x000fe20000100800 */
[----:B------:R-:W-:Y:S01]  /*35c30*/  STL [R1+0x3a34], R28 ;  /* 0x003a341c01007387 */ /* 0x000fe20000100800 */
[----:B------:R-:W-:Y:S02]  /*35c40*/  STL [R1+0x3a30], R29 ;  /* 0x003a301d01007387 */ /* 0x000fe40000100800 */
[----:B0-----:R-:W-:-:S02]  /*35c50*/  IMAD.MOV.U32 R15, RZ, RZ, R26 ;  /* 0x000000ffff0f7224 */ /* 0x001fc400078e001a */
[----:B------:R-:W-:Y:S01]  /*35c60*/  IMAD.MOV.U32 R17, RZ, RZ, R24 ;  /* 0x000000ffff117224 */ /* 0x000fe200078e0018 */
[----:B------:R-:W-:Y:S02]  /*35c70*/  MOV R16, R25 ;  /* 0x0000001900107202 */ /* 0x000fe40000000f00 */
[----:B--2---:R-:W-:Y:S01]  /*35c80*/  MOV R23, R8 ;  /* 0x0000000800177202 */ /* 0x004fe20000000f00 */
[----:B------:R-:W-:Y:S02]  /*35c90*/  MOV R8, R27 ;  /* 0x0000001b00087202 */ /* 0x000fe40000000f00 */
[----:B------:R-:W4:Y:S01]  /*35ca0*/  LDL.LU.64 R26, [R1+0x3b30] ;  /* 0x003b3000011a7983 */ /* 0x000f220000300a00 */
[----:B------:R-:W4:Y:S02]  /*35cb0*/  LDL.LU.64 R24, [R1+0x3b28] ;  /* 0x003b280001187983 */ /* 0x000f240000300a00 */
[----:B------:R0:W-:Y:S02]  /*35cc0*/  STL.64 [R1+0x3b08], R16 ;  /* 0x003b081001007387 */ /* 0x0001e40000100a00 */
[----:B---3--:R-:W-:Y:S01]  /*35cd0*/  IMAD.MOV.U32 R14, RZ, RZ, R4 ;  /* 0x000000ffff0e7224 */ /* 0x008fe200078e0004 */
[----:B0-----:R-:W2:Y:S01]  /*35ce0*/  LDL.LU R16, [R1+0x140] ;  /* 0x0001400001107983 */ /* 0x001ea20000300800 */
[----:B------:R-:W2:Y:S02]  /*35cf0*/  LDL.LU R17, [R1+0x144] ;  /* 0x0001440001117983 */ /* 0x000ea40000300800 */
[----:B------:R-:W2:Y:S02]  /*35d00*/  LDL.LU R18, [R1+0x148] ;  /* 0x0001480001127983 */ /* 0x000ea40000300800 */
[----:B------:R-:W2:Y:S01]  /*35d10*/  LDL.LU R19, [R1+0x14c] ;  /* 0x00014c0001137983 */ /* 0x000ea20000300800 */
[----:B------:R-:W-:Y:S01]  /*35d20*/  MOV R13, R5 ;  /* 0x00000005000d7202 */ /* 0x000fe20000000f00 */
[----:B----4-:R-:W-:Y:S01]  /*35d30*/  HMMA.16816.F32.BF16 R24, R24, R10, R20 ;  /* 0x0000000a1818723c */ /* 0x010fe20000041814 */
        /* <DEDUP_REMOVED lines=9> */
[----:B------:R-:W2:Y:S02]  /*35dd0*/  LDL.LU.64 R4, [R1+0x3b10] ;  /* 0x003b100001047983 */ /* 0x000ea40000300a00 */
[-C--:B--2---:R-:W-:Y:S02]  /*35de0*/  HMMA.16816.F32.BF16 R20, R20, R4.reuse, R16 ;  /* 0x000000041414723c */ /* 0x084fe40000041810 */
[----:B------:R-:W2:Y:S11]  /*35df0*/  LDL.LU.64 R16, [R1+0x3b08] ;  /* 0x003b080001107983 */ /* 0x000eb60000300a00 */
[----:B------:R-:W-:Y:S10]  /*35e00*/  @!UPT UIADD3 URZ, URZ, URZ, URZ ;  /* 0x0000003f3f3ff290 */ /* 0x000ff4000fffe03f */
[----:B------:R-:W-:Y:S01]  /*35e10*/  STL.64 [R1+0x170], R20 ;  /* 0x0001701401007387 */ /* 0x000fe20000100a00 */
[----:B------:R-:W-:Y:S02]  /*35e20*/  STL.64 [R1+0x178], R22 ;  /* 0x0001781601007387 */ /* 0x000fe40000100a00 */
[----:B------:R-:W0:Y:S02]  /*35e30*/  LDSM.16.MT88.4 R20, [R9+0x38000] ;  /* 0x038000000914783b */ /* 0x000e240000004200 */
[----:B0-----:R-:W-:Y:S02]  /*35e40*/  STL.64 [R1+0x40], R20 ;  /* 0x0000401401007387 */ /* 0x001fe40000100a00 */
[----:B------:R-:W-:Y:S02]  /*35e50*/  STL.64 [R1+0x48], R22 ;  /* 0x0000481601007387 */ /* 0x000fe40000100a00 */
[----:B------:R-:W0:Y:S02]  /*35e60*/  LDSM.16.MT88.4 R20, [R9+0x38080] ;  /* 0x038080000914783b */ /* 0x000e240000004200 */
[----:B0-----:R-:W-:Y:S02]  /*35e70*/  STL.64 [R1+0x30], R20 ;  /* 0x0000301401007387 */ /* 0x001fe40000100a00 */
[----:B------:R0:W-:Y:S02]  /*35e80*/  STL.64 [R1+0x38], R22 ;  /* 0x0000381601007387 */ /* 0x0001e40000100a00 */
[----:B0-----:R-:W3:Y:S01]  /*35e90*/  LDL.LU.64 R22, [R1+0x3b00] ;  /* 0x003b000001167983 */ /* 0x001ee20000300a00 */
[----:B------:R-:W3:Y:S02]  /*35ea0*/  LDL.LU.64 R20, [R1+0x3af8] ;  /* 0x003af80001147983 */ /* 0x000ee40000300a00 */
[----:B------:R-:W-:Y:S01]  /*35eb0*/  IMAD.MOV.U32 R12, RZ, RZ, R6 ;  /* 0x000000ffff0c7224 */ /* 0x000fe200078e0006 */
[----:B------:R-:W-:Y:S01]  /*35ec0*/  MOV R3, R7 ;  /* 0x0000000700037202 */ /* 0x000fe20000000f00 */
[----:B---3--:R-:W-:Y:S07]  /*35ed0*/  HMMA.16816.F32.BF16 R20, R20, R4, R24 ;  /* 0x000000041414723c */ /* 0x008fee0000041818 */
[----:B--2---:R-:W-:Y:S01]  /*35ee0*/  IMAD.MOV.U32 R24, RZ, RZ, R17 ;  /* 0x000000ffff187224 */ /* 0x004fe200078e0011 */
[----:B------:R-:W-:-:S02]  /*35ef0*/  MOV R25, R16 ;  /* 0x0000001000197202 */ /* 0x000fc40000000f00 */
[----:B------:R-:W-:Y:S01]  /*35f00*/  MOV R27, R8 ;  /* 0x00000008001b7202 */ /* 0x000fe20000000f00 */
[----:B------:R-:W-:Y:S11]  /*35f10*/  LDSM.16.MT88.4 R16, [R9+0x38180] ;  /* 0x038180000910783b */ /* 0x000ff60000004200 */
[----:B------:R-:W-:Y:S01]  /*35f20*/  @!UPT UIADD3 URZ, URZ, URZ, URZ ;  /* 0x0000003f3f3ff290 */ /* 0x000fe2000fffe03f */
[----:B------:R-:W-:Y:S01]  /*35f30*/  STL [R1+0x160], R20 ;  /* 0x0001601401007387 */ /* 0x000fe20000100800 */
[----:B------:R-:W-:Y:S02]  /*35f40*/  IMAD.MOV.U32 R6, RZ, RZ, R21 ;  /* 0x000000ffff067224 */ /* 0x000fe400078e0015 */
[----:B------:R-:W-:Y:S01]  /*35f50*/  STL [R1+0x16c], R23 ;  /* 0x00016c1701007387 */ /* 0x000fe20000100800 */
[----:B------:R-:W-:Y:S02]  /*35f60*/  MOV R7, R22 ;  /* 0x0000001600077202 */ /* 0x000fe40000000f00 */
[----:B------:R-:W0:Y:S02]  /*35f70*/  LDSM.16.MT88.4 R20, [R9+0x38100] ;  /* 0x038100000914783b */ /* 0x000e240000004200 */
[----:B------:R-:W1:Y:S02]  /*35f80*/  LDSM.16.MT88.4 R8, [R2+0x38000] ;  /* 0x038000000208783b */ /* 0x000e640000004200 */
[----:B------:R-:W-:Y:S02]  /*35f90*/  STL [R1+0x3a2c], R7 ;  /* 0x003a2c0701007387 */ /* 0x000fe40000100800 */
[----:B------:R0:W-:Y:S02]  /*35fa0*/  STL [R1+0x3a28], R6 ;  /* 0x003a280601007387 */ /* 0x0001e40000100800 */
[----:B0-----:R-:W-:Y:S01]  /*35fb0*/  MOV R6, R23 ;  /* 0x0000001700067202 */ /* 0x001fe20000000f00 */
[----:B------:R-:W-:Y:S01]  /*35fc0*/  IMAD.MOV.U32 R7, RZ, RZ, R22 ;  /* 0x000000ffff077224 */ /* 0x000fe200078e0016 */
[----:B------:R-:W-:Y:S01]  /*35fd0*/  MOV R28, R21 ;  /* 0x00000015001c7202 */ /* 0x000fe20000000f00 */
[----:B------:R-:W-:-:S02]  /*35fe0*/  IMAD.MOV.U32 R29, RZ, RZ, R20 ;  /* 0x000000ffff1d7224 */ /* 0x000fc400078e0014 */
[----:B------:R1:W-:Y:S01]  /*35ff0*/  STL [R1+0x3af4], R6 ;  /* 0x003af40601007387 */ /* 0x0003e20000100800 */
[----:B------:R0:W-:Y:S02]  /*36000*/  STL [R1+0x3af0], R7 ;  /* 0x003af00701007387 */ /* 0x0001e40000100800 */
[----:B------:R2:W-:Y:S02]  /*36010*/  STL [R1+0x3aec], R28 ;  /* 0x003aec1c01007387 */ /* 0x0005e40000100800 */
[----:B------:R3:W-:Y:S02]  /*36020*/  STL [R1+0x3ae8], R29 ;  /* 0x003ae81d01007387 */ /* 0x0007e40000100800 */
[----:B------:R-:W-:Y:S01]  /*36030*/  IMAD.MOV.U32 R26, RZ, RZ, R15 ;  /* 0x000000ffff1a7224 */ /* 0x000fe200078e000f */
[----:B------:R-:W-:Y:S01]  /*36040*/  LDSM.16.MT88.4 R20, [R0+0x38000] ;  /* 0x038000000014783b */ /* 0x000fe20000004200 */
[----:B-1----:R-:W-:Y:S01]  /*36050*/  IMAD.MOV.U32 R6, RZ, RZ, R8 ;  /* 0x000000ffff067224 */ /* 0x002fe200078e0008 */
[----:B0-----:R-:W-:Y:S01]  /*36060*/  MOV R7, R9 ;  /* 0x0000000900077202 */ /* 0x001fe20000000f00 */
[----:B--2---:R-:W-:Y:S01]  /*36070*/  IMAD.MOV.U32 R28, RZ, RZ, R10 ;  /* 0x000000ffff1c7224 */ /* 0x004fe200078e000a */
[----:B---3--:R-:W-:-:S02]  /*36080*/  MOV R29, R11 ;  /* 0x0000000b001d7202 */ /* 0x008fc40000000f00 */
[----:B------:R-:W0:Y:S04]  /*36090*/  LDSM.16.MT88.4 R8, [R2+0x38080] ;  /* 0x038080000208783b */ /* 0x000e280000004200 */
[----:B------:R-:W-:Y:S01]  /*360a0*/  STL.64 [R1+0x10], R16 ;  /* 0x0000101001007387 */ /* 0x000fe20000100a00 */
[----:B------:R-:W-:Y:S02]  /*360b0*/  STL.64 [R1+0x18], R18 ;  /* 0x0000181201007387 */ /* 0x000fe40000100a00 */
[----:B------:R-:W-:Y:S01]  /*360c0*/  LDSM.16.MT88.4 R16, [R2+0x38180] ;  /* 0x038180000210783b */ /* 0x000fe20000004200 */
[----:B0-----:R0:W-:Y:S03]  /*360d0*/  STL.64 [R1+0x3a80], R10 ;  /* 0x003a800a01007387 */ /* 0x0011e60000100a00 */
[----:B------:R1:W-:Y:S02]  /*360e0*/  STL.64 [R1+0x3a78], R8 ;  /* 0x003a780801007387 */ /* 0x0003e40000100a00 */
[----:B0-----:R-:W-:-:S02]  /*360f0*/  IMAD.MOV.U32 R10, RZ, RZ, R12 ;  /* 0x000000ffff0a7224 */ /* 0x001fc400078e000c */
[----:B-1----:R-:W-:Y:S01]  /*36100*/  IMAD.MOV.U32 R8, RZ, RZ, R14 ;  /* 0x000000ffff087224 */ /* 0x002fe200078e000e */
[----:B------:R-:W-:Y:S02]  /*36110*/  MOV R9, R13 ;  /* 0x0000000d00097202 */ /* 0x000fe40000000f00 */
[----:B------:R-:W0:Y:S04]  /*36120*/  LDSM.16.MT88.4 R12, [R2+0x38100] ;  /* 0x03810000020c783b */ /* 0x000e280000004200 */
[----:B0-----:R-:W-:Y:S01]  /*36130*/  STL [R1+0x3a64], R13 ;  /* 0x003a640d01007387 */ /* 0x001fe20000100800 */
[----:B------:R-:W-:Y:S02]  /*36140*/  STL [R1+0x3a60], R14 ;  /* 0x003a600e01007387 */ /* 0x000fe40000100800 */
[----:B------:R-:W-:Y:S02]  /*36150*/  STL [R1+0x3a5c], R15 ;  /* 0x003a5c0f01007387 */ /* 0x000fe40000100800 */
[----:B------:R-:W-:Y:S01]  /*36160*/  STL.64 [R1+0x3a50], R18 ;  /* 0x003a501201007387 */ /* 0x000fe20000100a00 */
[----:B------:R0:W-:Y:S04]  /*36170*/  STL.64 [R1+0x3a48], R16 ;  /* 0x003a481001007387 */ /* 0x0001e80000100a00 */
[----:B0-----:R-:W2:Y:S01]  /*36180*/  LDL.LU R16, [R1+0x1a0] ;  /* 0x0001a00001107983 */ /* 0x001ea20000300800 */
[----:B------:R-:W2:Y:S02]  /*36190*/  LDL.LU R17, [R1+0x1a4] ;  /* 0x0001a40001117983 */ /* 0x000ea40000300800 */
[----:B------:R-:W2:Y:S02]  /*361a0*/  LDL.LU R18, [R1+0x1a8] ;  /* 0x0001a80001127983 */ /* 0x000ea40000300800 */
[----:B------:R-:W2:Y:S01]  /*361b0*/  LDL.LU R19, [R1+0x1ac] ;  /* 0x0001ac0001137983 */ /* 0x000ea20000300800 */
[----:B------:R-:W-:Y:S01]  /*361c0*/  STL.64 [R1+0x3a40], R22 ;  /* 0x003a401601007387 */ /* 0x000fe20000100a00 */
[----:B------:R0:W-:Y:S03]  /*361d0*/  STL.64 [R1+0x3a38], R20 ;  /* 0x003a381401007387 */ /* 0x0001e60000100a00 */
[----:B0-----:R-:W3:Y:S01]  /*361e0*/  LDL.LU R20, [R1+0x150] ;  /* 0x0001500001147983 */ /* 0x001ee20000300800 */
[----:B------:R-:W3:Y:S02]  /*361f0*/  LDL.LU R21, [R1+0x154] ;  /* 0x0001540001157983 */ /* 0x000ee40000300800 */
[----:B------:R-:W3:Y:S02]  /*36200*/  LDL.LU R22, [R1+0x158] ;  /* 0x0001580001167983 */ /* 0x000ee40000300800 */
[----:B------:R-:W3:Y:S01]  /*36210*/  LDL.LU R23, [R1+0x15c] ;  /* 0x00015c0001177983 */ /* 0x000ee20000300800 */
[----:B------:R-:W-:-:S07]  /*36220*/  MOV R11, R3 ;  /* 0x00000003000b7202 */ /* 0x000fce0000000f00 */
[-C--:B--2---:R-:W-:Y:S01]  /*36230*/  HMMA.16816.F32.BF16 R16, R8, R4.reuse, R16 ;  /* 0x000000040810723c */ /* 0x084fe20000041810 */
[----:B------:R-:W0:Y:S07]  /*36240*/  LDSM.16.MT88.4 R8, [R0+0x38100] ;  /* 0x038100000008783b */ /* 0x000e2e0000004200 */
[----:B---3--:R-:W-:Y:S01]  /*36250*/  HMMA.16816.F32.BF16 R20, R24, R4, R20 ;  /* 0x000000041814723c */ /* 0x008fe20000041814 */
[----:B------:R-:W1:Y:S01]  /*36260*/  LDSM.16.MT88.4 R24, [R0+0x38080] ;  /* 0x038080000018783b */ /* 0x000e620000004200 */
[----:B0-----:R-:W-:-:S02]  /*36270*/  IMAD.MOV.U32 R13, RZ, RZ, R8 ;  /* 0x000000ffff0d7224 */ /* 0x001fc400078e0008 */
[----:B------:R-:W-:Y:S01]  /*36280*/  IMAD.MOV.U32 R15, RZ, RZ, R10 ;  /* 0x000000ffff0f7224 */ /* 0x000fe200078e000a */
[----:B------:R-:W-:Y:S02]  /*36290*/  MOV R3, R11 ;  /* 0x0000000b00037202 */ /* 0x000fe40000000f00 */
[----:B------:R-:W-:Y:S01]  /*362a0*/  MOV R14, R9 ;  /* 0x00000009000e7202 */ /* 0x000fe20000000f00 */
[----:B------:R-:W-:Y:S02]  /*362b0*/  IMAD.MOV.U32 R8, RZ, RZ, R6 ;  /* 0x000000ffff087224 */ /* 0x000fe400078e0006 */
[----:B------:R-:W-:Y:S01]  /*362c0*/  IMAD.MOV.U32 R10, RZ, RZ, R28 ;  /* 0x000000ffff0a7224 */ /* 0x000fe200078e001c */
[----:B------:R-:W-:Y:S02]  /*362d0*/  MOV R11, R29 ;  /* 0x0000001d000b7202 */ /* 0x000fe40000000f00 */
[----:B------:R-:W-:Y:S01]  /*362e0*/  MOV R9, R7 ;  /* 0x0000000700097202 */ /* 0x000fe20000000f00 */
[----:B-1----:R-:W-:Y:S09]  /*362f0*/  STL.64 [R1+0x3a20], R26 ;  /* 0x003a201a01007387 */ /* 0x002ff20000100a00 */
[----:B------:R-:W-:Y:S02]  /*36300*/  STL.64 [R1+0x150], R20 ;  /* 0x0001501401007387 */ /* 0x000fe40000100a00 */
[----:B------:R-:W-:Y:S02]  /*36310*/  STL.64 [R1+0x158], R22 ;  /* 0x0001581601007387 */ /* 0x000fe40000100a00 */
[----:B------:R-:W-:Y:S01]  /*36320*/  STL.64 [R1+0x3a18], R24 ;  /* 0x003a181801007387 */ /* 0x000fe20000100a00 */
[----:B------:R-:W-:Y:S01]  /*36330*/  STL.64 [R1+0x130], R16 ;  /* 0x0001301001007387 */ /* 0x000fe20000100a00 */
[----:B------:R-:W-:Y:S02]  /*36340*/  STL.64 [R1+0x138], R18 ;  /* 0x0001381201007387 */ /* 0x000fe40000100a00 */
[----:B------:R-:W2:Y:S02]  /*36350*/  LDL.LU R6, [R1+0x3af4] ;  /* 0x003af40001067983 */ /* 0x000ea40000300800 */
[----:B------:R-:W3:Y:S01]  /*36360*/  LDL.LU R7, [R1+0x3af0] ;  /* 0x003af00001077983 */ /* 0x000ee20000300800 */
[----:B------:R-:W4:Y:S01]  /*36370*/  LDL.LU R28, [R1+0x3aec] ;  /* 0x003aec00011c7983 */ /* 0x000f220000300800 */
[----:B------:R-:W2:Y:S02]  /*36380*/  LDL.LU R29, [R1+0x3ae8] ;  /* 0x003ae800011d7983 */ /* 0x000ea40000300800 */
[----:B------:R-:W-:Y:S02]  /*36390*/  STL.64 [R1+0x3aa0], R10 ;  /* 0x003aa00a01007387 */ /* 0x000fe40000100a00 */
[----:B------:R0:W-:Y:S02]  /*363a0*/  STL.64 [R1+0x3a98], R8 ;  /* 0x003a980801007387 */ /* 0x0001e40000100a00 */
[----:B0-----:R-:W2:Y:S01]  /*363b0*/  LDL.LU R8, [R1+0x10] ;  /* 0x0000100001087983 */ /* 0x001ea20000300800 */
[----:B------:R-:W2:Y:S02]  /*363c0*/  LDL.LU R9, [R1+0x14] ;  /* 0x0000140001097983 */ /* 0x000ea40000300800 */
[----:B------:R-:W2:Y:S02]  /*363d0*/  LDL.LU R10, [R1+0x18] ;  /* 0x00001800010a7983 */ /* 0x000ea40000300800 */
[----:B------:R-:W2:Y:S02]  /*363e0*/  LDL.LU R11, [R1+0x1c] ;  /* 0x00001c00010b7983 */ /* 0x000ea40000300800 */
[----:B--2---:R-:W-:Y:S01]  /*363f0*/  STL.64 [R1+0x3ac0], R10 ;  /* 0x003ac00a01007387 */ /* 0x004fe20000100a00 */
[----:B------:R-:W-:Y:S02]  /*36400*/  STL.64 [R1+0x3ab8], R8 ;  /* 0x003ab80801007387 */ /* 0x000fe40000100a00 */
[----:B------:R-:W-:Y:S02]  /*36410*/  STL.64 [R1+0x3a70], R14 ;  /* 0x003a700e01007387 */ /* 0x000fe40000100a00 */
[----:B------:R0:W-:Y:S02]  /*36420*/  STL.64 [R1+0x3a68], R12 ;  /* 0x003a680c01007387 */ /* 0x0001e40000100a00 */
[----:B0-----:R-:W2:Y:S01]  /*36430*/  LDL.LU R12, [R1+0x90] ;  /* 0x00009000010c7983 */ /* 0x001ea20000300800 */
[----:B------:R-:W2:Y:S02]  /*36440*/  LDL.LU R13, [R1+0x94] ;  /* 0x00009400010d7983 */ /* 0x000ea40000300800 */
[----:B------:R-:W2:Y:S02]  /*36450*/  LDL.LU R14, [R1+0x98] ;  /* 0x00009800010e7983 */ /* 0x000ea40000300800 */
[----:B------:R-:W2:Y:S01]  /*36460*/  LDL.LU R15, [R1+0x9c] ;  /* 0x00009c00010f7983 */ /* 0x000ea20000300800 */
[----:B------:R-:W2:Y:S01]  /*36470*/  LDL.LU R16, [R1+0x40] ;  /* 0x0000400001107983 */ /* 0x000ea20000300800 */
[----:B------:R-:W2:Y:S02]  /*36480*/  LDL.LU R17, [R1+0x44] ;  /* 0x0000440001117983 */ /* 0x000ea40000300800 */
[----:B------:R-:W2:Y:S02]  /*36490*/  LDL.LU R18, [R1+0x48] ;  /* 0x0000480001127983 */ /* 0x000ea40000300800 */
[----:B------:R-:W2:Y:S01]  /*364a0*/  LDL.LU R19, [R1+0x4c] ;  /* 0x00004c0001137983 */ /* 0x000ea20000300800 */
[----:B------:R-:W2:Y:S01]  /*364b0*/  LDL.LU R20, [R1+0x1b0] ;  /* 0x0001b00001147983 */ /* 0x000ea20000300800 */
[----:B------:R-:W2:Y:S02]  /*364c0*/  LDL.LU R21, [R1+0x1b4] ;  /* 0x0001b40001157983 */ /* 0x000ea40000300800 */
[----:B------:R-:W2:Y:S02]  /*364d0*/  LDL.LU R22, [R1+0x1b8] ;  /* 0x0001b80001167983 */ /* 0x000ea40000300800 */
[----:B------:R-:W2:Y:S02]  /*364e0*/  LDL.LU R23, [R1+0x1bc] ;  /* 0x0001bc0001177983 */ /* 0x000ea40000300800 */
[----:B---3--:R-:W-:Y:S01]  /*364f0*/  IMAD.MOV.U32 R10, RZ, RZ, R7 ;  /* 0x000000ffff0a7224 */ /* 0x008fe200078e0007 */
[----:B------:R-:W-:Y:S01]  /*36500*/  MOV R11, R6 ;  /* 0x00000006000b7202 */ /* 0x000fe20000000f00 */
[----:B------:R-:W3:Y:S01]  /*36510*/  LDL.LU R24, [R1+0x30] ;  /* 0x0000300001187983 */ /* 0x000ee20000300800 */
[----:B------:R-:W-:Y:S01]  /*36520*/  IMAD.MOV.U32 R8, RZ, RZ, R29 ;  /* 0x000000ffff087224 */ /* 0x000fe200078e001d */
[----:B----4-:R-:W-:Y:S01]  /*36530*/  MOV R9, R28 ;  /* 0x0000001c00097202 */ /* 0x010fe20000000f00 */
[----:B------:R-:W3:Y:S01]  /*36540*/  LDL.LU R25, [R1+0x34] ;  /* 0x0000340001197983 */ /* 0x000ee20000300800 */
[----:B------:R-:W3:Y:S01]  /*36550*/  LDL.LU R26, [R1+0x38] ;  /* 0x00003800011a7983 */ /* 0x000ee20000300800 */
[----:B------:R-:W3:Y:S02]  /*36560*/  LDL.LU R27, [R1+0x3c] ;  /* 0x00003c00011b7983 */ /* 0x000ee40000300800 */
[----:B------:R-:W-:Y:S02]  /*36570*/  STL.64 [R1+0x3ae0], R10 ;  /* 0x003ae00a01007387 */ /* 0x000fe40000100a00 */
[----:B------:R0:W-:Y:S02]  /*36580*/  STL.64 [R1+0x3ad8], R8 ;  /* 0x003ad80801007387 */ /* 0x0001e40000100a00 */
[----:B0-----:R-:W3:Y:S01]  /*36590*/  LDL.LU R8, [R1+0x190] ;  /* 0x0001900001087983 */ /* 0x001ee20000300800 */
[----:B------:R-:W3:Y:S02]  /*365a0*/  LDL.LU R9, [R1+0x194] ;  /* 0x0001940001097983 */ /* 0x000ee40000300800 */
[----:B------:R-:W3:Y:S02]  /*365b0*/  LDL.LU R10, [R1+0x198] ;  /* 0x00019800010a7983 */ /* 0x000ee40000300800 */
[----:B------:R-:W3:Y:S01]  /*365c0*/  LDL.LU R11, [R1+0x19c] ;  /* 0x00019c00010b7983 */ /* 0x000ee20000300800 */
[----:B--2---:R-:W-:Y:S01]  /*365d0*/  STL.64 [R1+0x3a90], R14 ;  /* 0x003a900e01007387 */ /* 0x004fe20000100a00 */
[----:B------:R0:W-:Y:S03]  /*365e0*/  STL.64 [R1+0x3a88], R12 ;  /* 0x003a880c01007387 */ /* 0x0001e60000100a00 */
[----:B0-----:R-:W2:Y:S01]  /*365f0*/  LDL.LU R12, [R1+0x180] ;  /* 0x00018000010c7983 */ /* 0x001ea20000300800 */
[----:B------:R-:W2:Y:S02]  /*36600*/  LDL.LU R13, [R1+0x184] ;  /* 0x00018400010d7983 */ /* 0x000ea40000300800 */
[----:B------:R-:W4:Y:S02]  /*36610*/  LDL.LU R14, [R1+0x188] ;  /* 0x00018800010e7983 */ /* 0x000f240000300800 */
[----:B------:R-:W4:Y:S01]  /*36620*/  LDL.LU R15, [R1+0x18c] ;  /* 0x00018c00010f7983 */ /* 0x000f220000300800 */
[-C--:B------:R-:W-:Y:S01]  /*36630*/  HMMA.16816.F32.BF16 R20, R16, R4.reuse, R20 ;  /* 0x000000041014723c */ /* 0x080fe20000041814 */
[----:B----4-:R-:W-:Y:S01]  /*36640*/  STL.64 [R1+0x3ab0], R14 ;  /* 0x003ab00e01007387 */ /* 0x010fe20000100a00 */
[----:B--2---:R0:W-:Y:S03]  /*36650*/  STL.64 [R1+0x3aa8], R12 ;  /* 0x003aa80c01007387 */ /* 0x0041e60000100a00 */
        /* <DEDUP_REMOVED lines=11> */
[----:B------:R-:W3:Y:S01]  /*36710*/  LDL.LU R16, [R1+0x110] ;  /* 0x0001100001107983 */ /* 0x000ee20000300800 */
[----:B------:R0:W-:Y:S02]  /*36720*/  STL.64 [R1+0x140], R20 ;  /* 0x0001401401007387 */ /* 0x0001e40000100a00 */
[----:B------:R1:W-:Y:S02]  /*36730*/  STL.64 [R1+0x148], R22 ;  /* 0x0001481601007387 */ /* 0x0003e40000100a00 */
[----:B------:R-:W3:Y:S01]  /*36740*/  LDL.LU R17, [R1+0x114] ;  /* 0x0001140001117983 */ /* 0x000ee20000300800 */
[----:B------:R-:W3:Y:S01]  /*36750*/  LDL.LU R18, [R1+0x118] ;  /* 0x0001180001127983 */ /* 0x000ee20000300800 */
[----:B------:R-:W3:Y:S03]  /*36760*/  LDL.LU R19, [R1+0x11c] ;  /* 0x00011c0001137983 */ /* 0x000ee60000300800 */
[----:B0-----:R-:W4:Y:S01]  /*36770*/  LDL.LU R20, [R1+0x70] ;  /* 0x0000700001147983 */ /* 0x001f220000300800 */
[----:B------:R-:W4:Y:S02]  /*36780*/  LDL.LU R21, [R1+0x74] ;  /* 0x0000740001157983 */ /* 0x000f240000300800 */
[----:B-1----:R-:W4:Y:S02]  /*36790*/  LDL.LU R22, [R1+0x78] ;  /* 0x0000780001167983 */ /* 0x002f240000300800 */
[----:B------:R-:W4:Y:S01]  /*367a0*/  LDL.LU R23, [R1+0x7c] ;  /* 0x00007c0001177983 */ /* 0x000f220000300800 */
[----:B------:R-:W2:Y:S01]  /*367b0*/  LDL.LU R24, [R1+0xf0] ;  /* 0x0000f00001187983 */ /* 0x000ea20000300800 */
[----:B------:R-:W-:Y:S02]  /*367c0*/  STL.64 [R1+0x120], R8 ;  /* 0x0001200801007387 */ /* 0x000fe40000100a00 */
[----:B------:R-:W-:Y:S02]  /*367d0*/  STL.64 [R1+0x128], R10 ;  /* 0x0001280a01007387 */ /* 0x000fe40000100a00 */
[----:B------:R-:W0:Y:S04]  /*367e0*/  LDSM.16.MT88.4 R8, [R0+0x38180] ;  /* 0x038180000008783b */ /* 0x000e280000004200 */
[----:B------:R-:W2:Y:S01]  /*367f0*/  LDL.LU R25, [R1+0xf4] ;  /* 0x0000f40001197983 */ /* 0x000ea20000300800 */
[----:B------:R-:W2:Y:S02]  /*36800*/  LDL.LU R26, [R1+0xf8] ;  /* 0x0000f800011a7983 */ /* 0x000ea40000300800 */
[----:B------:R-:W2:Y:S02]  /*36810*/  LDL.LU R27, [R1+0xfc] ;  /* 0x0000fc00011b7983 */ /* 0x000ea40000300800 */
[----:B0-----:R-:W-:Y:S01]  /*36820*/  IMAD.MOV.U32 R7, RZ, RZ, R10 ;  /* 0x000000ffff077224 */ /* 0x001fe200078e000a */
[----:B------:R-:W-:Y:S01]  /*36830*/  MOV R6, R11 ;  /* 0x0000000b00067202 */ /* 0x000fe20000000f00 */
[----:B------:R-:W-:Y:S01]  /*36840*/  IMAD.MOV.U32 R28, RZ, RZ, R8 ;  /* 0x000000ffff1c7224 */ /* 0x000fe200078e0008 */
        /* <DEDUP_REMOVED lines=17> */
[----:B------:R0:W-:Y:S02]  /*36960*/  STL [R1+0xd8], R10 ;  /* 0x0000d80a01007387 */ /* 0x0001e40000100800 */
[----:B------:R-:W-:Y:S02]  /*36970*/  IMAD.MOV.U32 R0, RZ, RZ, R11 ;  /* 0x000000ffff007224 */ /* 0x000fe400078e000b */
        /* <DEDUP_REMOVED lines=13> */
[----:B------:R-:W3:Y:S11]  /*36a50*/  LDL.LU.64 R12, [R1+0x3a68] ;  /* 0x003a6800010c7983 */ /* 0x000ef60000300a00 */
[----:B------:R-:W-:Y:S10]  /*36a60*/  @!UPT UIADD3 URZ, URZ, URZ, URZ ;  /* 0x0000003f3f3ff290 */ /* 0x000ff4000fffe03f */
[----:B------:R2:W-:Y:S01]  /*36a70*/  STL.64 [R1+0x90], R8 ;  /* 0x0000900801007387 */ /* 0x0005e20000100a00 */
[----:B------:R0:W-:Y:S02]  /*36a80*/  STL.64 [R1+0x98], R10 ;  /* 0x0000980a01007387 */ /* 0x0001e40000100a00 */
[----:B--2---:R-:W-:Y:S01]  /*36a90*/  IMAD.MOV.U32 R9, RZ, RZ, R14 ;  /* 0x000000ffff097224 */ /* 0x004fe200078e000e */
[----:B---3--:R-:W-:Y:S02]  /*36aa0*/  MOV R8, R13 ;  /* 0x0000000d00087202 */ /* 0x008fe40000000f00 */
[----:B0-----:R-:W-:Y:S01]  /*36ab0*/  MOV R10, R15 ;  /* 0x0000000f000a7202 */ /* 0x001fe20000000f00 */
[----:B------:R-:W2:Y:S01]  /*36ac0*/  LDL.LU R13, [R1+0x3a64] ;  /* 0x003a6400010d7983 */ /* 0x000ea20000300800 */
[----:B------:R-:W2:Y:S02]  /*36ad0*/  LDL.LU R14, [R1+0x3a60] ;  /* 0x003a6000010e7983 */ /* 0x000ea40000300800 */
[----:B------:R-:W2:Y:S02]  /*36ae0*/  LDL.LU R15, [R1+0x3a5c] ;  /* 0x003a5c00010f7983 */ /* 0x000ea40000300800 */
[----:B------:R-:W-:-:S02]  /*36af0*/  IMAD.MOV.U32 R11, RZ, RZ, R3 ;  /* 0x000000ffff0b7224 */ /* 0x000fc400078e0003 */
[----:B------:R-:W3:Y:S03]  /*36b00*/  LDL.LU R3, [R1+0x3a58] ;  /* 0x003a580001037983 */ /* 0x000ee60000300800 */
[----:B------:R-:W-:Y:S02]  /*36b10*/  STL.64 [R1+0x3a10], R10 ;  /* 0x003a100a01007387 */ /* 0x000fe40000100a00 */
[----:B------:R0:W-:Y:S02]  /*36b20*/  STL.64 [R1+0x3a08], R8 ;  /* 0x003a080801007387 */ /* 0x0001e40000100a00 */
[----:B0-----:R-:W3:Y:S01]  /*36b30*/  LDL.LU R8, [R1+0xe0] ;  /* 0x0000e00001087983 */ /* 0x001ee20000300800 */
[----:B------:R-:W3:Y:S02]  /*36b40*/  LDL.LU R9, [R1+0xe4] ;  /* 0x0000e40001097983 */ /* 0x000ee40000300800 */
[----:B------:R-:W3:Y:S02]  /*36b50*/  LDL.LU R10, [R1+0xe8] ;  /* 0x0000e800010a7983 */ /* 0x000ee40000300800 */
[----:B------:R-:W3:Y:S01]  /*36b60*/  LDL.LU R11, [R1+0xec] ;  /* 0x0000ec00010b7983 */ /* 0x000ee20000300800 */
[-C--:B--2---:R-:W-:Y:S01]  /*36b70*/  HMMA.16816.F32.BF16 R12, R12, R4.reuse, R16 ;  /* 0x000000040c0c723c */ /* 0x084fe20000041810 */
[----:B------:R-:W4:Y:S01]  /*36b80*/  LDL.LU.64 R18, [R1+0x3a50] ;  /* 0x003a500001127983 */ /* 0x000f220000300a00 */
[----:B------:R-:W4:Y:S11]  /*36b90*/  LDL.LU.64 R16, [R1+0x3a48] ;  /* 0x003a480001107983 */ /* 0x000f360000300a00 */
[----:B------:R-:W-:Y:S10]  /*36ba0*/  @!UPT UIADD3 URZ, URZ, URZ, URZ ;  /* 0x0000003f3f3ff290 */ /* 0x000ff4000fffe03f */
[----:B------:R-:W-:Y:S01]  /*36bb0*/  STL.64 [R1+0x80], R12 ;  /* 0x0000800c01007387 */ /* 0x000fe20000100a00 */
[----:B------:R-:W-:Y:S01]  /*36bc0*/  STL.64 [R1+0x88], R14 ;  /* 0x0000880e01007387 */ /* 0x000fe20000100a00 */
[-C--:B----4-:R-:W-:Y:S02]  /*36bd0*/  HMMA.16816.F32.BF16 R16, R16, R4.reuse, R20 ;  /* 0x000000041010723c */ /* 0x090fe40000041814 */
[----:B------:R-:W2:Y:S01]  /*36be0*/  LDL.LU.64 R22, [R1+0x3a40] ;  /* 0x003a400001167983 */ /* 0x000ea20000300a00 */
[----:B------:R-:W2:Y:S11]  /*36bf0*/  LDL.LU.64 R20, [R1+0x3a38] ;  /* 0x003a380001147983 */ /* 0x000eb60000300a00 */
[----:B------:R-:W-:Y:S09]  /*36c00*/  @!UPT UIADD3 URZ, URZ, URZ, URZ ;  /* 0x0000003f3f3ff290 */ /* 0x000ff2000fffe03f */
[----:B------:R0:W-:Y:S01]  /*36c10*/  STL.64 [R1+0x70], R16 ;  /* 0x0000701001007387 */ /* 0x0001e20000100a00 */
[----:B------:R1:W-:Y:S01]  /*36c20*/  STL.64 [R1+0x78], R18 ;  /* 0x0000781201007387 */ /* 0x0003e20000100a00 */
[----:B0-----:R-:W-:Y:S02]  /*36c30*/  MOV R16, R28 ;  /* 0x0000001c00107202 */ /* 0x001fe40000000f00 */
[----:B-1----:R-:W-:Y:S01]  /*36c40*/  MOV R18, R7 ;  /* 0x0000000700127202 */ /* 0x002fe20000000f00 */
[----:B------:R-:W-:Y:S01]  /*36c50*/  IMAD.MOV.U32 R19, RZ, RZ, R6 ;  /* 0x000000ffff137224 */ /* 0x000fe200078e0006 */
[----:B------:R-:W4:Y:S01]  /*36c60*/  LDL.LU R28, [R1+0x3a34] ;  /* 0x003a3400011c7983 */ /* 0x000f220000300800 */
[----:B------:R-:W-:Y:S02]  /*36c70*/  IMAD.MOV.U32 R17, RZ, RZ, R29 ;  /* 0x000000ffff117224 */ /* 0x000fe400078e001d */
[----:B------:R-:W3:Y:S02]  /*36c80*/  LDL.LU R29, [R1+0x3a30] ;  /* 0x003a3000011d7983 */ /* 0x000ee40000300800 */
[----:B------:R-:W3:Y:S01]  /*36c90*/  LDL.LU R7, [R1+0x3a2c] ;  /* 0x003a2c0001077983 */ /* 0x000ee20000300800 */
[----:B------:R-:W3:Y:S01]  /*36ca0*/  LDL.LU R6, [R1+0x3a28] ;  /* 0x003a280001067983 */ /* 0x000ee20000300800 */
[----:B------:R-:W-:Y:S02]  /*36cb0*/  STL.64 [R1+0x3a00], R18 ;  /* 0x003a001201007387 */ /* 0x000fe40000100a00 */
[----:B------:R0:W-:Y:S02]  /*36cc0*/  STL.64 [R1+0x39f8], R16 ;  /* 0x0039f81001007387 */ /* 0x0001e40000100a00 */
[----:B0-----:R-:W3:Y:S04]  /*36cd0*/  LDL.LU R16, [R1+0xc0] ;  /* 0x0000c00001107983 */ /* 0x001ee80000300800 */
[----:B------:R-:W0:Y:S04]  /*36ce0*/  S2R R0, SR_TID.X ;  /* 0x0000000000007919 */ /* 0x000e280000002100 */
[----:B------:R-:W1:Y:S01]  /*36cf0*/  S2R R14, SR_TID.X ;  /* 0x00000000000e7919 */ /* 0x000e620000002100 */
[----:B--2---:R-:W-:Y:S03]  /*36d00*/  HMMA.16816.F32.BF16 R20, R20, R4, R24 ;  /* 0x000000041414723c */ /* 0x004fe60000041818 */
[----:B------:R-:W2:Y:S01]  /*36d10*/  LDL.LU.64 R26, [R1+0x3a20] ;  /* 0x003a2000011a7983 */ /* 0x000ea20000300a00 */
[----:B------:R-:W2:Y:S01]  /*36d20*/  LDL.LU.64 R24, [R1+0x3a18] ;  /* 0x003a180001187983 */ /* 0x000ea20000300a00 */
[----:B0-----:R-:W-:Y:S01]  /*36d30*/  LOP3.LUT R15, R0, 0x7, RZ, 0xc0, !PT ;  /* 0x00000007000f7812 */ /* 0x001fe200078ec0ff */
[C---:B-1----:R-:W-:Y:S01]  /*36d40*/  LOP3.LUT R0, R14.reuse, 0x10, RZ, 0xc0, !PT ;  /* 0x000000100e007812 */ /* 0x042fe200078ec0ff */
[----:B------:R-:W-:-:S03]  /*36d50*/  SHF.L.U32 R14, R14, 0x1, RZ ;  /* 0x000000010e0e7819 */ /* 0x000fc600000006ff */
[----:B------:R-:W-:Y:S02]  /*36d60*/  IMAD R15, R15, 0x210, RZ ;  /* 0x000002100f0f7824 */ /* 0x000fe400078e02ff */
[----:B------:R-:W-:-:S03]  /*36d70*/  IMAD.SHL.U32 R0, R0, 0x100, RZ ;  /* 0x0000010000007824 */ /* 0x000fc600078e00ff */
[----:B------:R-:W-:-:S04]  /*36d80*/  LOP3.LUT R15, R15, 0x10, R14, 0x78, !PT ;  /* 0x000000100f0f7812 */ /* 0x000fc800078e780e */
[----:B------:R-:W-:-:S04]  /*36d90*/  LOP3.LUT R15, R15, R0, RZ, 0xfc, !PT ;  /* 0x000000000f0f7212 */ /* 0x000fc800078efcff */
[----:B------:R-:W-:Y:S01]  /*36da0*/  STL.64 [R1+0xf0], R20 ;  /* 0x0000f01401007387 */ /* 0x000fe20000100a00 */
[----:B------:R-:W-:Y:S02]  /*36db0*/  STL.64 [R1+0xf8], R22 ;  /* 0x0000f81601007387 */ /* 0x000fe40000100a00 */
[----:B------:R-:W0:Y:S02]  /*36dc0*/  LDSM.16.MT88.4 R20, [R15+0x3a000] ;  /* 0x03a000000f14783b */ /* 0x000e240000004200 */
[----:B0-----:R-:W-:Y:S01]  /*36dd0*/  STL [R1+0x60], R20 ;  /* 0x0000601401007387 */ /* 0x001fe20000100800 */
[----:B---3--:R-:W-:Y:S01]  /*36de0*/  MOV R17, R29 ;  /* 0x0000001d00117202 */ /* 0x008fe20000000f00 */
[----:B----4-:R-:W-:Y:S01]  /*36df0*/  IMAD.MOV.U32 R18, RZ, RZ, R28 ;  /* 0x000000ffff127224 */ /* 0x010fe200078e001c */
[----:B------:R-:W-:Y:S01]  /*36e00*/  MOV R19, R3 ;  /* 0x0000000300137202 */ /* 0x000fe20000000f00 */
[----:B------:R-:W-:Y:S01]  /*36e10*/  IMAD.MOV.U32 R29, RZ, RZ, R21 ;  /* 0x000000ffff1d7224 */ /* 0x000fe200078e0015 */
[----:B------:R-:W-:Y:S01]  /*36e20*/  MOV R28, R22 ;  /* 0x00000016001c7202 */ /* 0x000fe20000000f00 */
[----:B------:R-:W-:Y:S01]  /*36e30*/  IMAD.MOV.U32 R3, RZ, RZ, R23 ;  /* 0x000000ffff037224 */ /* 0x000fe200078e0017 */
        /* <DEDUP_REMOVED lines=14> */
[----:B------:R-:W3:Y:S03]  /*36f20*/  LDL.LU.64 R8, [R1+0x3a08] ;  /* 0x003a080001087983 */ /* 0x000ee60000300a00 */
[----:B------:R-:W0:Y:S01]  /*36f30*/  S2R R0, SR_TID.X ;  /* 0x0000000000007919 */ /* 0x000e220000002100 */
[----:B---3--:R-:W-:Y:S03]  /*36f40*/  HMMA.16816.F32.BF16 R8, R8, R4, R16 ;  /* 0x000000040808723c */ /* 0x008fe60000041810 */
[----:B------:R-:W2:Y:S01]  /*36f50*/  LDL.LU.64 R18, [R1+0x3a00] ;  /* 0x003a000001127983 */ /* 0x000ea20000300a00 */
[----:B------:R-:W2:Y:S11]  /*36f60*/  LDL.LU.64 R16, [R1+0x39f8] ;  /* 0x0039f80001107983 */ /* 0x000eb60000300a00 */
[----:B------:R-:W-:Y:S08]  /*36f70*/  @!UPT UIADD3 URZ, URZ, URZ, URZ ;  /* 0x0000003f3f3ff290 */ /* 0x000ff0000fffe03f */
[----:B------:R-:W-:Y:S01]  /*36f80*/  STL.64 [R1+0x1a0], R8 ;  /* 0x0001a00801007387 */ /* 0x000fe20000100a00 */
[----:B------:R-:W-:Y:S02]  /*36f90*/  STL.64 [R1+0x1a8], R10 ;  /* 0x0001a80a01007387 */ /* 0x000fe40000100a00 */
[----:B------:R-:W1:Y:S02]  /*36fa0*/  LDSM.16.MT88.4 R8, [R15+0x3a100] ;  /* 0x03a100000f08783b */ /* 0x000e640000004200 */
[----:B------:R-:W3:Y:S01]  /*36fb0*/  LDSM.16.MT88.4 R12, [R15+0x3a180] ;  /* 0x03a180000f0c783b */ /* 0x000ee20000004200 */
[----:B0-----:R-:W-:-:S05]  /*36fc0*/  LOP3.LUT R0, R0, 0x7, RZ, 0xc0, !PT ;  /* 0x0000000700007812 */ /* 0x001fca00078ec0ff */
[----:B------:R-:W-:Y:S01]  /*36fd0*/  IMAD R0, R0, 0x210, RZ ;  /* 0x0000021000007824 */ /* 0x000fe200078e02ff */
[----:B-1----:R0:W-:Y:S04]  /*36fe0*/  STL.64 [R1+0x39c8], R10 ;  /* 0x0039c80a01007387 */ /* 0x0021e80000100a00 */
[----:B0-----:R-:W0:Y:S01]  /*36ff0*/  S2R R10, SR_TID.X ;  /* 0x00000000000a7919 */ /* 0x001e220000002100 */
[----:B------:R2:W-:Y:S02]  /*37000*/  STL.64 [R1+0x39c0], R8 ;  /* 0x0039c00801007387 */ /* 0x0005e40000100a00 */
[----:B---3--:R-:W-:Y:S02]  /*37010*/  STL.64 [R1+0x39b8], R14 ;  /* 0x0039b80e01007387 */ /* 0x008fe40000100a00 */
[----:B------:R-:W-:Y:S01]  /*37020*/  STL.64 [R1+0x39b0], R12 ;  /* 0x0039b00c01007387 */ /* 0x000fe20000100a00 */
[C---:B0-----:R-:W-:Y:S01]  /*37030*/  LOP3.LUT R11, R10.reuse, 0x10, RZ, 0xc0, !PT ;  /* 0x000000100a0b7812 */ /* 0x041fe200078ec0ff */
[----:B------:R-:W-:-:S04]  /*37040*/  SHF.L.U32 R10, R10, 0x1, RZ ;  /* 0x000000010a0a7819 */ /* 0x000fc800000006ff */
[----:B------:R-:W-:Y:S01]  /*37050*/  IMAD.SHL.U32 R11, R11, 0x100, RZ ;  /* 0x000001000b0b7824 */ /* 0x000fe200078e00ff */
[----:B------:R-:W-:-:S04]  /*37060*/  LOP3.LUT R0, R0, 0x10, R10, 0x78, !PT ;  /* 0x0000001000007812 */ /* 0x000fc800078e780a */
[----:B------:R-:W-:-:S04]  /*37070*/  LOP3.LUT R0, R0, R11, RZ, 0xfc, !PT ;  /* 0x0000000b00007212 */ /* 0x000fc800078efcff */
[----:B------:R-:W-:-:S05]  /*37080*/  LOP3.LUT R0, R0, 0x20, RZ, 0x3c, !PT ;  /* 0x0000002000007812 */ /* 0x000fca00078e3cff */
[----:B------:R-:W0:Y:S01]  /*37090*/  LDSM.16.MT88.4 R12, [R0+0x3a000] ;  /* 0x03a00000000c783b */ /* 0x000e220000004200 */
[----:B--2---:R-:W-:Y:S03]  /*370a0*/  HMMA.16816.F32.BF16 R8, R16, R4, R24 ;  /* 0x000000041008723c */ /* 0x004fe60000041818 */
[----:B------:R-:W1:Y:S04]  /*370b0*/  LDSM.16.MT88.4 R16, [R0+0x3a100] ;  /* 0x03a100000010783b */ /* 0x000e680000004200 */
[----:B------:R-:W-:Y:S11]  /*370c0*/  LDSM.16.MT88.4 R24, [R0+0x3a080] ;  /* 0x03a080000018783b */ /* 0x000ff60000004200 */
[----:B------:R-:W-:Y:S05]  /*370d0*/  @!UPT UIADD3 URZ, URZ, URZ, URZ ;  /* 0x0000003f3f3ff290 */ /* 0x000fea000fffe03f */
[----:B------:R0:W-:Y:S01]  /*370e0*/  STL.64 [R1+0x180], R8 ;  /* 0x0001800801007387 */ /* 0x0001e20000100a00 */
[----:B------:R-:W-:Y:S01]  /*370f0*/  MOV R5, R10 ;  /* 0x0000000a00057202 */ /* 0x000fe20000000f00 */
[----:B------:R-:W-:Y:S01]  /*37100*/  IMAD.MOV.U32 R4, RZ, RZ, R11 ;  /* 0x000000ffff047224 */ /* 0x000fe200078e000b */
[----:B0-----:R-:W-:Y:S01]  /*37110*/  MOV R9, R12 ;  /* 0x0000000c00097202 */ /* 0x001fe20000000f00 */
[----:B------:R-:W-:Y:S01]  /*37120*/  IMAD.MOV.U32 R8, RZ, RZ, R13 ;  /* 0x000000ffff087224 */ /* 0x000fe200078e000d */
[----:B-1----:R-:W-:Y:S01]  /*37130*/  MOV R13, R16 ;  /* 0x00000010000d7202 */ /* 0x002fe20000000f00 */
[----:B------:R-:W-:Y:S01]  /*37140*/  IMAD.MOV.U32 R12, RZ, RZ, R17 ;  /* 0x000000ffff0c7224 */ /* 0x000fe200078e0011 */
[----:B------:R-:W-:Y:S01]  /*37150*/  MOV R11, R18 ;  /* 0x00000012000b7202 */ /* 0x000fe20000000f00 */
[----:B------:R-:W-:Y:S02]  /*37160*/  IMAD.MOV.U32 R10, RZ, RZ, R19 ;  /* 0x000000ffff0a7224 */ /* 0x000fe400078e0013 */
[----:B------:R-:W0:Y:S04]  /*37170*/  LDSM.16.MT88.4 R16, [R0+0x3a180] ;  /* 0x03a180000010783b */ /* 0x000e280000004200 */
[----:B------:R1:W-:Y:S01]  /*37180*/  STL [R1+0x3904], R4 ;  /* 0x0039040401007387 */ /* 0x0003e20000100800 */
[----:B------:R2:W-:Y:S02]  /*37190*/  STL [R1+0x3900], R5 ;  /* 0x0039000501007387 */ /* 0x0005e40000100800 */
[----:B------:R0:W-:Y:S02]  /*371a0*/  STL [R1+0x39d8], R9 ;  /* 0x0039d80901007387 */ /* 0x0001e40000100800 */
[----:B-1----:R-:W-:Y:S01]  /*371b0*/  IMAD.MOV.U32 R4, RZ, RZ, R15 ;  /* 0x000000ffff047224 */ /* 0x002fe200078e000f */
[----:B--2---:R-:W-:-:S02]  /*371c0*/  MOV R5, R14 ;  /* 0x0000000e00057202 */ /* 0x004fc40000000f00 */
[----:B0-----:R-:W-:Y:S01]  /*371d0*/  MOV R9, R16 ;  /* 0x0000001000097202 */ /* 0x001fe20000000f00 */
[----:B------:R-:W-:Y:S01]  /*371e0*/  IMAD.MOV.U32 R0, RZ, RZ, R17 ;  /* 0x000000ffff007224 */ /* 0x000fe200078e0011 */
[----:B------:R-:W-:Y:S01]  /*371f0*/  MOV R15, R18 ;  /* 0x00000012000f7202 */ /* 0x000fe20000000f00 */
[----:B------:R-:W-:Y:S02]  /*37200*/  IMAD.MOV.U32 R14, RZ, RZ, R19 ;  /* 0x000000ffff0e7224 */ /* 0x000fe400078e0013 */
[----:B------:R-:W0:Y:S04]  /*37210*/  LDSM.16.MT88.4 R16, [R2+0x3a000] ;  /* 0x03a000000210783b */ /* 0x000e280000004200 */
[----:B------:R-:W-:Y:S01]  /*37220*/  STL.64 [R1+0x30], R24 ;  /* 0x0000301801007387 */ /* 0x000fe20000100a00 */
[----:B------:R-:W-:Y:S02]  /*37230*/  STL.64 [R1+0x38], R26 ;  /* 0x0000381a01007387 */ /* 0x000fe40000100a00 */
[----:B------:R-:W-:Y:S02]  /*37240*/  STL.64 [R1+0x39e8], R10 ;  /* 0x0039e80a01007387 */ /* 0x000fe40000100a00 */
[----:B------:R1:W-:Y:S01]  /*37250*/  STL.64 [R1+0x39e0], R8 ;  /* 0x0039e00801007387 */ /* 0x0003e20000100a00 */
[----:B------:R-:W-:Y:S04]  /*37260*/  LDSM.16.MT88.4 R24, [R2+0x3a100] ;  /* 0x03a100000218783b */ /* 0x000fe80000004200 */
[----:B-1----:R-:W2:Y:S01]  /*37270*/  LDL.LU R8, [R1+0x170] ;  /* 0x0001700001087983 */ /* 0x002ea20000300800 */
[----:B------:R-:W2:Y:S02]  /*37280*/  LDL.LU R9, [R1+0x174] ;  /* 0x0001740001097983 */ /* 0x000ea40000300800 */
[----:B------:R-:W2:Y:S02]  /*37290*/  LDL.LU R10, [R1+0x178] ;  /* 0x00017800010a7983 */ /* 0x000ea40000300800 */
[----:B------:R-:W2:Y:S01]  /*372a0*/  LDL.LU R11, [R1+0x17c] ;  /* 0x00017c00010b7983 */ /* 0x000ea20000300800 */
[----:B0-----:R0:W-:Y:S01]  /*372b0*/  STL.64 [R1+0x3938], R18 ;  /* 0x0039381201007387 */ /* 0x0011e20000100a00 */
[----:B------:R1:W-:Y:S01]  /*372c0*/  STL.64 [R1+0x3930], R16 ;  /* 0x0039301001007387 */ /* 0x0003e20000100a00 */
[----:B0-----:R-:W-:-:S02]  /*372d0*/  MOV R18, R21 ;  /* 0x0000001500127202 */ /* 0x001fc40000000f00 */
[----:B-1----:R-:W-:Y:S01]  /*372e0*/  MOV R16, R23 ;  /* 0x0000001700107202 */ /* 0x002fe20000000f00 */
[----:B------:R-:W-:Y:S02]  /*372f0*/  IMAD.MOV.U32 R17, RZ, RZ, R22 ;  /* 0x000000ffff117224 */ /* 0x000fe400078e0016 */
[----:B------:R-:W-:Y:S02]  /*37300*/  IMAD.MOV.U32 R19, RZ, RZ, R20 ;  /* 0x000000ffff137224 */ /* 0x000fe400078e0014 */
[----:B------:R-:W0:Y:S04]  /*37310*/  LDSM.16.MT88.4 R20, [R2+0x3a080] ;  /* 0x03a080000214783b */ /* 0x000e280000004200 */
[----:B0-----:R0:W-:Y:S01]  /*37320*/  STL.64 [R1+0x3928], R22 ;  /* 0x0039281601007387 */ /* 0x0011e20000100a00 */
[----:B------:R1:W-:Y:S02]  /*37330*/  STL.64 [R1+0x3920], R20 ;  /* 0x0039201401007387 */ /* 0x0003e40000100a00 */
[----:B0-----:R-:W-:Y:S01]  /*37340*/  IMAD.MOV.U32 R22, RZ, RZ, R7 ;  /* 0x000000ffff167224 */ /* 0x001fe200078e0007 */
[----:B-1----:R-:W3:Y:S01]  /*37350*/  LDL.LU R20, [R1+0x160] ;  /* 0x0001600001147983 */ /* 0x002ee20000300800 */
[----:B------:R-:W-:-:S02]  /*37360*/  MOV R21, R6 ;  /* 0x0000000600157202 */ /* 0x000fc40000000f00 */
[----:B------:R-:W2:Y:S02]  /*37370*/  LDL.LU R6, [R1+0x39f4] ;  /* 0x0039f40001067983 */ /* 0x000ea40000300800 */
[----:B------:R-:W2:Y:S01]  /*37380*/  LDL.LU R7, [R1+0x39f0] ;  /* 0x0039f00001077983 */ /* 0x000ea20000300800 */
[----:B------:R-:W3:Y:S01]  /*37390*/  LDL.LU R23, [R1+0x16c] ;  /* 0x00016c0001177983 */ /* 0x000ee20000300800 */
[----:B------:R-:W-:Y:S02]  /*373a0*/  STL.64 [R1+0x3918], R26 ;  /* 0x0039181a01007387 */ /* 0x000fe40000100a00 */
[----:B------:R0:W-:Y:S02]  /*373b0*/  STL.64 [R1+0x3910], R24 ;  /* 0x0039101801007387 */ /* 0x0001e40000100a00 */
[----:B0-----:R-:W2:Y:S01]  /*373c0*/  LDL.LU R24, [R1+0x60] ;  /* 0x0000600001187983 */ /* 0x001ea20000300800 */
[----:B------:R-:W-:Y:S01]  /*373d0*/  MOV R25, R29 ;  /* 0x0000001d00197202 */ /* 0x000fe20000000f00 */
[----:B------:R-:W-:Y:S01]  /*373e0*/  IMAD.MOV.U32 R26, RZ, RZ, R28 ;  /* 0x000000ffff1a7224 */ /* 0x000fe200078e001c */
[----:B------:R-:W-:-:S07]  /*373f0*/  MOV R27, R3 ;  /* 0x00000003001b7202 */ /* 0x000fce0000000f00 */
[-C--:B--2---:R-:W-:Y:S01]  /*37400*/  HMMA.16816.F32.BF16 R24, R24, R6.reuse, R8 ;  /* 0x000000061818723c */ /* 0x084fe20000041808 */
[----:B------:R-:W2:Y:S01]  /*37410*/  LDL.LU.64 R10, [R1+0x39e8] ;  /* 0x0039e800010a7983 */ /* 0x000ea20000300a00 */
[----:B------:R-:W4:Y:S06]  /*37420*/  LDL.LU.64 R8, [R1+0x39e0] ;  /* 0x0039e00001087983 */ /* 0x000f2c0000300a00 */
[----:B---3--:R-:W-:Y:S11]  /*37430*/  HMMA.16816.F32.BF16 R16, R16, R6, R20 ;  /* 0x000000061010723c */ /* 0x008ff60000041814 */
[----:B------:R-:W-:Y:S04]  /*37440*/  @!UPT UIADD3 URZ, URZ, URZ, URZ ;  /* 0x0000003f3f3ff290 */ /* 0x000fe8000fffe03f */
[----:B------:R-:W-:Y:S01]  /*37450*/  STL [R1+0x190], R24 ;  /* 0x0001901801007387 */ /* 0x000fe20000100800 */
[----:B------:R-:W-:Y:S01]  /*37460*/  IMAD.MOV.U32 R29, RZ, RZ, R25 ;  /* 0x000000ffff1d7224 */ /* 0x000fe200078e0019 */
[----:B------:R-:W-:Y:S01]  /*37470*/  MOV R28, R26 ;  /* 0x0000001a001c7202 */ /* 0x000fe20000000f00 */
[----:B------:R-:W-:Y:S02]  /*37480*/  IMAD.MOV.U32 R3, RZ, RZ, R27 ;  /* 0x000000ffff037224 */ /* 0x000fe400078e001b */
[----:B------:R-:W0:Y:S04]  /*37490*/  LDSM.16.MT88.4 R24, [R2+0x3a180] ;  /* 0x03a180000218783b */ /* 0x000e280000004200 */
[----:B------:R-:W-:Y:S01]  /*374a0*/  STL [R1+0x390c], R28 ;  /* 0x00390c1c01007387 */ /* 0x000fe20000100800 */
[----:B------:R-:W-:Y:S02]  /*374b0*/  STL [R1+0x3908], R29 ;  /* 0x0039081d01007387 */ /* 0x000fe40000100800 */
[----:B------:R-:W3:Y:S01]  /*374c0*/  LDL.LU R20, [R1+0xb0] ;  /* 0x0000b00001147983 */ /* 0x000ee20000300800 */
[----:B0-----:R-:W-:Y:S01]  /*374d0*/  STL.64 [R1+0x50], R24 ;  /* 0x0000501801007387 */ /* 0x001fe20000100a00 */
[----:B------:R-:W-:Y:S02]  /*374e0*/  STL.64 [R1+0x58], R26 ;  /* 0x0000581a01007387 */ /* 0x000fe40000100a00 */
[----:B------:R0:W-:Y:S02]  /*374f0*/  STL.64 [R1+0x170], R16 ;  /* 0x0001701001007387 */ /* 0x0001e40000100a00 */
[----:B------:R1:W-:Y:S01]  /*37500*/  STL.64 [R1+0x178], R18 ;  /* 0x0001781201007387 */ /* 0x0003e20000100a00 */
[----:B------:R-:W3:Y:S01]  /*37510*/  LDL.LU R21, [R1+0xb4] ;  /* 0x0000b40001157983 */ /* 0x000ee20000300800 */
[----:B------:R-:W2:Y:S02]  /*37520*/  LDL.LU R22, [R1+0xb8] ;  /* 0x0000b80001167983 */ /* 0x000ea40000300800 */
[----:B------:R-:W2:Y:S02]  /*37530*/  LDL.LU R23, [R1+0xbc] ;  /* 0x0000bc0001177983 */ /* 0x000ea40000300800 */
[----:B0-----:R-:W-:Y:S01]  /*37540*/  IMAD.MOV.U32 R17, RZ, RZ, R0 ;  /* 0x000000ffff117224 */ /* 0x001fe200078e0000 */
[----:B-1----:R-:W-:Y:S01]  /*37550*/  MOV R18, R15 ;  /* 0x0000000f00127202 */ /* 0x002fe20000000f00 */
[----:B------:R-:W-:Y:S01]  /*37560*/  IMAD.MOV.U32 R19, RZ, RZ, R14 ;  /* 0x000000ffff137224 */ /* 0x000fe200078e000e */
[----:B----4-:R-:W-:Y:S01]  /*37570*/  MOV R16, R9 ;  /* 0x0000000900107202 */ /* 0x010fe20000000f00 */
[----:B--2---:R-:W-:Y:S01]  /*37580*/  STL.64 [R1+0x3948], R22 ;  /* 0x0039481601007387 */ /* 0x004fe20000100a00 */
[----:B---3--:R0:W-:Y:S02]  /*37590*/  STL.64 [R1+0x3940], R20 ;  /* 0x0039401401007387 */ /* 0x0081e40000100a00 */
[----:B------:R-:W2:Y:S02]  /*375a0*/  LDL.LU R9, [R1+0x39d8] ;  /* 0x0039d80001097983 */ /* 0x000ea40000300800 */
[----:B------:R-:W3:Y:S01]  /*375b0*/  LDL.LU R0, [R1+0x39d4] ;  /* 0x0039d40001007983 */ /* 0x000ee20000300800 */
[----:B------:R1:W-:Y:S01]  /*375c0*/  STL.64 [R1+0x3958], R18 ;  /* 0x0039581201007387 */ /* 0x0003e20000100a00 */
[----:B------:R4:W-:Y:S03]  /*375d0*/  STL.64 [R1+0x3950], R16 ;  /* 0x0039501001007387 */ /* 0x0009e60000100a00 */
[----:B0-----:R-:W2:Y:S01]  /*375e0*/  LDL.LU R20, [R1+0xd0] ;  /* 0x0000d00001147983 */ /* 0x001ea20000300800 */
[----:B------:R-:W2:Y:S02]  /*375f0*/  LDL.LU R21, [R1+0xd4] ;  /* 0x0000d40001157983 */ /* 0x000ea40000300800 */
[----:B------:R-:W2:Y:S02]  /*37600*/  LDL.LU R22, [R1+0xd8] ;  /* 0x0000d80001167983 */ /* 0x000ea40000300800 */
[----:B-1----:R-:W-:Y:S01]  /*37610*/  IMAD.MOV.U32 R18, RZ, RZ, R11 ;  /* 0x000000ffff127224 */ /* 0x002fe200078e000b */
[----:B------:R-:W-:Y:S01]  /*37620*/  MOV R19, R10 ;  /* 0x0000000a00137202 */ /* 0x000fe20000000f00 */
[----:B----4-:R-:W-:Y:S01]  /*37630*/  IMAD.MOV.U32 R16, RZ, RZ, R13 ;  /* 0x000000ffff107224 */ /* 0x010fe200078e000d */
[----:B------:R-:W-:-:S02]  /*37640*/  MOV R17, R12 ;  /* 0x0000000c00117202 */ /* 0x000fc40000000f00 */
[----:B---3--:R-:W-:Y:S02]  /*37650*/  MOV R23, R0 ;  /* 0x0000000000177202 */ /* 0x008fe40000000f00 */
[----:B------:R-:W3:Y:S04]  /*37660*/  LDL.LU R0, [R1+0x39d0] ;  /* 0x0039d00001007983 */ /* 0x000ee80000300800 */
[----:B--2---:R-:W-:Y:S01]  /*37670*/  STL.64 [R1+0x3968], R22 ;  /* 0x0039681601007387 */ /* 0x004fe20000100a00 */
[----:B------:R-:W-:Y:S02]  /*37680*/  STL.64 [R1+0x3960], R20 ;  /* 0x0039601401007387 */ /* 0x000fe40000100a00 */
[----:B------:R-:W-:Y:S02]  /*37690*/  STL.64 [R1+0x3978], R18 ;  /* 0x0039781201007387 */ /* 0x000fe40000100a00 */
[----:B------:R0:W-:Y:S02]  /*376a0*/  STL.64 [R1+0x3970], R16 ;  /* 0x0039701001007387 */ /* 0x0001e40000100a00 */
[----:B0-----:R-:W2:Y:S01]  /*376b0*/  LDL.LU R16, [R1+0x120] ;  /* 0x0001200001107983 */ /* 0x001ea20000300800 */
[----:B------:R-:W2:Y:S02]  /*376c0*/  LDL.LU R17, [R1+0x124] ;  /* 0x0001240001117983 */ /* 0x000ea40000300800 */
[----:B------:R-:W4:Y:S02]  /*376d0*/  LDL.LU R18, [R1+0x128] ;  /* 0x0001280001127983 */ /* 0x000f240000300800 */
[----:B------:R-:W4:Y:S01]  /*376e0*/  LDL.LU R19, [R1+0x12c] ;  /* 0x00012c0001137983 */ /* 0x000f220000300800 */
[----:B------:R-:W2:Y:S01]  /*376f0*/  LDL.LU R12, [R1+0x150] ;  /* 0x00015000010c7983 */ /* 0x000ea20000300800 */
[----:B------:R-:W3:Y:S02]  /*37700*/  LDL.LU R13, [R1+0x154] ;  /* 0x00015400010d7983 */ /* 0x000ee40000300800 */
[----:B------:R-:W3:Y:S02]  /*37710*/  LDL.LU R14, [R1+0x158] ;  /* 0x00015800010e7983 */ /* 0x000ee40000300800 */
[----:B------:R-:W3:Y:S01]  /*37720*/  LDL.LU R15, [R1+0x15c] ;  /* 0x00015c00010f7983 */ /* 0x000ee20000300800 */
[----:B----4-:R0:W-:Y:S01]  /*37730*/  STL.64 [R1+0x3988], R18 ;  /* 0x0039881201007387 */ /* 0x0101e20000100a00 */
[----:B--2---:R1:W-:Y:S02]  /*37740*/  STL.64 [R1+0x3980], R16 ;  /* 0x0039801001007387 */ /* 0x0043e40000100a00 */
[----:B0-----:R-:W-:Y:S01]  /*37750*/  IMAD.MOV.U32 R18, RZ, RZ, R5 ;  /* 0x000000ffff127224 */ /* 0x001fe200078e0005 */
[----:B------:R-:W-:Y:S01]  /*37760*/  MOV R19, R4 ;  /* 0x0000000400137202 */ /* 0x000fe20000000f00 */
[----:B-1----:R-:W-:Y:S01]  /*37770*/  IMAD.MOV.U32 R16, RZ, RZ, R9 ;  /* 0x000000ffff107224 */ /* 0x002fe200078e0009 */
[----:B------:R-:W-:-:S02]  /*37780*/  MOV R17, R8 ;  /* 0x0000000800117202 */ /* 0x000fc40000000f00 */
[----:B---3--:R-:W0:Y:S04]  /*37790*/  LDSM.16.MT88.4 R8, [R0+0x3a000] ;  /* 0x03a000000008783b */ /* 0x008e280000004200 */
[----:B------:R-:W-:Y:S01]  /*377a0*/  STL.64 [R1+0x39a8], R18 ;  /* 0x0039a81201007387 */ /* 0x000fe20000100a00 */
[----:B------:R1:W-:Y:S03]  /*377b0*/  STL.64 [R1+0x39a0], R16 ;  /* 0x0039a01001007387 */ /* 0x0003e60000100a00 */
[----:B-1----:R-:W2:Y:S01]  /*377c0*/  LDL.LU R16, [R1+0x130] ;  /* 0x0001300001107983 */ /* 0x002ea20000300800 */
[----:B------:R-:W2:Y:S02]  /*377d0*/  LDL.LU R17, [R1+0x134] ;  /* 0x0001340001117983 */ /* 0x000ea40000300800 */
[----:B------:R-:W2:Y:S02]  /*377e0*/  LDL.LU R18, [R1+0x138] ;  /* 0x0001380001127983 */ /* 0x000ea40000300800 */
[----:B------:R-:W2:Y:S01]  /*377f0*/  LDL.LU R19, [R1+0x13c] ;  /* 0x00013c0001137983 */ /* 0x000ea20000300800 */
[----:B------:R-:W3:Y:S01]  /*37800*/  LDL.LU R20, [R1+0x100] ;  /* 0x0001000001147983 */ /* 0x000ee20000300800 */
[----:B------:R-:W3:Y:S02]  /*37810*/  LDL.LU R21, [R1+0x104] ;  /* 0x0001040001157983 */ /* 0x000ee40000300800 */
[----:B------:R-:W4:Y:S02]  /*37820*/  LDL.LU R22, [R1+0x108] ;  /* 0x0001080001167983 */ /* 0x000f240000300800 */
[----:B------:R-:W4:Y:S02]  /*37830*/  LDL.LU R23, [R1+0x10c] ;  /* 0x00010c0001177983 */ /* 0x000f240000300800 */
[----:B0-----:R-:W-:Y:S01]  /*37840*/  IMAD.MOV.U32 R4, RZ, RZ, R10 ;  /* 0x000000ffff047224 */ /* 0x001fe200078e000a */
[----:B------:R-:W-:Y:S01]  /*37850*/  MOV R5, R11 ;  /* 0x0000000b00057202 */ /* 0x000fe20000000f00 */
[----:B------:R-:W-:Y:S01]  /*37860*/  IMAD.MOV.U32 R28, RZ, RZ, R8 ;  /* 0x000000ffff1c7224 */ /* 0x000fe200078e0008 */
[----:B------:R-:W-:Y:S01]  /*37870*/  MOV R29, R9 ;  /* 0x00000009001d7202 */ /* 0x000fe20000000f00 */
[----:B----4-:R-:W-:Y:S01]  /*37880*/  STL.64 [R1+0x3998], R22 ;  /* 0x0039981601007387 */ /* 0x010fe20000100a00 */
[----:B---3--:R0:W-:Y:S03]  /*37890*/  STL.64 [R1+0x3990], R20 ;  /* 0x0039901401007387 */ /* 0x0081e60000100a00 */
[----:B0-----:R-:W3:Y:S01]  /*378a0*/  LDL.LU R20, [R1+0x140] ;  /* 0x0001400001147983 */ /* 0x001ee20000300800 */
[----:B------:R-:W3:Y:S02]  /*378b0*/  LDL.LU R21, [R1+0x144] ;  /* 0x0001440001157983 */ /* 0x000ee40000300800 */
[----:B------:R-:W3:Y:S02]  /*378c0*/  LDL.LU R22, [R1+0x148] ;  /* 0x0001480001167983 */ /* 0x000ee40000300800 */
[----:B------:R-:W3:Y:S01]  /*378d0*/  LDL.LU R23, [R1+0x14c] ;  /* 0x00014c0001177983 */ /* 0x000ee20000300800 */
[----:B------:R-:W4:Y:S01]  /*378e0*/  LDL.LU R24, [R1+0x90] ;  /* 0x0000900001187983 */ /* 0x000f220000300800 */
[----:B------:R-:W4:Y:S02]  /*378f0*/  LDL.LU R25, [R1+0x94] ;  /* 0x0000940001197983 */ /* 0x000f240000300800 */
[----:B------:R-:W4:Y:S02]  /*37900*/  LDL.LU R26, [R1+0x98] ;  /* 0x00009800011a7983 */ /* 0x000f240000300800 */
[----:B------:R-:W4:Y:S01]  /*37910*/  LDL.LU R27, [R1+0x9c] ;  /* 0x00009c00011b7983 */ /* 0x000f220000300800 */
[----:B------:R-:W2:Y:S01]  /*37920*/  LDL.LU.64 R10, [R1+0x39c8] ;  /* 0x0039c800010a7983 */ /* 0x000ea20000300a00 */
        /* <DEDUP_REMOVED lines=20> */
[----:B0-----:R-:W2:Y:S01]  /*37a70*/  LDL.LU R12, [R1+0x30] ;  /* 0x00003000010c7983 */ /* 0x001ea20000300800 */
[----:B------:R-:W2:Y:S02]  /*37a80*/  LDL.LU R13, [R1+0x34] ;  /* 0x00003400010d7983 */ /* 0x000ea40000300800 */
[----:B------:R-:W2:Y:S02]  /*37a90*/  LDL.LU R14, [R1+0x38] ;  /* 0x00003800010e7983 */ /* 0x000ea40000300800 */
[----:B------:R-:W2:Y:S01]  /*37aa0*/  LDL.LU R15, [R1+0x3c] ;  /* 0x00003c00010f7983 */ /* 0x000ea20000300800 */
[-C--:B---3--:R-:W-:Y:S01]  /*37ab0*/  HMMA.16816.F32.BF16 R16, R16, R6.reuse, R20 ;  /* 0x000000061010723c */ /* 0x088fe20000041814 */
[----:B------:R-:W3:Y:S01]  /*37ac0*/  LDL.LU.64 R22, [R1+0x3998] ;  /* 0x0039980001167983 */ /* 0x000ee20000300a00 */
[----:B------:R-:W3:Y:S11]  /*37ad0*/  LDL.LU.64 R20, [R1+0x3990] ;  /* 0x0039900001147983 */ /* 0x000ef60000300a00 */
[----:B------:R-:W-:Y:S10]  /*37ae0*/  @!UPT UIADD3 URZ, URZ, URZ, URZ ;  /* 0x0000003f3f3ff290 */ /* 0x000ff4000fffe03f */
[----:B------:R-:W-:Y:S01]  /*37af0*/  STL.64 [R1+0x130], R16 ;  /* 0x0001301001007387 */ /* 0x000fe20000100a00 */
[----:B------:R0:W-:Y:S03]  /*37b00*/  STL.64 [R1+0x138], R18 ;  /* 0x0001381201007387 */ /* 0x0001e60000100a00 */
[----:B0-----:R-:W2:Y:S01]  /*37b10*/  LDL.LU.64 R18, [R1+0x3988] ;  /* 0x0039880001127983 */ /* 0x001ea20000300a00 */
[----:B------:R-:W2:Y:S02]  /*37b20*/  LDL.LU.64 R16, [R1+0x3980] ;  /* 0x0039800001107983 */ /* 0x000ea40000300a00 */
        /* <DEDUP_REMOVED lines=8> */
[----:B-1----:R-:W2:Y:S02]  /*37bb0*/  LDL.LU R14, [R1+0xf8] ;  /* 0x0000f800010e7983 */ /* 0x002ea40000300800 */
[----:B------:R-:W2:Y:S01]  /*37bc0*/  LDL.LU R15, [R1+0xfc] ;  /* 0x0000fc00010f7983 */ /* 0x000ea20000300800 */
[-C--:B---3--:R-:W-:Y:S01]  /*37bd0*/  HMMA.16816.F32.BF16 R16, R16, R6.reuse, R20 ;  /* 0x000000061010723c */ /* 0x088fe20000041814 */
[----:B--2---:R-:W-:Y:S01]  /*37be0*/  STL.64 [R1+0x38f8], R14 ;  /* 0x0038f80e01007387 */ /* 0x004fe20000100a00 */
[----:B------:R0:W-:Y:S03]  /*37bf0*/  STL.64 [R1+0x38f0], R12 ;  /* 0x0038f00c01007387 */ /* 0x0001e60000100a00 */
[----:B0-----:R-:W2:Y:S01]  /*37c00*/  LDL.LU R12, [R1+0x70] ;  /* 0x00007000010c7983 */ /* 0x001ea20000300800 */
[----:B------:R-:W2:Y:S02]  /*37c10*/  LDL.LU R13, [R1+0x74] ;  /* 0x00007400010d7983 */ /* 0x000ea40000300800 */
[----:B------:R-:W2:Y:S02]  /*37c20*/  LDL.LU R14, [R1+0x78] ;  /* 0x00007800010e7983 */ /* 0x000ea40000300800 */
[----:B------:R-:W2:Y:S01]  /*37c30*/  LDL.LU R15, [R1+0x7c] ;  /* 0x00007c00010f7983 */ /* 0x000ea20000300800 */
[----:B------:R-:W3:Y:S01]  /*37c40*/  LDL.LU.64 R22, [R1+0x3968] ;  /* 0x0039680001167983 */ /* 0x000ee20000300a00 */
[----:B------:R-:W3:Y:S11]  /*37c50*/  LDL.LU.64 R20, [R1+0x3960] ;  /* 0x0039600001147983 */ /* 0x000ef60000300a00 */
[----:B------:R-:W-:Y:S02]  /*37c60*/  STL.64 [R1+0x100], R16 ;  /* 0x0001001001007387 */ /* 0x000fe40000100a00 */
[----:B------:R0:W-:Y:S02]  /*37c70*/  STL.64 [R1+0x108], R18 ;  /* 0x0001081201007387 */ /* 0x0001e40000100a00 */
        /* <DEDUP_REMOVED lines=24> */
[----:B------:R-:W-:Y:S01]  /*37e00*/  STL.64 [R1+0xc0], R20 ;  /* 0x0000c01401007387 */ /* 0x000fe20000100a00 */
[----:B------:R-:W-:Y:S02]  /*37e10*/  STL.64 [R1+0xc8], R22 ;  /* 0x0000c81601007387 */ /* 0x000fe40000100a00 */
[----:B------:R-:W0:Y:S01]  /*37e20*/  LDSM.16.MT88.4 R20, [R0+0x3a100] ;  /* 0x03a100000014783b */ /* 0x000e220000004200 */
[-C--:B--2---:R-:W-:Y:S08]  /*37e30*/  HMMA.16816.F32.BF16 R16, R16, R6.reuse, R12 ;  /* 0x000000061010723c */ /* 0x084ff0000004180c */
[----:B---3--:R-:W-:Y:S07]  /*37e40*/  HMMA.16816.F32.BF16 R8, R24, R6, R8 ;  /* 0x000000061808723c */ /* 0x008fee0000041808 */
[----:B------:R-:W-:-:S02]  /*37e50*/  IMAD.MOV.U32 R24, RZ, RZ, R28 ;  /* 0x000000ffff187224 */ /* 0x000fc400078e001c */
[----:B------:R-:W2:Y:S01]  /*37e60*/  LDL.LU R28, [R1+0x390c] ;  /* 0x00390c00011c7983 */ /* 0x000ea20000300800 */
[----:B------:R-:W-:Y:S01]  /*37e70*/  MOV R25, R29 ;  /* 0x0000001d00197202 */ /* 0x000fe20000000f00 */
[----:B------:R-:W-:Y:S01]  /*37e80*/  IMAD.MOV.U32 R26, RZ, RZ, R4 ;  /* 0x000000ffff1a7224 */ /* 0x000fe200078e0004 */
[----:B------:R-:W-:-:S11]  /*37e90*/  MOV R27, R5 ;  /* 0x00000005001b7202 */ /* 0x000fd60000000f00 */
[----:B------:R-:W-:Y:S01]  /*37ea0*/  STL.64 [R1+0xb0], R8 ;  /* 0x0000b00801007387 */ /* 0x000fe20000100a00 */
[----:B------:R-:W-:Y:S02]  /*37eb0*/  STL.64 [R1+0xb8], R10 ;  /* 0x0000b80a01007387 */ /* 0x000fe40000100a00 */
[----:B------:R-:W3:Y:S02]  /*37ec0*/  LDL.LU R29, [R1+0x3908] ;  /* 0x00390800011d7983 */ /* 0x000ee40000300800 */
[----:B------:R-:W4:Y:S01]  /*37ed0*/  LDL.LU R4, [R1+0x3904] ;  /* 0x0039040001047983 */ /* 0x000f220000300800 */
[----:B------:R-:W2:Y:S01]  /*37ee0*/  LDL.LU R5, [R1+0x3900] ;  /* 0x0039000001057983 */ /* 0x000ea20000300800 */
[----:B0-----:R-:W-:Y:S02]  /*37ef0*/  STL.64 [R1+0x38c8], R22 ;  /* 0x0038c81601007387 */ /* 0x001fe40000100a00 */
[----:B------:R-:W-:Y:S02]  /*37f00*/  STL.64 [R1+0x38c0], R20 ;  /* 0x0038c01401007387 */ /* 0x000fe40000100a00 */
[----:B------:R-:W2:Y:S01]  /*37f10*/  LDL.LU.64 R14, [R1+0x38f8] ;  /* 0x0038f800010e7983 */ /* 0x000ea20000300a00 */
[----:B------:R-:W2:Y:S01]  /*37f20*/  LDL.LU.64 R12, [R1+0x38f0] ;  /* 0x0038f000010c7983 */ /* 0x000ea20000300a00 */
[----:B------:R-:W-:Y:S02]  /*37f30*/  STL.64 [R1+0xa0], R16 ;  /* 0x0000a01001007387 */ /* 0x000fe40000100a00 */
[----:B------:R-:W-:Y:S02]  /*37f40*/  STL.64 [R1+0xa8], R18 ;  /* 0x0000a81201007387 */ /* 0x000fe40000100a00 */
[----:B------:R-:W0:Y:S04]  /*37f50*/  LDSM.16.MT88.4 R16, [R0+0x3a180] ;  /* 0x03a180000010783b */ /* 0x000e280000004200 */
[----:B0-----:R-:W-:Y:S01]  /*37f60*/  STL.64 [R1+0x38b8], R18 ;  /* 0x0038b81201007387 */ /* 0x001fe20000100a00 */
[----:B------:R0:W-:Y:S03]  /*37f70*/  STL.64 [R1+0x38b0], R16 ;  /* 0x0038b01001007387 */ /* 0x0001e60000100a00 */
[----:B0-----:R-:W3:Y:S01]  /*37f80*/  LDL.LU R16, [R1+0x110] ;  /* 0x0001100001107983 */ /* 0x001ee20000300800 */
[----:B------:R-:W3:Y:S02]  /*37f90*/  LDL.LU R17, [R1+0x114] ;  /* 0x0001140001117983 */ /* 0x000ee40000300800 */
[----:B------:R-:W3:Y:S02]  /*37fa0*/  LDL.LU R18, [R1+0x118] ;  /* 0x0001180001127983 */ /* 0x000ee40000300800 */
[----:B------:R-:W3:Y:S01]  /*37fb0*/  LDL.LU R19, [R1+0x11c] ;  /* 0x00011c0001137983 */ /* 0x000ee20000300800 */
[----:B------:R-:W0:Y:S04]  /*37fc0*/  S2R R11, SR_TID.X ;  /* 0x00000000000b7919 */ /* 0x000e280000002100 */
[----:B------:R-:W1:Y:S01]  /*37fd0*/  S2R R9, SR_TID.X ;  /* 0x0000000000097919 */ /* 0x000e620000002100 */
[----:B--2---:R-:W-:Y:S03]  /*37fe0*/  HMMA.16816.F32.BF16 R24, R24, R6, R12 ;  /* 0x000000061818723c */ /* 0x004fe6000004180c */
[----:B------:R-:W3:Y:S01]  /*37ff0*/  LDL.LU.64 R14, [R1+0x38e8] ;  /* 0x0038e800010e7983 */ /* 0x000ee20000300a00 */
[----:B------:R-:W3:Y:S01]  /*38000*/  LDL.LU.64 R12, [R1+0x38e0] ;  /* 0x0038e000010c7983 */ /* 0x000ee20000300a00 */
[----:B0-----:R-:W-:Y:S01]  /*38010*/  LOP3.LUT R8, R11, 0x7, RZ, 0xc0, !PT ;  /* 0x000000070b087812 */ /* 0x001fe200078ec0ff */
[C---:B-1----:R-:W-:Y:S01]  /*38020*/  LOP3.LUT R11, R9.reuse, 0x1e0, RZ, 0xc0, !PT ;  /* 0x000001e0090b7812 */ /* 0x042fe200078ec0ff */
[----:B------:R-:W-:-:S03]  /*38030*/  LOP3.LUT R10, R9, 0x7, RZ, 0xc0, !PT ;  /* 0x00000007090a7812 */ /* 0x000fc600078ec0ff */
[----:B------:R-:W-:Y:S01]  /*38040*/  IMAD.SHL.U32 R8, R8, 0x10, RZ ;  /* 0x0000001008087824 */ /* 0x000fe200078e00ff */
[C---:B------:R-:W-:Y:S01]  /*38050*/  LOP3.LUT R21, R9.reuse, 0x10, RZ, 0xc0, !PT ;  /* 0x0000001009157812 */ /* 0x040fe200078ec0ff */
[C---:B------:R-:W-:Y:S01]  /*38060*/  IMAD.SHL.U32 R20, R9.reuse, 0x2, RZ ;  /* 0x0000000209147824 */ /* 0x040fe200078e00ff */
[----:B------:R-:W-:Y:S01]  /*38070*/  SHF.L.U32 R9, R9, 0x1, RZ ;  /* 0x0000000109097819 */ /* 0x000fe200000006ff */
[----:B------:R-:W-:Y:S02]  /*38080*/  IMAD R11, R11, 0x100, R8 ;  /* 0x000001000b0b7824 */ /* 0x000fe400078e0208 */
[----:B------:R-:W-:Y:S01]  /*38090*/  IMAD R23, R10, 0x210, RZ ;  /* 0x000002100a177824 */ /* 0x000fe200078e02ff */
[----:B------:R-:W-:Y:S02]  /*380a0*/  SHF.L.U32 R21, R21, 0x8, RZ ;  /* 0x0000000815157819 */ /* 0x000fe400000006ff */
[----:B------:R-:W-:Y:S02]  /*380b0*/  LOP3.LUT R11, R11, 0x30, R9, 0x78, !PT ;  /* 0x000000300b0b7812 */ /* 0x000fe400078e7809 */
[----:B------:R-:W-:-:S02]  /*380c0*/  LOP3.LUT R22, R23, 0x10, R20, 0x78, !PT ;  /* 0x0000001017167812 */ /* 0x000fc400078e7814 */
[----:B------:R-:W-:Y:S02]  /*380d0*/  LEA R11, R10, R11, 0xa ;  /* 0x0000000b0a0b7211 */ /* 0x000fe400078e50ff */
[----:B------:R-:W-:Y:S01]  /*380e0*/  LOP3.LUT R22, R22, R21, RZ, 0xfc, !PT ;  /* 0x0000001516167212 */ /* 0x000fe200078efcff */
[----:B------:R-:W-:Y:S01]  /*380f0*/  STL.64 [R1+0x90], R24 ;  /* 0x0000901801007387 */ /* 0x000fe20000100a00 */
[----:B------:R-:W-:Y:S01]  /*38100*/  LOP3.LUT R11, R11, 0x40, RZ, 0x3c, !PT ;  /* 0x000000400b0b7812 */ /* 0x000fe200078e3cff */
[----:B------:R-:W-:Y:S02]  /*38110*/  STL.64 [R1+0x98], R26 ;  /* 0x0000981a01007387 */ /* 0x000fe40000100a00 */
[----:B------:R-:W0:Y:S04]  /*38120*/  LDSM.16.MT88.4 R24, [R22+0x3c000] ;  /* 0x03c000001618783b */ /* 0x000e280000004200 */
[----:B------:R-:W1:Y:S04]  /*38130*/  LDSM.16.M88.4 R8, [R11+0x40380] ;  /* 0x040380000b08783b */ /* 0x000e680000000200 */
[----:B0-----:R-:W-:Y:S01]  /*38140*/  STL.64 [R1+0x38d8], R26 ;  /* 0x0038d81a01007387 */ /* 0x001fe20000100a00 */
[----:B------:R-:W-:Y:S03]  /*38150*/  STL.64 [R1+0x38d0], R24 ;  /* 0x0038d01801007387 */ /* 0x000fe60000100a00 */
[----:B-1----:R-:W-:Y:S01]  /*38160*/  STL [R1+0x386c], R10 ;  /* 0x00386c0a01007387 */ /* 0x002fe20000100800 */
[----:B------:R-:W-:Y:S01]  /*38170*/  STL [R1+0x3868], R11 ;  /* 0x0038680b01007387 */ /* 0x000fe20000100800 */
[----:B------:R-:W-:-:S04]  /*38180*/  LOP3.LUT R23, R23, 0x10, R20, 0x78, !PT ;  /* 0x0000001017177812 */ /* 0x000fc800078e7814 */
[----:B------:R-:W-:-:S04]  /*38190*/  LOP3.LUT R23, R23, R21, RZ, 0xfc, !PT ;  /* 0x0000001517177212 */ /* 0x000fc800078efcff */
[----:B------:R-:W-:-:S05]  /*381a0*/  LOP3.LUT R23, R23, 0x20, RZ, 0x3c, !PT ;  /* 0x0000002017177812 */ /* 0x000fca00078e3cff */
[----:B------:R-:W-:Y:S01]  /*381b0*/  LDSM.16.MT88.4 R24, [R23+0x3c080] ;  /* 0x03c080001718783b */ /* 0x000fe20000004200 */
[----:B---3--:R-:W-:Y:S03]  /*381c0*/  HMMA.16816.F32.BF16 R12, R12, R6, R16 ;  /* 0x000000060c0c723c */ /* 0x008fe60000041810 */
[----:B------:R-:W-:Y:S11]  /*381d0*/  LDSM.16.MT88.4 R16, [R22+0x3c080] ;  /* 0x03c080001610783b */ /* 0x000ff60000004200 */
[----:B------:R-:W-:Y:S09]  /*381e0*/  @!UPT UIADD3 URZ, URZ, URZ, URZ ;  /* 0x0000003f3f3ff290 */ /* 0x000ff2000fffe03f */
[----:B------:R-:W-:Y:S01]  /*381f0*/  STL.64 [R1+0x3750], R14 ;  /* 0x0037500e01007387 */ /* 0x000fe20000100a00 */
[----:B------:R-:W-:Y:S02]  /*38200*/  STL.64 [R1+0x3748], R12 ;  /* 0x0037480c01007387 */ /* 0x000fe40000100a00 */
[----:B------:R-:W0:Y:S02]  /*38210*/  LDSM.16.MT88.4 R12, [R22+0x3c100] ;  /* 0x03c10000160c783b */ /* 0x000e240000004200 */
[----:B0-----:R-:W-:Y:S02]  /*38220*/  STL.64 [R1+0x3860], R14 ;  /* 0x0038600e01007387 */ /* 0x001fe40000100a00 */
[----:B------:R-:W-:Y:S02]  /*38230*/  STL.64 [R1+0x80], R16 ;  /* 0x0000801001007387 */ /* 0x000fe40000100a00 */
[----:B------:R-:W-:Y:S02]  /*38240*/  STL.64 [R1+0x88], R18 ;  /* 0x0000881201007387 */ /* 0x000fe40000100a00 */
[----:B------:R-:W-:Y:S02]  /*38250*/  STL.64 [R1+0x3858], R12 ;  /* 0x0038580c01007387 */ /* 0x000fe40000100a00 */
[----:B------:R-:W0:Y:S04]  /*38260*/  LDSM.16.MT88.4 R12, [R22+0x3c180] ;  /* 0x03c18000160c783b */ /* 0x000e280000004200 */
[----:B------:R-:W1:Y:S01]  /*38270*/  LDSM.16.MT88.4 R16, [R23+0x3c000] ;  /* 0x03c000001710783b */ /* 0x000e620000004200 */
[----:B0-----:R-:W-:Y:S01]  /*38280*/  MOV R11, R15 ;  /* 0x0000000f000b7202 */ /* 0x001fe20000000f00 */
[----:B------:R-:W-:-:S02]  /*38290*/  IMAD.MOV.U32 R10, RZ, RZ, R14 ;  /* 0x000000ffff0a7224 */ /* 0x000fc400078e000e */
[----:B------:R0:W-:Y:S02]  /*382a0*/  STL.64 [R1+0x60], R12 ;  /* 0x0000600c01007387 */ /* 0x0001e40000100a00 */
[----:B------:R2:W-:Y:S02]  /*382b0*/  STL [R1+0x3874], R11 ;  /* 0x0038740b01007387 */ /* 0x0005e40000100800 */
[----:B-1----:R-:W-:Y:S01]  /*382c0*/  IMAD.MOV.U32 R15, RZ, RZ, R16 ;  /* 0x000000ffff0f7224 */ /* 0x002fe200078e0010 */
[----:B------:R-:W-:Y:S01]  /*382d0*/  MOV R14, R17 ;  /* 0x00000011000e7202 */ /* 0x000fe20000000f00 */
[----:B------:R1:W-:Y:S01]  /*382e0*/  STL [R1+0x3870], R10 ;  /* 0x0038700a01007387 */ /* 0x0003e20000100800 */
[----:B------:R-:W3:Y:S02]  /*382f0*/  LDL.LU R16, [R1+0x1a0] ;  /* 0x0001a00001107983 */ /* 0x000ee40000300800 */
[----:B------:R-:W3:Y:S01]  /*38300*/  LDL.LU R17, [R1+0x1a4] ;  /* 0x0001a40001117983 */ /* 0x000ee20000300800 */
[----:B0-----:R-:W-:Y:S01]  /*38310*/  MOV R12, R19 ;  /* 0x00000013000c7202 */ /* 0x001fe20000000f00 */
[----:B------:R-:W-:-:S02]  /*38320*/  IMAD.MOV.U32 R13, RZ, RZ, R18 ;  /* 0x000000ffff0d7224 */ /* 0x000fc400078e0012 */
[----:B------:R-:W3:Y:S01]  /*38330*/  LDL.LU R18, [R1+0x1a8] ;  /* 0x0001a80001127983 */ /* 0x000ee20000300800 */
[----:B------:R-:W3:Y:S02]  /*38340*/  LDL.LU R19, [R1+0x1ac] ;  /* 0x0001ac0001137983 */ /* 0x000ee40000300800 */
[----:B------:R-:W-:Y:S02]  /*38350*/  STL [R1+0x3884], R12 ;  /* 0x0038840c01007387 */ /* 0x000fe40000100800 */
[----:B------:R-:W-:Y:S01]  /*38360*/  STL [R1+0x3880], R13 ;  /* 0x0038800d01007387 */ /* 0x000fe20000100800 */
[----:B------:R-:W-:Y:S01]  /*38370*/  STL [R1+0x387c], R14 ;  /* 0x00387c0e01007387 */ /* 0x000fe20000100800 */
[----:B------:R-:W-:Y:S02]  /*38380*/  STL [R1+0x3878], R15 ;  /* 0x0038780f01007387 */ /* 0x000fe40000100800 */
[----:B--2---:R-:W-:Y:S02]  /*38390*/  IMAD.MOV.U32 R11, RZ, RZ, R26 ;  /* 0x000000ffff0b7224 */ /* 0x004fe400078e001a */
[----:B------:R-:W-:Y:S01]  /*383a0*/  STL.64 [R1+0x40], R24 ;  /* 0x0000401801007387 */ /* 0x000fe20000100a00 */
[----:B-1----:R-:W-:-:S02]  /*383b0*/  MOV R10, R27 ;  /* 0x0000001b000a7202 */ /* 0x002fc40000000f00 */
[----:B------:R-:W0:Y:S02]  /*383c0*/  LDSM.16.MT88.4 R24, [R23+0x3c100] ;  /* 0x03c100001718783b */ /* 0x000e240000004200 */
[----:B------:R-:W1:Y:S02]  /*383d0*/  LDSM.16.MT88.4 R20, [R23+0x3c180] ;  /* 0x03c180001714783b */ /* 0x000e640000004200 */
[----:B------:R1:W-:Y:S02]  /*383e0*/  STL [R1+0x388c], R10 ;  /* 0x00388c0a01007387 */ /* 0x0003e40000100800 */
[----:B------:R2:W-:Y:S01]  /*383f0*/  STL [R1+0x3888], R11 ;  /* 0x0038880b01007387 */ /* 0x0005e20000100800 */
[----:B0-----:R-:W-:Y:S01]  /*38400*/  MOV R15, R27 ;  /* 0x0000001b000f7202 */ /* 0x001fe20000000f00 */
[----:B------:R-:W-:Y:S01]  /*38410*/  IMAD.MOV.U32 R14, RZ, RZ, R26 ;  /* 0x000000ffff0e7224 */ /* 0x000fe200078e001a */
[----:B------:R-:W-:Y:S01]  /*38420*/  MOV R13, R25 ;  /* 0x00000019000d7202 */ /* 0x000fe20000000f00 */
[----:B------:R-:W-:Y:S01]  /*38430*/  IMAD.MOV.U32 R12, RZ, RZ, R24 ;  /* 0x000000ffff0c7224 */ /* 0x000fe200078e0018 */
[----:B------:R-:W3:Y:S01]  /*38440*/  LDL.LU.64 R26, [R1+0x38d8] ;  /* 0x0038d800011a7983 */ /* 0x000ee20000300a00 */
[----:B------:R-:W3:Y:S02]  /*38450*/  LDL.LU.64 R24, [R1+0x38d0] ;  /* 0x0038d00001187983 */ /* 0x000ee40000300a00 */
[----:B------:R-:W-:Y:S02]  /*38460*/  STL [R1+0x389c], R15 ;  /* 0x00389c0f01007387 */ /* 0x000fe40000100800 */
[----:B------:R-:W-:Y:S01]  /*38470*/  STL [R1+0x3898], R14 ;  /* 0x0038980e01007387 */ /* 0x000fe20000100800 */
[----:B------:R-:W-:Y:S01]  /*38480*/  STL [R1+0x3894], R13 ;  /* 0x0038940d01007387 */ /* 0x000fe20000100800 */
[----:B------:R-:W-:Y:S02]  /*38490*/  STL [R1+0x3890], R12 ;  /* 0x0038900c01007387 */ /* 0x000fe40000100800 */
[----:B-1----:R-:W-:-:S02]  /*384a0*/  IMAD.MOV.U32 R10, RZ, RZ, R22 ;  /* 0x000000ffff0a7224 */ /* 0x002fc400078e0016 */
[----:B------:R-:W-:Y:S01]  /*384b0*/  STL.64 [R1+0x20], R20 ;  /* 0x0000201401007387 */ /* 0x000fe20000100a00 */
[----:B--2---:R-:W-:Y:S02]  /*384c0*/  MOV R11, R23 ;  /* 0x00000017000b7202 */ /* 0x004fe40000000f00 */
[----:B------:R-:W0:Y:S04]  /*384d0*/  LDSM.16.MT88.4 R20, [R2+0x3c000] ;  /* 0x03c000000214783b */ /* 0x000e280000004200 */
[----:B------:R-:W-:Y:S01]  /*384e0*/  STL [R1+0x38a4], R11 ;  /* 0x0038a40b01007387 */ /* 0x000fe20000100800 */
[----:B------:R-:W-:Y:S02]  /*384f0*/  STL [R1+0x38a0], R10 ;  /* 0x0038a00a01007387 */ /* 0x000fe40000100800 */
        /* <DEDUP_REMOVED lines=8> */
[----:B---3--:R-:W-:Y:S02]  /*38580*/  HMMA.16816.F32.BF16 R16, R20, R6, R16 ;  /* 0x000000061410723c */ /* 0x008fe40000041810 */
[----:B------:R-:W2:Y:S11]  /*38590*/  LDL.LU R20, [R1+0x180] ;  /* 0x0001800001147983 */ /* 0x000eb60000300800 */
[----:B------:R-:W-:Y:S10]  /*385a0*/  @!UPT UIADD3 URZ, URZ, URZ, URZ ;  /* 0x0000003f3f3ff290 */ /* 0x000ff4000fffe03f */
[----:B------:R-:W-:Y:S01]  /*385b0*/  STL.64 [R1+0x1d0], R16 ;  /* 0x0001d01001007387 */ /* 0x000fe20000100a00 */
[----:B------:R-:W-:Y:S02]  /*385c0*/  STL.64 [R1+0x1d8], R18 ;  /* 0x0001d81201007387 */ /* 0x000fe40000100a00 */
[----:B------:R-:W0:Y:S04]  /*385d0*/  LDSM.16.MT88.4 R16, [R2+0x3c080] ;  /* 0x03c080000210783b */ /* 0x000e280000004200 */
[----:B------:R-:W2:Y:S02]  /*385e0*/  LDL.LU R21, [R1+0x184] ;  /* 0x0001840001157983 */ /* 0x000ea40000300800 */
[----:B0-----:R-:W-:Y:S01]  /*385f0*/  IMAD.MOV.U32 R11, RZ, RZ, R18 ;  /* 0x000000ffff0b7224 */ /* 0x001fe200078e0012 */
[----:B------:R-:W-:Y:S01]  /*38600*/  MOV R10, R19 ;  /* 0x00000013000a7202 */ /* 0x000fe20000000f00 */
[----:B------:R-:W-:Y:S01]  /*38610*/  IMAD.MOV.U32 R14, RZ, RZ, R16 ;  /* 0x000000ffff0e7224 */ /* 0x000fe200078e0010 */
[----:B------:R-:W-:Y:S01]  /*38620*/  MOV R13, R17 ;  /* 0x00000011000d7202 */ /* 0x000fe20000000f00 */
[----:B------:R-:W2:Y:S01]  /*38630*/  LDL.LU.64 R18, [R1+0x38b8] ;  /* 0x0038b80001127983 */ /* 0x000ea20000300a00 */
[----:B------:R-:W2:Y:S02]  /*38640*/  LDL.LU.64 R16, [R1+0x38b0] ;  /* 0x0038b00001107983 */ /* 0x000ea40000300a00 */
[----:B------:R-:W-:Y:S01]  /*38650*/  IMAD.MOV.U32 R22, RZ, RZ, R5 ;  /* 0x000000ffff167224 */ /* 0x000fe200078e0005 */
[----:B----4-:R-:W-:-:S07]  /*38660*/  MOV R23, R4 ;  /* 0x0000000400177202 */ /* 0x010fce0000000f00 */
[----:B--2---:R-:W-:Y:S01]  /*38670*/  HMMA.16816.F32.BF16 R16, R16, R6, R20 ;  /* 0x000000061010723c */ /* 0x004fe20000041814 */
[----:B------:R-:W0:Y:S04]  /*38680*/  LDSM.16.MT88.4 R4, [R2+0x3c100] ;  /* 0x03c100000204783b */ /* 0x000e280000004200 */
[----:B------:R-:W-:Y:S04]  /*38690*/  LDSM.16.MT88.4 R20, [R0+0x3c000] ;  /* 0x03c000000014783b */ /* 0x000fe80000004200 */
[----:B0-----:R-:W-:Y:S11]  /*386a0*/  STL.64 [R1+0x3770], R6 ;  /* 0x0037700601007387 */ /* 0x001ff60000100a00 */
[----:B------:R-:W-:Y:S03]  /*386b0*/  @!UPT UIADD3 URZ, URZ, URZ, URZ ;  /* 0x0000003f3f3ff290 */ /* 0x000fe6000fffe03f */
[----:B------:R-:W-:Y:S02]  /*386c0*/  STL.64 [R1+0x1c0], R16 ;  /* 0x0001c01001007387 */ /* 0x000fe40000100a00 */
[----:B------:R-:W-:Y:S02]  /*386d0*/  STL.64 [R1+0x1c8], R18 ;  /* 0x0001c81201007387 */ /* 0x000fe40000100a00 */
[----:B------:R0:W-:Y:S01]  /*386e0*/  STL.64 [R1+0x3768], R4 ;  /* 0x0037680401007387 */ /* 0x0001e20000100a00 */
[----:B------:R-:W1:Y:S04]  /*386f0*/  LDSM.16.MT88.4 R16, [R2+0x3c180] ;  /* 0x03c180000210783b */ /* 0x000e680000004200 */
[----:B0-----:R-:W2:Y:S01]  /*38700*/  LDL.LU R4, [R1+0x190] ;  /* 0x0001900001047983 */ /* 0x001ea20000300800 */
[----:B------:R-:W-:Y:S01]  /*38710*/  IMAD.MOV.U32 R5, RZ, RZ, R29 ;  /* 0x000000ffff057224 */ /* 0x000fe200078e001d */
[----:B------:R-:W-:Y:S01]  /*38720*/  MOV R6, R28 ;  /* 0x0000001c00067202 */ /* 0x000fe20000000f00 */
[----:B------:R-:W-:Y:S01]  /*38730*/  IMAD.MOV.U32 R7, RZ, RZ, R3 ;  /* 0x000000ffff077224 */ /* 0x000fe200078e0003 */
[----:B-1----:R-:W-:Y:S01]  /*38740*/  STL.64 [R1+0x3760], R18 ;  /* 0x0037601201007387 */ /* 0x002fe20000100a00 */
[----:B------:R-:W-:Y:S02]  /*38750*/  STL.64 [R1+0x3758], R16 ;  /* 0x0037581001007387 */ /* 0x000fe40000100a00 */
[----:B------:R-:W-:Y:S02]  /*38760*/  STL.64 [R1+0x3780], R22 ;  /* 0x0037801601007387 */ /* 0x000fe40000100a00 */
[----:B------:R-:W-:Y:S01]  /*38770*/  STL.64 [R1+0x3778], R20 ;  /* 0x0037781401007387 */ /* 0x000fe20000100a00 */
[----:B--2---:R-:W-:Y:S01]  /*38780*/  HMMA.16816.F32.BF16 R4, R24, R8, R4 ;  /* 0x000000081804723c */ /* 0x004fe20000041804 */
[----:B------:R-:W-:Y:S11]  /*38790*/  LDSM.16.MT88.4 R24, [R0+0x3c080] ;  /* 0x03c080000018783b */ /* 0x000ff60000004200 */
[----:B------:R-:W-:Y:S11]  /*387a0*/  @!UPT UIADD3 URZ, URZ, URZ, URZ ;  /* 0x0000003f3f3ff290 */ /* 0x000ff6000fffe03f */
[----:B------:R-:W-:Y:S01]  /*387b0*/  @!UPT UIADD3 URZ, URZ, URZ, URZ ;  /* 0x0000003f3f3ff290 */ /* 0x000fe2000fffe03f */
[----:B------:R-:W-:Y:S01]  /*387c0*/  MOV R29, R4 ;  /* 0x00000004001d7202 */ /* 0x000fe20000000f00 */
[----:B------:R-:W-:Y:S01]  /*387d0*/  IMAD.MOV.U32 R28, RZ, RZ, R5 ;  /* 0x000000ffff1c7224 */ /* 0x000fe200078e0005 */
[----:B------:R-:W-:Y:S01]  /*387e0*/  MOV R4, R14 ;  /* 0x0000000e00047202 */ /* 0x000fe20000000f00 */
[----:B------:R-:W-:Y:S01]  /*387f0*/  IMAD.MOV.U32 R5, RZ, RZ, R13 ;  /* 0x000000ffff057224 */ /* 0x000fe200078e000d */
[----:B------:R-:W2:Y:S01]  /*38800*/  LDL.LU R14, [R1+0x38ac] ;  /* 0x0038ac00010e7983 */ /* 0x000ea20000300800 */
[----:B------:R-:W3:Y:S01]  /*38810*/  LDL.LU R13, [R1+0x38a8] ;  /* 0x0038a800010d7983 */ /* 0x000ee20000300800 */
[----:B------:R-:W-:Y:S01]  /*38820*/  MOV R3, R6 ;  /* 0x0000000600037202 */ /* 0x000fe20000000f00 */
[----:B------:R-:W-:Y:S01]  /*38830*/  IMAD.MOV.U32 R2, RZ, RZ, R7 ;  /* 0x000000ffff027224 */ /* 0x000fe200078e0007 */
[----:B------:R-:W-:Y:S01]  /*38840*/  MOV R6, R11 ;  /* 0x0000000b00067202 */ /* 0x000fe20000000f00 */
[----:B------:R-:W-:Y:S01]  /*38850*/  IMAD.MOV.U32 R7, RZ, RZ, R10 ;  /* 0x000000ffff077224 */ /* 0x000fe200078e000a */
[----:B------:R-:W4:Y:S01]  /*38860*/  LDL.LU R11, [R1+0x38a4] ;  /* 0x0038a400010b7983 */ /* 0x000f220000300800 */
[----:B------:R-:W4:Y:S03]  /*38870*/  LDL.LU R10, [R1+0x38a0] ;  /* 0x0038a000010a7983 */ /* 0x000f260000300800 */
[----:B------:R0:W-:Y:S01]  /*38880*/  STL.64 [R1+0x3790], R6 ;  /* 0x0037900601007387 */ /* 0x0001e20000100a00 */
[----:B------:R1:W-:Y:S02]  /*38890*/  STL.64 [R1+0x3788], R4 ;  /* 0x0037880401007387 */ /* 0x0003e40000100a00 */
[----:B0-----:R-:W-:Y:S01]  /*388a0*/  IMAD.MOV.U32 R7, RZ, RZ, R12 ;  /* 0x000000ffff077224 */ /* 0x001fe200078e000c */
[----:B-1----:R-:W-:-:S02]  /*388b0*/  MOV R4, R15 ;  /* 0x0000000f00047202 */ /* 0x002fc40000000f00 */
[----:B------:R-:W4:Y:S01]  /*388c0*/  LDL.LU R15, [R1+0x389c] ;  /* 0x00389c00010f7983 */ /* 0x000f220000300800 */
[----:B--2---:R-:W-:Y:S01]  /*388d0*/  IMAD.MOV.U32 R5, RZ, RZ, R14 ;  /* 0x000000ffff057224 */ /* 0x004fe200078e000e */
[----:B---3--:R-:W-:Y:S02]  /*388e0*/  MOV R6, R13 ;  /* 0x0000000d00067202 */ /* 0x008fe40000000f00 */
[----:B------:R-:W2:Y:S01]  /*388f0*/  LDL.LU R14, [R1+0x3898] ;  /* 0x00389800010e7983 */ /* 0x000ea20000300800 */
[----:B------:R-:W3:Y:S02]  /*38900*/  LDL.LU R13, [R1+0x3894] ;  /* 0x00389400010d7983 */ /* 0x000ee40000300800 */
[----:B------:R-:W2:Y:S01]  /*38910*/  LDL.LU R12, [R1+0x3890] ;  /* 0x00389000010c7983 */ /* 0x000ea20000300800 */
[----:B------:R-:W-:Y:S01]  /*38920*/  STL.64 [R1+0x37b0], R6 ;  /* 0x0037b00601007387 */ /* 0x000fe20000100a00 */
[----:B------:R0:W-:Y:S02]  /*38930*/  STL.64 [R1+0x37a8], R4 ;  /* 0x0037a80401007387 */ /* 0x0001e40000100a00 */
[----:B------:R-:W2:Y:S02]  /*38940*/  LDL.LU R20, [R1+0xc0] ;  /* 0x0000c00001147983 */ /* 0x000ea40000300800 */
[----:B------:R-:W2:Y:S01]  /*38950*/  LDL.LU R21, [R1+0xc4] ;  /* 0x0000c40001157983 */ /* 0x000ea20000300800 */
[----:B------:R-:W2:Y:S01]  /*38960*/  LDL.LU R22, [R1+0xc8] ;  /* 0x0000c80001167983 */ /* 0x000ea20000300800 */
[----:B------:R-:W2:Y:S03]  /*38970*/  LDL.LU R23, [R1+0xcc] ;  /* 0x0000cc0001177983 */ /* 0x000ea60000300800 */
[----:B0-----:R-:W2:Y:S01]  /*38980*/  LDL.LU R4, [R1+0x20] ;  /* 0x0000200001047983 */ /* 0x001ea20000300800 */
[----:B------:R-:W2:Y:S01]  /*38990*/  LDL.LU R5, [R1+0x24] ;  /* 0x0000240001057983 */ /* 0x000ea20000300800 */
[----:B----4-:R-:W-:Y:S01]  /*389a0*/  MOV R6, R10 ;  /* 0x0000000a00067202 */ /* 0x010fe20000000f00 */
[----:B------:R-:W-:Y:S01]  /*389b0*/  IMAD.MOV.U32 R7, RZ, RZ, R11 ;  /* 0x000000ffff077224 */ /* 0x000fe200078e000b */
[----:B------:R-:W4:Y:S01]  /*389c0*/  LDL.LU R10, [R1+0x388c] ;  /* 0x00388c00010a7983 */ /* 0x000f220000300800 */
[----:B------:R-:W3:Y:S03]  /*389d0*/  LDL.LU R11, [R1+0x3888] ;  /* 0x00388800010b7983 */ /* 0x000ee60000300800 */
[----:B------:R-:W-:Y:S04]  /*389e0*/  STL.64 [R1+0x37d0], R6 ;  /* 0x0037d00601007387 */ /* 0x000fe80000100a00 */
[----:B--2---:R-:W-:Y:S01]  /*389f0*/  STL.64 [R1+0x37c8], R4 ;  /* 0x0037c80401007387 */ /* 0x004fe20000100a00 */
[----:B------:R-:W-:Y:S02]  /*38a00*/  STL.64 [R1+0x37a0], R22 ;  /* 0x0037a01601007387 */ /* 0x000fe40000100a00 */
[----:B------:R0:W-:Y:S02]  /*38a10*/  STL.64 [R1+0x3798], R20 ;  /* 0x0037981401007387 */ /* 0x0001e40000100a00 */
[----:B0-----:R-:W2:Y:S01]  /*38a20*/  LDL.LU R20, [R1+0xd0] ;  /* 0x0000d00001147983 */ /* 0x001ea20000300800 */
[----:B------:R-:W2:Y:S02]  /*38a30*/  LDL.LU R21, [R1+0xd4] ;  /* 0x0000d40001157983 */ /* 0x000ea40000300800 */
[----:B------:R-:W2:Y:S02]  /*38a40*/  LDL.LU R22, [R1+0xd8] ;  /* 0x0000d80001167983 */ /* 0x000ea40000300800 */
[----:B------:R-:W2:Y:S01]  /*38a50*/  LDL.LU R23, [R1+0xdc] ;  /* 0x0000dc0001177983 */ /* 0x000ea20000300800 */
[----:B------:R-:W-:-:S02]  /*38a60*/  MOV R4, R12 ;  /* 0x0000000c00047202 */ /* 0x000fc40000000f00 */
[----:B------:R-:W-:Y:S01]  /*38a70*/  MOV R6, R14 ;  /* 0x0000000e00067202 */ /* 0x000fe20000000f00 */
[----:B------:R-:W-:Y:S01]  /*38a80*/  IMAD.MOV.U32 R7, RZ, RZ, R15 ;  /* 0x000000ffff077224 */ /* 0x000fe200078e000f */
[----:B------:R-:W4:Y:S01]  /*38a90*/  LDL.LU R12, [R1+0x3884] ;  /* 0x00388400010c7983 */ /* 0x000f220000300800 */
[----:B---3--:R-:W-:Y:S02]  /*38aa0*/  IMAD.MOV.U32 R5, RZ, RZ, R13 ;  /* 0x000000ffff057224 */ /* 0x008fe400078e000d */
[----:B------:R-:W3:Y:S02]  /*38ab0*/  LDL.LU R13, [R1+0x3880] ;  /* 0x00388000010d7983 */ /* 0x000ee40000300800 */
[----:B------:R-:W3:Y:S01]  /*38ac0*/  LDL.LU R14, [R1+0x387c] ;  /* 0x00387c00010e7983 */ /* 0x000ee20000300800 */
[----:B------:R-:W3:Y:S01]  /*38ad0*/  LDL.LU R15, [R1+0x3878] ;  /* 0x00387800010f7983 */ /* 0x000ee20000300800 */
[----:B------:R-:W-:Y:S02]  /*38ae0*/  STL.64 [R1+0x37f0], R6 ;  /* 0x0037f00601007387 */ /* 0x000fe40000100a00 */
[----:B------:R-:W-:Y:S01]  /*38af0*/  STL.64 [R1+0x37e8], R4 ;  /* 0x0037e80401007387 */ /* 0x000fe20000100a00 */
[----:B--2---:R-:W-:Y:S01]  /*38b00*/  STL.64 [R1+0x37c0], R22 ;  /* 0x0037c01601007387 */ /* 0x004fe20000100a00 */
[----:B------:R0:W-:Y:S03]  /*38b10*/  STL.64 [R1+0x37b8], R20 ;  /* 0x0037b81401007387 */ /* 0x0001e60000100a00 */
[----:B0-----:R-:W2:Y:S01]  /*38b20*/  LDL.LU R20, [R1+0xe0] ;  /* 0x0000e00001147983 */ /* 0x001ea20000300800 */
[----:B------:R-:W2:Y:S02]  /*38b30*/  LDL.LU R21, [R1+0xe4] ;  /* 0x0000e40001157983 */ /* 0x000ea40000300800 */
[----:B------:R-:W2:Y:S02]  /*38b40*/  LDL.LU R22, [R1+0xe8] ;  /* 0x0000e80001167983 */ /* 0x000ea40000300800 */
[----:B------:R-:W2:Y:S01]  /*38b50*/  LDL.LU R23, [R1+0xec] ;  /* 0x0000ec0001177983 */ /* 0x000ea20000300800 */
[----:B------:R-:W2:Y:S01]  /*38b60*/  LDL.LU R4, [R1+0x40] ;  /* 0x0000400001047983 */ /* 0x000ea20000300800 */
[----:B------:R-:W2:Y:S01]  /*38b70*/  LDL.LU R5, [R1+0x44] ;  /* 0x0000440001057983 */ /* 0x000ea20000300800 */
[----:B------:R-:W-:Y:S01]  /*38b80*/  MOV R6, R11 ;  /* 0x0000000b00067202 */ /* 0x000fe20000000f00 */
[----:B----4-:R-:W-:Y:S01]  /*38b90*/  IMAD.MOV.U32 R7, RZ, RZ, R10 ;  /* 0x000000ffff077224 */ /* 0x010fe200078e000a */
[----:B------:R-:W4:Y:S01]  /*38ba0*/  LDL.LU R11, [R1+0x3874] ;  /* 0x00387400010b7983 */ /* 0x000f220000300800 */
[----:B------:R-:W4:Y:S03]  /*38bb0*/  LDL.LU R10, [R1+0x3870] ;  /* 0x00387000010a7983 */ /* 0x000f260000300800 */
[----:B------:R3:W-:Y:S02]  /*38bc0*/  STL.64 [R1+0x3810], R6 ;  /* 0x0038100601007387 */ /* 0x0007e40000100a00 */
[----:B---3--:R-:W-:Y:S01]  /*38bd0*/  MOV R6, R13 ;  /* 0x0000000d00067202 */ /* 0x008fe20000000f00 */
[----:B------:R-:W-:Y:S01]  /*38be0*/  IMAD.MOV.U32 R7, RZ, RZ, R12 ;  /* 0x000000ffff077224 */ /* 0x000fe200078e000c */
[----:B--2---:R-:W-:Y:S01]  /*38bf0*/  STL.64 [R1+0x3808], R4 ;  /* 0x0038080401007387 */ /* 0x004fe20000100a00 */
        /* <DEDUP_REMOVED lines=9> */
[----:B------:R-:W2:Y:S01]  /*38c90*/  LDL.LU R19, [R1+0x8c] ;  /* 0x00008c0001137983 */ /* 0x000ea20000300800 */
[----:B------:R-:W-:Y:S01]  /*38ca0*/  MOV R4, R15 ;  /* 0x0000000f00047202 */ /* 0x000fe20000000f00 */
[----:B------:R-:W-:Y:S01]  /*38cb0*/  IMAD.MOV.U32 R5, RZ, RZ, R14 ;  /* 0x000000ffff057224 */ /* 0x000fe200078e000e */
[----:B------:R-:W2:Y:S01]  /*38cc0*/  LDL.LU R12, [R1+0x170] ;  /* 0x00017000010c7983 */ /* 0x000ea20000300800 */
[----:B------:R-:W2:Y:S02]  /*38cd0*/  LDL.LU R13, [R1+0x174] ;  /* 0x00017400010d7983 */ /* 0x000ea40000300800 */
[----:B------:R-:W2:Y:S02]  /*38ce0*/  LDL.LU R14, [R1+0x178] ;  /* 0x00017800010e7983 */ /* 0x000ea40000300800 */
[----:B------:R-:W2:Y:S01]  /*38cf0*/  LDL.LU R15, [R1+0x17c] ;  /* 0x00017c00010f7983 */ /* 0x000ea20000300800 */
[----:B------:R-:W-:Y:S01]  /*38d00*/  STL.64 [R1+0x3830], R6 ;  /* 0x0038300601007387 */ /* 0x000fe20000100a00 */
[----:B------:R0:W-:Y:S03]  /*38d10*/  STL.64 [R1+0x3828], R4 ;  /* 0x0038280401007387 */ /* 0x0001e60000100a00 */
[----:B0-----:R-:W2:Y:S01]  /*38d20*/  LDL.LU R4, [R1+0x60] ;  /* 0x0000600001047983 */ /* 0x001ea20000300800 */
[----:B------:R-:W2:Y:S01]  /*38d30*/  LDL.LU R5, [R1+0x64] ;  /* 0x0000640001057983 */ /* 0x000ea20000300800 */
[----:B----4-:R-:W-:Y:S01]  /*38d40*/  MOV R6, R10 ;  /* 0x0000000a00067202 */ /* 0x010fe20000000f00 */
[----:B------:R-:W-:Y:S01]  /*38d50*/  IMAD.MOV.U32 R7, RZ, RZ, R11 ;  /* 0x000000ffff077224 */ /* 0x000fe200078e000b */
[----:B------:R-:W4:Y:S01]  /*38d60*/  LDL.LU R10, [R1+0x386c] ;  /* 0x00386c00010a7983 */ /* 0x000f220000300800 */
[----:B------:R-:W4:Y:S03]  /*38d70*/  LDL.LU R11, [R1+0x3868] ;  /* 0x00386800010b7983 */ /* 0x000f260000300800 */
[----:B------:R-:W-:Y:S04]  /*38d80*/  STL.64 [R1+0x3850], R6 ;  /* 0x0038500601007387 */ /* 0x000fe80000100a00 */
[----:B--2---:R0:W-:Y:S04]  /*38d90*/  STL.64 [R1+0x3848], R4 ;  /* 0x0038480401007387 */ /* 0x0041e80000100a00 */
[----:B0-----:R-:W2:Y:S01]  /*38da0*/  LDL.LU R4, [R1+0x160] ;  /* 0x0001600001047983 */ /* 0x001ea20000300800 */
[----:B------:R-:W2:Y:S02]  /*38db0*/  LDL.LU R5, [R1+0x164] ;  /* 0x0001640001057983 */ /* 0x000ea40000300800 */
[----:B------:R-:W2:Y:S02]  /*38dc0*/  LDL.LU R6, [R1+0x168] ;  /* 0x0001680001067983 */ /* 0x000ea40000300800 */
[----:B------:R-:W2:Y:S01]  /*38dd0*/  LDL.LU R7, [R1+0x16c] ;  /* 0x00016c0001077983 */ /* 0x000ea20000300800 */
[----:B---3--:R-:W-:Y:S01]  /*38de0*/  STL.64 [R1+0x3800], R22 ;  /* 0x0038001601007387 */ /* 0x008fe20000100a00 */
[----:B------:R0:W-:Y:S03]  /*38df0*/  STL.64 [R1+0x37f8], R20 ;  /* 0x0037f81401007387 */ /* 0x0001e60000100a00 */
[----:B0-----:R-:W3:Y:S01]  /*38e00*/  LDL.LU R20, [R1+0x120] ;  /* 0x0001200001147983 */ /* 0x001ee20000300800 */
[----:B------:R-:W3:Y:S02]  /*38e10*/  LDL.LU R21, [R1+0x124] ;  /* 0x0001240001157983 */ /* 0x000ee40000300800 */
[----:B------:R-:W2:Y:S02]  /*38e20*/  LDL.LU R22, [R1+0x128] ;  /* 0x0001280001167983 */ /* 0x000ea40000300800 */
[----:B------:R-:W2:Y:S02]  /*38e30*/  LDL.LU R23, [R1+0x12c] ;  /* 0x00012c0001177983 */ /* 0x000ea40000300800 */
[----:B--2---:R-:W-:Y:S01]  /*38e40*/  STL.64 [R1+0x3820], R22 ;  /* 0x0038201601007387 */ /* 0x004fe20000100a00 */
[----:B---3--:R0:W-:Y:S03]  /*38e50*/  STL.64 [R1+0x3818], R20 ;  /* 0x0038181401007387 */ /* 0x0081e60000100a00 */
[----:B0-----:R-:W2:Y:S01]  /*38e60*/  LDL.LU R20, [R1+0x130] ;  /* 0x0001300001147983 */ /* 0x001ea20000300800 */
[----:B------:R-:W2:Y:S02]  /*38e70*/  LDL.LU R21, [R1+0x134] ;  /* 0x0001340001157983 */ /* 0x000ea40000300800 */
[----:B------:R-:W3:Y:S02]  /*38e80*/  LDL.LU R22, [R1+0x138] ;  /* 0x0001380001167983 */ /* 0x000ee40000300800 */
[----:B------:R-:W3:Y:S01]  /*38e90*/  LDL.LU R23, [R1+0x13c] ;  /* 0x00013c0001177983 */ /* 0x000ee20000300800 */
[-C--:B------:R-:W-:Y:S01]  /*38ea0*/  HMMA.16816.F32.BF16 R16, R16, R8.reuse, R12 ;  /* 0x000000081010723c */ /* 0x080fe2000004180c */
[----:B---3--:R-:W-:Y:S01]  /*38eb0*/  STL.64 [R1+0x3840], R22 ;  /* 0x0038401601007387 */ /* 0x008fe20000100a00 */
[----:B--2---:R0:W-:Y:S03]  /*38ec0*/  STL.64 [R1+0x3838], R20 ;  /* 0x0038381401007387 */ /* 0x0041e60000100a00 */
[----:B0-----:R-:W2:Y:S01]  /*38ed0*/  LDL.LU R20, [R1+0x150] ;  /* 0x0001500001147983 */ /* 0x001ea20000300800 */
[----:B------:R-:W2:Y:S02]  /*38ee0*/  LDL.LU R21, [R1+0x154] ;  /* 0x0001540001157983 */ /* 0x000ea40000300800 */
[----:B------:R-:W2:Y:S02]  /*38ef0*/  LDL.LU R22, [R1+0x158] ;  /* 0x0001580001167983 */ /* 0x000ea40000300800 */
[----:B------:R-:W2:Y:S01]  /*38f00*/  LDL.LU R23, [R1+0x15c] ;  /* 0x00015c0001177983 */ /* 0x000ea20000300800 */
[----:B------:R-:W-:Y:S01]  /*38f10*/  STL [R1+0x3684], R2 ;  /* 0x0036840201007387 */ /* 0x000fe20000100800 */
[----:B------:R-:W-:Y:S02]  /*38f20*/  STL [R1+0x3680], R3 ;  /* 0x0036800301007387 */ /* 0x000fe40000100800 */
[----:B------:R-:W-:Y:S02]  /*38f30*/  STL [R1+0x367c], R28 ;  /* 0x00367c1c01007387 */ /* 0x000fe40000100800 */
[----:B------:R-:W-:Y:S01]  /*38f40*/  STL [R1+0x3678], R29 ;  /* 0x0036781d01007387 */ /* 0x000fe20000100800 */
[----:B------:R-:W3:Y:S01]  /*38f50*/  LDL.LU.64 R14, [R1+0x3860] ;  /* 0x00386000010e7983 */ /* 0x000ee20000300a00 */
[----:B------:R-:W3:Y:S05]  /*38f60*/  LDL.LU.64 R12, [R1+0x3858] ;  /* 0x00385800010c7983 */ /* 0x000eea0000300a00 */
[----:B------:R0:W-:Y:S02]  /*38f70*/  STL.64 [R1+0x1a0], R16 ;  /* 0x0001a01001007387 */ /* 0x0001e40000100a00 */
[----:B------:R1:W-:Y:S01]  /*38f80*/  STL.64 [R1+0x1a8], R18 ;  /* 0x0001a81201007387 */ /* 0x0003e20000100a00 */
[----:B0-----:R-:W2:Y:S01]  /*38f90*/  LDL.LU R16, [R1+0xb0] ;  /* 0x0000b00001107983 */ /* 0x001ea20000300800 */
[----:B------:R-:W2:Y:S02]  /*38fa0*/  LDL.LU R17, [R1+0xb4] ;  /* 0x0000b40001117983 */ /* 0x000ea40000300800 */
[----:B-1----:R-:W2:Y:S02]  /*38fb0*/  LDL.LU R18, [R1+0xb8] ;  /* 0x0000b80001127983 */ /* 0x002ea40000300800 */
[----:B------:R-:W2:Y:S01]  /*38fc0*/  LDL.LU R19, [R1+0xbc] ;  /* 0x0000bc0001137983 */ /* 0x000ea20000300800 */
[-C--:B---3--:R-:W-:Y:S01]  /*38fd0*/  HMMA.16816.F32.BF16 R12, R12, R8.reuse, R4 ;  /* 0x000000080c0c723c */ /* 0x088fe20000041804 */
[----:B------:R-:W2:Y:S01]  /*38fe0*/  LDL.LU.64 R6, [R1+0x3850] ;  /* 0x0038500001067983 */ /* 0x000ea20000300a00 */
[----:B------:R-:W2:Y:S11]  /*38ff0*/  LDL.LU.64 R4, [R1+0x3848] ;  /* 0x0038480001047983 */ /* 0x000eb60000300a00 */
[----:B------:R-:W-:Y:S11]  /*39000*/  @!UPT UIADD3 URZ, URZ, URZ, URZ ;  /* 0x0000003f3f3ff290 */ /* 0x000ff6000fffe03f */
[----:B------:R-:W-:Y:S01]  /*39010*/  MOV R2, R12 ;  /* 0x0000000c00027202 */ /* 0x000fe20000000f00 */
[----:B------:R-:W-:Y:S02]  /*39020*/  IMAD.MOV.U32 R29, RZ, RZ, R15 ;  /* 0x000000ffff1d7224 */ /* 0x000fe400078e000f */
[----:B------:R-:W-:Y:S01]  /*39030*/  IMAD.MOV.U32 R3, RZ, RZ, R13 ;  /* 0x000000ffff037224 */ /* 0x000fe200078e000d */
[----:B------:R-:W-:Y:S01]  /*39040*/  MOV R28, R14 ;  /* 0x0000000e001c7202 */ /* 0x000fe20000000f00 */
[----:B------:R-:W3:Y:S01]  /*39050*/  LDL.LU R12, [R1+0xa0] ;  /* 0x0000a000010c7983 */ /* 0x000ee20000300800 */
[----:B------:R-:W3:Y:S02]  /*39060*/  LDL.LU R13, [R1+0xa4] ;  /* 0x0000a400010d7983 */ /* 0x000ee40000300800 */
[----:B------:R-:W3:Y:S02]  /*39070*/  LDL.LU R14, [R1+0xa8] ;  /* 0x0000a800010e7983 */ /* 0x000ee40000300800 */
[----:B------:R-:W3:Y:S01]  /*39080*/  LDL.LU R15, [R1+0xac] ;  /* 0x0000ac00010f7983 */ /* 0x000ee20000300800 */
[----:B------:R-:W-:Y:S01]  /*39090*/  STL [R1+0x3694], R29 ;  /* 0x0036941d01007387 */ /* 0x000fe20000100800 */
[----:B------:R-:W-:Y:S02]  /*390a0*/  STL [R1+0x3690], R28 ;  /* 0x0036901c01007387 */ /* 0x000fe40000100800 */
[----:B------:R-:W-:Y:S02]  /*390b0*/  STL [R1+0x368c], R3 ;  /* 0x00368c0301007387 */ /* 0x000fe40000100800 */
        /* <DEDUP_REMOVED lines=69> */
[-C--:B--2---:R-:W-:Y:S02]  /*39510*/  HMMA.16816.F32.BF16 R4, R4, R8.reuse, R16 ;  /* 0x000000080404723c */ /* 0x084fe40000041810 */
[----:B------:R-:W3:Y:S01]  /*39520*/  LDL.LU.64 R18, [R1+0x3760] ;  /* 0x0037600001127983 */ /* 0x000ee20000300a00 */
[----:B------:R-:W3:Y:S11]  /*39530*/  LDL.LU.64 R16, [R1+0x3758] ;  /* 0x0037580001107983 */ /* 0x000ef60000300a00 */
[----:B------:R-:W-:Y:S09]  /*39540*/  @!UPT UIADD3 URZ, URZ, URZ, URZ ;  /* 0x0000003f3f3ff290 */ /* 0x000ff2000fffe03f */
[----:B------:R0:W-:Y:S01]  /*39550*/  STL.64 [R1+0x100], R4 ;  /* 0x0001000401007387 */ /* 0x0001e20000100a00 */
[----:B------:R1:W-:Y:S03]  /*39560*/  STL.64 [R1+0x108], R6 ;  /* 0x0001080601007387 */ /* 0x0003e60000100a00 */
[----:B0-----:R-:W2:Y:S01]  /*39570*/  LDL.LU R4, [R1+0x90] ;  /* 0x0000900001047983 */ /* 0x001ea20000300800 */
[----:B------:R-:W2:Y:S02]  /*39580*/  LDL.LU R5, [R1+0x94] ;  /* 0x0000940001057983 */ /* 0x000ea40000300800 */
[----:B-1----:R-:W2:Y:S02]  /*39590*/  LDL.LU R6, [R1+0x98] ;  /* 0x0000980001067983 */ /* 0x002ea40000300800 */
[----:B------:R-:W2:Y:S01]  /*395a0*/  LDL.LU R7, [R1+0x9c] ;  /* 0x00009c0001077983 */ /* 0x000ea20000300800 */
[----:B------:R-:W0:Y:S04]  /*395b0*/  S2R R2, SR_TID.X ;  /* 0x0000000000027919 */ /* 0x000e280000002100 */
[----:B------:R-:W1:Y:S01]  /*395c0*/  S2R R28, SR_TID.X ;  /* 0x00000000001c7919 */ /* 0x000e620000002100 */
[----:B---3--:R-:W-:Y:S03]  /*395d0*/  HMMA.16816.F32.BF16 R16, R16, R8, R12 ;  /* 0x000000081010723c */ /* 0x008fe6000004180c */
[----:B------:R-:W3:Y:S01]  /*395e0*/  LDL.LU.64 R14, [R1+0x3750] ;  /* 0x00375000010e7983 */ /* 0x000ee20000300a00 */
[----:B------:R-:W3:Y:S01]  /*395f0*/  LDL.LU.64 R12, [R1+0x3748] ;  /* 0x00374800010c7983 */ /* 0x000ee20000300a00 */
[----:B0-----:R-:W-:Y:S01]  /*39600*/  LOP3.LUT R3, R2, 0x7, RZ, 0xc0, !PT ;  /* 0x0000000702037812 */ /* 0x001fe200078ec0ff */
[C---:B-1----:R-:W-:Y:S01]  /*39610*/  LOP3.LUT R2, R28.reuse, 0x10, RZ, 0xc0, !PT ;  /* 0x000000101c027812 */ /* 0x042fe200078ec0ff */
[----:B------:R-:W-:-:S03]  /*39620*/  SHF.L.U32 R28, R28, 0x1, RZ ;  /* 0x000000011c1c7819 */ /* 0x000fc600000006ff */
[----:B------:R-:W-:Y:S02]  /*39630*/  IMAD R3, R3, 0x210, RZ ;  /* 0x0000021003037824 */ /* 0x000fe400078e02ff */
[----:B------:R-:W-:-:S11]  /*39640*/  IMAD.SHL.U32 R2, R2, 0x100, RZ ;  /* 0x0000010002027824 */ /* 0x000fd600078e00ff */
[----:B------:R0:W-:Y:S02]  /*39650*/  STL.64 [R1+0xf0], R16 ;  /* 0x0000f01001007387 */ /* 0x0001e40000100a00 */
[----:B0-----:R-:W-:-:S04]  /*39660*/  LOP3.LUT R16, R3, 0x10, R28, 0x78, !PT ;  /* 0x0000001003107812 */ /* 0x001fc800078e781c */
[----:B------:R-:W-:Y:S01]  /*39670*/  LOP3.LUT R16, R16, R2, RZ, 0xfc, !PT ;  /* 0x0000000210107212 */ /* 0x000fe200078efcff */
[----:B--2---:R-:W-:Y:S04]  /*39680*/  HMMA.16816.F32.BF16 R20, R20, R8, R4 ;  /* 0x000000081414723c */ /* 0x004fe80000041804 */
[----:B------:R-:W0:Y:S04]  /*39690*/  LDSM.16.MT88.4 R4, [R16+0x3e000] ;  /* 0x03e000001004783b */ /* 0x000e280000004200 */
[----:B------:R-:W-:Y:S11]  /*396a0*/  STL.64 [R1+0xf8], R18 ;  /* 0x0000f81201007387 */ /* 0x000ff60000100a00 */
[----:B------:R-:W-:Y:S04]  /*396b0*/  @!UPT UIADD3 URZ, URZ, URZ, URZ ;  /* 0x0000003f3f3ff290 */ /* 0x000fe8000fffe03f */
[----:B------:R-:W-:Y:S01]  /*396c0*/  STL.64 [R1+0xc0], R20 ;  /* 0x0000c01401007387 */ /* 0x000fe20000100a00 */
[----:B------:R0:W-:Y:S02]  /*396d0*/  STL.64 [R1+0xc8], R22 ;  /* 0x0000c81601007387 */ /* 0x0001e40000100a00 */
[----:B0-----:R-:W-:Y:S01]  /*396e0*/  MOV R23, R4 ;  /* 0x0000000400177202 */ /* 0x001fe20000000f00 */
[----:B------:R-:W-:Y:S01]  /*396f0*/  IMAD.MOV.U32 R22, RZ, RZ, R5 ;  /* 0x000000ffff167224 */ /* 0x000fe200078e0005 */
[----:B------:R-:W-:Y:S01]  /*39700*/  MOV R21, R6 ;  /* 0x0000000600157202 */ /* 0x000fe20000000f00 */
[----:B------:R-:W-:-:S05]  /*39710*/  IMAD.MOV.U32 R20, RZ, RZ, R7 ;  /* 0x000000ffff147224 */ /* 0x000fca00078e0007 */
[----:B------:R-:W-:Y:S01]  /*39720*/  STL [R1+0x36b4], R20 ;  /* 0x0036b41401007387 */ /* 0x000fe20000100800 */
[----:B------:R-:W-:Y:S02]  /*39730*/  STL [R1+0x36b0], R21 ;  /* 0x0036b01501007387 */ /* 0x000fe40000100800 */
[----:B------:R-:W-:Y:S02]  /*39740*/  STL [R1+0x36ac], R22 ;  /* 0x0036ac1601007387 */ /* 0x000fe40000100800 */
[----:B------:R-:W-:Y:S01]  /*39750*/  STL [R1+0x36a8], R23 ;  /* 0x0036a81701007387 */ /* 0x000fe20000100800 */
[----:B----4-:R-:W-:Y:S01]  /*39760*/  STL.64 [R1+0x3740], R10 ;  /* 0x0037400a01007387 */ /* 0x010fe20000100a00 */
[----:B------:R-:W-:Y:S03]  /*39770*/  STL.64 [R1+0x3738], R8 ;  /* 0x0037380801007387 */ /* 0x000fe60000100a00 */
[----:B------:R-:W0:Y:S04]  /*39780*/  S2R R19, SR_TID.X ;  /* 0x0000000000137919 */ /* 0x000e280000002100 */
[----:B------:R-:W1:Y:S04]  /*39790*/  S2R R17, SR_TID.X ;  /* 0x0000000000117919 */ /* 0x000e680000002100 */
[----:B------:R-:W-:Y:S01]  /*397a0*/  LDSM.16.MT88.4 R20, [R16+0x3e080] ;  /* 0x03e080001014783b */ /* 0x000fe20000004200 */
[----:B0-----:R-:W-:-:S02]  /*397b0*/  LOP3.LUT R19, R19, 0x7, RZ, 0xc0, !PT ;  /* 0x0000000713137812 */ /* 0x001fc400078ec0ff */
[C---:B-1----:R-:W-:Y:S01]  /*397c0*/  LOP3.LUT R18, R17.reuse, 0x10, RZ, 0xc0, !PT ;  /* 0x0000001011127812 */ /* 0x042fe200078ec0ff */
[----:B------:R-:W-:Y:S02]  /*397d0*/  IMAD.SHL.U32 R17, R17, 0x2, RZ ;  /* 0x0000000211117824 */ /* 0x000fe400078e00ff */
[----:B------:R-:W-:Y:S01]  /*397e0*/  IMAD R19, R19, 0x210, RZ ;  /* 0x0000021013137824 */ /* 0x000fe200078e02ff */
[----:B------:R-:W-:-:S04]  /*397f0*/  SHF.L.U32 R18, R18, 0x8, RZ ;  /* 0x0000000812127819 */ /* 0x000fc800000006ff */
[----:B------:R-:W-:-:S04]  /*39800*/  LOP3.LUT R19, R19, 0x10, R17, 0x78, !PT ;  /* 0x0000001013137812 */ /* 0x000fc800078e7811 */
[----:B------:R-:W-:-:S04]  /*39810*/  LOP3.LUT R19, R19, R18, RZ, 0xfc, !PT ;  /* 0x0000001213137212 */ /* 0x000fc800078efcff */
[----:B------:R-:W-:Y:S01]  /*39820*/  LOP3.LUT R19, R19, 0x20, RZ, 0x3c, !PT ;  /* 0x0000002013137812 */ /* 0x000fe200078e3cff */
        /* <DEDUP_REMOVED lines=8> */
[----:B------:R-:W-:Y:S01]  /*398b0*/  MOV R28, R6 ;  /* 0x00000006001c7202 */ /* 0x000fe20000000f00 */
[----:B------:R-:W-:Y:S02]  /*398c0*/  IMAD.MOV.U32 R29, RZ, RZ, R7 ;  /* 0x000000ffff1d7224 */ /* 0x000fe400078e0007 */
[----:B------:R-:W0:Y:S01]  /*398d0*/  LDSM.16.MT88.4 R4, [R16+0x3e180] ;  /* 0x03e180001004783b */ /* 0x000e220000004200 */
[----:B------:R-:W-:Y:S01]  /*398e0*/  MOV R27, R20 ;  /* 0x00000014001b7202 */ /* 0x000fe20000000f00 */
[----:B------:R-:W-:Y:S01]  /*398f0*/  IMAD.MOV.U32 R26, RZ, RZ, R21 ;  /* 0x000000ffff1a7224 */ /* 0x000fe200078e0015 */
[----:B------:R-:W-:Y:S01]  /*39900*/  MOV R25, R22 ;  /* 0x0000001600197202 */ /* 0x000fe20000000f00 */
[----:B------:R-:W-:Y:S01]  /*39910*/  IMAD.MOV.U32 R24, RZ, RZ, R23 ;  /* 0x000000ffff187224 */ /* 0x000fe200078e0017 */
[----:B------:R-:W1:Y:S04]  /*39920*/  S2R R15, SR_TID.X ;  /* 0x00000000000f7919 */ /* 0x000e680000002100 */
[----:B------:R-:W2:Y:S01]  /*39930*/  S2R R13, SR_TID.X ;  /* 0x00000000000d7919 */ /* 0x000ea20000002100 */
[----:B0-----:R-:W-:Y:S01]  /*39940*/  MOV R20, R4 ;  /* 0x0000000400147202 */ /* 0x001fe20000000f00 */
[----:B------:R-:W-:Y:S01]  /*39950*/  IMAD.MOV.U32 R21, RZ, RZ, R5 ;  /* 0x000000ffff157224 */ /* 0x000fe200078e0005 */
[----:B------:R-:W-:Y:S01]  /*39960*/  MOV R22, R6 ;  /* 0x0000000600167202 */ /* 0x000fe20000000f00 */
[----:B------:R-:W-:-:S02]  /*39970*/  IMAD.MOV.U32 R23, RZ, RZ, R7 ;  /* 0x000000ffff177224 */ /* 0x000fc400078e0007 */
[----:B------:R-:W0:Y:S01]  /*39980*/  LDSM.16.MT88.4 R4, [R19+0x3e000] ;  /* 0x03e000001304783b */ /* 0x000e220000004200 */
[----:B-1----:R-:W-:Y:S02]  /*39990*/  LOP3.LUT R15, R15, 0x7, RZ, 0xc0, !PT ;  /* 0x000000070f0f7812 */ /* 0x002fe400078ec0ff */
[C---:B--2---:R-:W-:Y:S01]  /*399a0*/  LOP3.LUT R14, R13.reuse, 0x10, RZ, 0xc0, !PT ;  /* 0x000000100d0e7812 */ /* 0x044fe200078ec0ff */
[----:B------:R0:W-:Y:S01]  /*399b0*/  STL [R1+0x36c4], R24 ;  /* 0x0036c41801007387 */ /* 0x0001e20000100800 */
[----:B------:R-:W-:Y:S01]  /*399c0*/  SHF.L.U32 R13, R13, 0x1, RZ ;  /* 0x000000010d0d7819 */ /* 0x000fe200000006ff */
[----:B------:R-:W-:Y:S02]  /*399d0*/  IMAD R15, R15, 0x210, RZ ;  /* 0x000002100f0f7824 */ /* 0x000fe400078e02ff */
[----:B------:R1:W-:Y:S01]  /*399e0*/  STL [R1+0x36c0], R25 ;  /* 0x0036c01901007387 */ /* 0x0003e20000100800 */
[----:B------:R2:W-:Y:S02]  /*399f0*/  STL [R1+0x36bc], R26 ;  /* 0x0036bc1a01007387 */ /* 0x0005e40000100800 */
[----:B------:R3:W-:Y:S02]  /*39a00*/  STL [R1+0x36b8], R27 ;  /* 0x0036b81b01007387 */ /* 0x0007e40000100800 */
[----:B------:R-:W-:Y:S01]  /*39a10*/  IMAD.SHL.U32 R14, R14, 0x100, RZ ;  /* 0x000001000e0e7824 */ /* 0x000fe200078e00ff */
[----:B------:R-:W-:-:S04]  /*39a20*/  LOP3.LUT R15, R15, 0x10, R13, 0x78, !PT ;  /* 0x000000100f0f7812 */ /* 0x000fc800078e780d */
[----:B------:R-:W-:-:S04]  /*39a30*/  LOP3.LUT R15, R15, R14, RZ, 0xfc, !PT ;  /* 0x0000000e0f0f7212 */ /* 0x000fc800078efcff */
[----:B------:R-:W-:-:S05]  /*39a40*/  LOP3.LUT R15, R15, 0x40, RZ, 0x3c, !PT ;  /* 0x000000400f0f7812 */ /* 0x000fca00078e3cff */
[----:B------:R-:W-:Y:S01]  /*39a50*/  LDSM.16.MT88.4 R8, [R15+0x3e000] ;  /* 0x03e000000f08783b */ /* 0x000fe20000004200 */
[----:B0-----:R-:W-:Y:S01]  /*39a60*/  MOV R24, R4 ;  /* 0x0000000400187202 */ /* 0x001fe20000000f00 */
[----:B-1----:R-:W-:Y:S01]  /*39a70*/  IMAD.MOV.U32 R25, RZ, RZ, R5 ;  /* 0x000000ffff197224 */ /* 0x002fe200078e0005 */
[----:B--2---:R-:W-:Y:S01]  /*39a80*/  MOV R26, R6 ;  /* 0x00000006001a7202 */ /* 0x004fe20000000f00 */
[----:B---3--:R-:W-:Y:S02]  /*39a90*/  IMAD.MOV.U32 R27, RZ, RZ, R7 ;  /* 0x000000ffff1b7224 */ /* 0x008fe400078e0007 */
[----:B------:R-:W0:Y:S04]  /*39aa0*/  LDSM.16.MT88.4 R4, [R19+0x3e080] ;  /* 0x03e080001304783b */ /* 0x000e280000004200 */
[----:B------:R0:W-:Y:S01]  /*39ab0*/  STL [R1+0x36d4], R29 ;  /* 0x0036d41d01007387 */ /* 0x0001e20000100800 */
[----:B------:R1:W-:Y:S02]  /*39ac0*/  STL [R1+0x36d0], R28 ;  /* 0x0036d01c01007387 */ /* 0x0003e40000100800 */
[----:B------:R2:W-:Y:S02]  /*39ad0*/  STL [R1+0x36cc], R3 ;  /* 0x0036cc0301007387 */ /* 0x0005e40000100800 */
[----:B------:R3:W-:Y:S01]  /*39ae0*/  STL [R1+0x36c8], R2 ;  /* 0x0036c80201007387 */ /* 0x0007e20000100800 */
[----:B------:R-:W-:Y:S01]  /*39af0*/  STL [R1+0x36e4], R23 ;  /* 0x0036e41701007387 */ /* 0x000fe20000100800 */
[----:B------:R-:W-:Y:S02]  /*39b00*/  STL [R1+0x36e0], R22 ;  /* 0x0036e01601007387 */ /* 0x000fe40000100800 */
[----:B------:R-:W-:Y:S02]  /*39b10*/  STL [R1+0x36dc], R21 ;  /* 0x0036dc1501007387 */ /* 0x000fe40000100800 */
[----:B------:R-:W-:Y:S01]  /*39b20*/  STL [R1+0x36d8], R20 ;  /* 0x0036d81401007387 */ /* 0x000fe20000100800 */
[----:B------:R-:W-:Y:S01]  /*39b30*/  STL [R1+0x36f4], R27 ;  /* 0x0036f41b01007387 */ /* 0x000fe20000100800 */
[----:B------:R-:W-:Y:S02]  /*39b40*/  STL [R1+0x36f0], R26 ;  /* 0x0036f01a01007387 */ /* 0x000fe40000100800 */
[----:B------:R-:W-:Y:S02]  /*39b50*/  STL [R1+0x36ec], R25 ;  /* 0x0036ec1901007387 */ /* 0x000fe40000100800 */
[----:B------:R-:W-:Y:S01]  /*39b60*/  STL [R1+0x36e8], R24 ;  /* 0x0036e81801007387 */ /* 0x000fe20000100800 */
[----:B0-----:R-:W-:Y:S01]  /*39b70*/  MOV R29, R4 ;  /* 0x00000004001d7202 */ /* 0x001fe20000000f00 */
[----:B-1----:R-:W-:Y:S01]  /*39b80*/  IMAD.MOV.U32 R28, RZ, RZ, R5 ;  /* 0x000000ffff1c7224 */ /* 0x002fe200078e0005 */
[----:B--2---:R-:W-:Y:S01]  /*39b90*/  MOV R3, R6 ;  /* 0x0000000600037202 */ /* 0x004fe20000000f00 */
[----:B---3--:R-:W-:-:S02]  /*39ba0*/  IMAD.MOV.U32 R2, RZ, RZ, R7 ;  /* 0x000000ffff027224 */ /* 0x008fc400078e0007 */
[----:B------:R-:W0:Y:S04]  /*39bb0*/  LDSM.16.MT88.4 R4, [R19+0x3e100] ;  /* 0x03e100001304783b */ /* 0x000e280000004200 */
[----:B------:R1:W-:Y:S01]  /*39bc0*/  STL [R1+0x3704], R2 ;  /* 0x0037040201007387 */ /* 0x0003e20000100800 */
[----:B------:R2:W-:Y:S02]  /*39bd0*/  STL [R1+0x3700], R3 ;  /* 0x0037000301007387 */ /* 0x0005e40000100800 */
[----:B------:R3:W-:Y:S02]  /*39be0*/  STL [R1+0x36fc], R28 ;  /* 0x0036fc1c01007387 */ /* 0x0007e40000100800 */
[----:B------:R4:W-:Y:S01]  /*39bf0*/  STL [R1+0x36f8], R29 ;  /* 0x0036f81d01007387 */ /* 0x0009e20000100800 */
[----:B-1----:R-:W-:Y:S01]  /*39c00*/  MOV R2, R8 ;  /* 0x0000000800027202 */ /* 0x002fe20000000f00 */
[----:B--2---:R-:W-:Y:S01]  /*39c10*/  IMAD.MOV.U32 R3, RZ, RZ, R9 ;  /* 0x000000ffff037224 */ /* 0x004fe200078e0009 */
[----:B---3--:R-:W-:Y:S01]  /*39c20*/  MOV R28, R10 ;  /* 0x0000000a001c7202 */ /* 0x008fe20000000f00 */
[----:B----4-:R-:W-:-:S02]  /*39c30*/  IMAD.MOV.U32 R29, RZ, RZ, R11 ;  /* 0x000000ffff1d7224 */ /* 0x010fc400078e000b */
[----:B------:R-:W1:Y:S01]  /*39c40*/  LDSM.16.MT88.4 R8, [R15+0x3e080] ;  /* 0x03e080000f08783b */ /* 0x000e620000004200 */
[----:B0-----:R-:W-:Y:S01]  /*39c50*/  MOV R23, R4 ;  /* 0x0000000400177202 */ /* 0x001fe20000000f00 */
[----:B------:R-:W-:Y:S01]  /*39c60*/  IMAD.MOV.U32 R22, RZ, RZ, R5 ;  /* 0x000000ffff167224 */ /* 0x000fe200078e0005 */
[----:B------:R-:W-:Y:S01]  /*39c70*/  MOV R21, R6 ;  /* 0x0000000600157202 */ /* 0x000fe20000000f00 */
[----:B------:R-:W-:Y:S02]  /*39c80*/  IMAD.MOV.U32 R20, RZ, RZ, R7 ;  /* 0x000000ffff147224 */ /* 0x000fe400078e0007 */
[----:B------:R0:W4:Y:S04]  /*39c90*/  LDSM.16.MT88.4 R4, [R19+0x3e180] ;  /* 0x03e180001304783b */ /* 0x0001280000004200 */
[----:B------:R1:W-:Y:S01]  /*39ca0*/  STL [R1+0x3714], R20 ;  /* 0x0037141401007387 */ /* 0x0003e20000100800 */
[----:B------:R3:W-:Y:S02]  /*39cb0*/  STL [R1+0x3710], R21 ;  /* 0x0037101501007387 */ /* 0x0007e40000100800 */
[----:B------:R4:W-:Y:S02]  /*39cc0*/  STL [R1+0x370c], R22 ;  /* 0x00370c1601007387 */ /* 0x0009e40000100800 */
[----:B------:R4:W-:Y:S01]  /*39cd0*/  STL [R1+0x3708], R23 ;  /* 0x0037081701007387 */ /* 0x0009e20000100800 */
[----:B------:R-:W2:Y:S01]  /*39ce0*/  LDL.LU R16, [R1+0xd0] ;  /* 0x0000d00001107983 */ /* 0x000ea20000300800 */
[----:B------:R-:W2:Y:S02]  /*39cf0*/  LDL.LU R17, [R1+0xd4] ;  /* 0x0000d40001117983 */ /* 0x000ea40000300800 */
[----:B------:R-:W2:Y:S02]  /*39d00*/  LDL.LU R18, [R1+0xd8] ;  /* 0x0000d80001127983 */ /* 0x000ea40000300800 */
[----:B0-----:R-:W2:Y:S01]  /*39d10*/  LDL.LU R19, [R1+0xdc] ;  /* 0x0000dc0001137983 */ /* 0x001ea20000300800 */
[----:B-1----:R-:W-:Y:S01]  /*39d20*/  MOV R20, R8 ;  /* 0x0000000800147202 */ /* 0x002fe20000000f00 */
[----:B---3--:R-:W-:Y:S01]  /*39d30*/  IMAD.MOV.U32 R21, RZ, RZ, R9 ;  /* 0x000000ffff157224 */ /* 0x008fe200078e0009 */
[----:B----4-:R-:W-:Y:S01]  /*39d40*/  MOV R22, R10 ;  /* 0x0000000a00167202 */ /* 0x010fe20000000f00 */
[----:B------:R-:W-:-:S02]  /*39d50*/  IMAD.MOV.U32 R23, RZ, RZ, R11 ;  /* 0x000000ffff177224 */ /* 0x000fc400078e000b */
[----:B------:R-:W0:Y:S02]  /*39d60*/  LDSM.16.MT88.4 R8, [R15+0x3e100] ;  /* 0x03e100000f08783b */ /* 0x000e240000004200 */
[----:B------:R-:W1:Y:S01]  /*39d70*/  LDSM.16.MT88.4 R12, [R15+0x3e180] ;  /* 0x03e180000f0c783b */ /* 0x000e620000004200 */
[----:B------:R-:W-:-:S03]  /*39d80*/  MOV R27, R4 ;  /* 0x00000004001b7202 */ /* 0x000fc60000000f00 */
[----:B------:R-:W-:Y:S02]  /*39d90*/  IMAD.MOV.U32 R24, RZ, RZ, R7 ;  /* 0x000000ffff187224 */ /* 0x000fe400078e0007 */
[----:B------:R-:W-:Y:S01]  /*39da0*/  IMAD.MOV.U32 R26, RZ, RZ, R5 ;  /* 0x000000ffff1a7224 */ /* 0x000fe200078e0005 */
[----:B------:R-:W-:Y:S01]  /*39db0*/  MOV R25, R6 ;  /* 0x0000000600197202 */ /* 0x000fe20000000f00 */
[----:B------:R-:W2:Y:S01]  /*39dc0*/  LDL.LU R4, [R1+0x1d0] ;  /* 0x0001d00001047983 */ /* 0x000ea20000300800 */
[----:B------:R-:W2:Y:S02]  /*39dd0*/  LDL.LU R5, [R1+0x1d4] ;  /* 0x0001d40001057983 */ /* 0x000ea40000300800 */
[----:B------:R-:W2:Y:S02]  /*39de0*/  LDL.LU R6, [R1+0x1d8] ;  /* 0x0001d80001067983 */ /* 0x000ea40000300800 */
[----:B------:R-:W2:Y:S01]  /*39df0*/  LDL.LU R7, [R1+0x1dc] ;  /* 0x0001dc0001077983 */ /* 0x000ea20000300800 */
[----:B------:R0:W-:Y:S01]  /*39e00*/  STL [R1+0x3724], R24 ;  /* 0x0037241801007387 */ /* 0x0001e20000100800 */
[----:B------:R3:W-:Y:S02]  /*39e10*/  STL [R1+0x3720], R25 ;  /* 0x0037201901007387 */ /* 0x0007e40000100800 */
[----:B------:R4:W-:Y:S02]  /*39e20*/  STL [R1+0x371c], R26 ;  /* 0x00371c1a01007387 */ /* 0x0009e40000100800 */
[----:B------:R1:W-:Y:S01]  /*39e30*/  STL [R1+0x3718], R27 ;  /* 0x0037181b01007387 */ /* 0x0003e20000100800 */
[----:B------:R1:W-:Y:S01]  /*39e40*/  STL [R1+0x3734], R29 ;  /* 0x0037341d01007387 */ /* 0x0003e20000100800 */
[----:B------:R1:W-:Y:S02]  /*39e50*/  STL [R1+0x3730], R28 ;  /* 0x0037301c01007387 */ /* 0x0003e40000100800 */
[----:B------:R1:W-:Y:S02]  /*39e60*/  STL [R1+0x372c], R3 ;  /* 0x00372c0301007387 */ /* 0x0003e40000100800 */
[----:B------:R1:W-:Y:S01]  /*39e70*/  STL [R1+0x3728], R2 ;  /* 0x0037280201007387 */ /* 0x0003e20000100800 */
[----:B0-----:R-:W-:Y:S01]  /*39e80*/  MOV R24, R8 ;  /* 0x0000000800187202 */ /* 0x001fe20000000f00 */
[----:B---3--:R-:W-:Y:S01]  /*39e90*/  IMAD.MOV.U32 R25, RZ, RZ, R9 ;  /* 0x000000ffff197224 */ /* 0x008fe200078e0009 */
[----:B----4-:R-:W-:Y:S01]  /*39ea0*/  MOV R26, R10 ;  /* 0x0000000a001a7202 */ /* 0x010fe20000000f00 */
[----:B-1----:R-:W-:-:S02]  /*39eb0*/  IMAD.MOV.U32 R27, RZ, RZ, R11 ;  /* 0x000000ffff1b7224 */ /* 0x002fc400078e000b */
[----:B------:R-:W3:Y:S01]  /*39ec0*/  LDL.LU.64 R10, [R1+0x3740] ;  /* 0x00374000010a7983 */ /* 0x000ee20000300a00 */
[----:B------:R-:W2:Y:S01]  /*39ed0*/  LDL.LU.64 R8, [R1+0x3738] ;  /* 0x0037380001087983 */ /* 0x000ea20000300a00 */
[----:B------:R-:W-:Y:S01]  /*39ee0*/  MOV R29, R12 ;  /* 0x0000000c001d7202 */ /* 0x000fe20000000f00 */
[----:B------:R-:W-:Y:S01]  /*39ef0*/  IMAD.MOV.U32 R28, RZ, RZ, R13 ;  /* 0x000000ffff1c7224 */ /* 0x000fe200078e000d */
[----:B------:R-:W-:Y:S01]  /*39f00*/  MOV R3, R14 ;  /* 0x0000000e00037202 */ /* 0x000fe20000000f00 */
[----:B------:R-:W-:Y:S02]  /*39f10*/  IMAD.MOV.U32 R2, RZ, RZ, R15 ;  /* 0x000000ffff027224 */ /* 0x000fe400078e000f */
[----:B------:R-:W0:Y:S04]  /*39f20*/  LDSM.16.MT88.4 R12, [R0+0x3e000] ;  /* 0x03e00000000c783b */ /* 0x000e280000004200 */
[----:B0-----:R-:W-:Y:S01]  /*39f30*/  STL.64 [R1+0x34e0], R14 ;  /* 0x0034e00e01007387 */ /* 0x001fe20000100a00 */
[----:B------:R0:W-:Y:S03]  /*39f40*/  STL.64 [R1+0x34d8], R12 ;  /* 0x0034d80c01007387 */ /* 0x0001e60000100a00 */
[----:B---3--:R-:W-:Y:S01]  /*39f50*/  STL.64 [R1+0x3670], R10 ;  /* 0x0036700a01007387 */ /* 0x008fe20000100a00 */
[----:B--2---:R-:W-:Y:S01]  /*39f60*/  HMMA.16816.F32.BF16 R16, R16, R8, R4 ;  /* 0x000000081010723c */ /* 0x004fe20000041804 */
[----:B------:R-:W-:Y:S02]  /*39f70*/  STL.64 [R1+0x3668], R8 ;  /* 0x0036680801007387 */ /* 0x000fe40000100a00 */
[----:B------:R-:W2:Y:S01]  /*39f80*/  LDL.LU R4, [R1+0xc0] ;  /* 0x0000c00001047983 */ /* 0x000ea20000300800 */
[----:B------:R-:W2:Y:S01]  /*39f90*/  LDL.LU R5, [R1+0xc4] ;  /* 0x0000c40001057983 */ /* 0x000ea20000300800 */
[----:B------:R-:W3:Y:S02]  /*39fa0*/  LDL.LU R6, [R1+0xc8] ;  /* 0x0000c80001067983 */ /* 0x000ee40000300800 */
[----:B------:R-:W3:Y:S01]  /*39fb0*/  LDL.LU R7, [R1+0xcc] ;  /* 0x0000cc0001077983 */ /* 0x000ee20000300800 */
[----:B0-----:R-:W-:-:S02]  /*39fc0*/  MOV R12, R29 ;  /* 0x0000001d000c7202 */ /* 0x001fc40000000f00 */
[----:B------:R-:W-:Y:S01]  /*39fd0*/  MOV R14, R3 ;  /* 0x00000003000e7202 */ /* 0x000fe20000000f00 */
[----:B------:R-:W-:Y:S02]  /*39fe0*/  IMAD.MOV.U32 R15, RZ, RZ, R2 ;  /* 0x000000ffff0f7224 */ /* 0x000fe400078e0002 */
[----:B------:R-:W-:Y:S01]  /*39ff0*/  IMAD.MOV.U32 R13, RZ, RZ, R28 ;  /* 0x000000ffff0d7224 */ /* 0x000fe200078e001c */
[----:B------:R-:W0:Y:S04]  /*3a000*/  LDSM.16.MT88.4 R8, [R0+0x3e100] ;  /* 0x03e100000008783b */ /* 0x000e280000004200 */
[----:B---3--:R-:W-:Y:S01]  /*3a010*/  STL.64 [R1+0x34f0], R6 ;  /* 0x0034f00601007387 */ /* 0x008fe20000100a00 */
[----:B--2---:R1:W-:Y:S02]  /*3a020*/  STL.64 [R1+0x34e8], R4 ;  /* 0x0034e80401007387 */ /* 0x0043e40000100a00 */
[----:B------:R-:W2:Y:S02]  /*3a030*/  LDL.LU R29, [R1+0x3734] ;  /* 0x00373400011d7983 */ /* 0x000ea40000300800 */
[----:B------:R-:W3:Y:S01]  /*3a040*/  LDL.LU R28, [R1+0x3730] ;  /* 0x00373000011c7983 */ /* 0x000ee20000300800 */
[----:B------:R-:W4:Y:S01]  /*3a050*/  LDL.LU R3, [R1+0x372c] ;  /* 0x00372c0001037983 */ /* 0x000f220000300800 */
[----:B------:R-:W2:Y:S02]  /*3a060*/  LDL.LU R2, [R1+0x3728] ;  /* 0x0037280001027983 */ /* 0x000ea40000300800 */
[----:B------:R0:W-:Y:S02]  /*3a070*/  STL.64 [R1+0x3500], R14 ;  /* 0x0035000e01007387 */ /* 0x0001e40000100a00 */
[----:B------:R0:W-:Y:S01]  /*3a080*/  STL.64 [R1+0x34f8], R12 ;  /* 0x0034f80c01007387 */ /* 0x0001e20000100a00 */
[----:B-1----:R-:W2:Y:S01]  /*3a090*/  LDL.LU R4, [R1+0xf0] ;  /* 0x0000f00001047983 */ /* 0x002ea20000300800 */
[----:B------:R-:W2:Y:S02]  /*3a0a0*/  LDL.LU R5, [R1+0xf4] ;  /* 0x0000f40001057983 */ /* 0x000ea40000300800 */
[----:B------:R-:W2:Y:S02]  /*3a0b0*/  LDL.LU R6, [R1+0xf8] ;  /* 0x0000f80001067983 */ /* 0x000ea40000300800 */
[----:B------:R-:W2:Y:S01]  /*3a0c0*/  LDL.LU R7, [R1+0xfc] ;  /* 0x0000fc0001077983 */ /* 0x000ea20000300800 */
[----:B0-----:R-:W-:-:S02]  /*3a0d0*/  MOV R14, R26 ;  /* 0x0000001a000e7202 */ /* 0x001fc40000000f00 */
[----:B------:R-:W-:Y:S01]  /*3a0e0*/  MOV R12, R24 ;  /* 0x00000018000c7202 */ /* 0x000fe20000000f00 */
[----:B------:R-:W-:Y:S02]  /*3a0f0*/  IMAD.MOV.U32 R15, RZ, RZ, R27 ;  /* 0x000000ffff0f7224 */ /* 0x000fe400078e001b */
[----:B------:R-:W-:Y:S01]  /*3a100*/  IMAD.MOV.U32 R13, RZ, RZ, R25 ;  /* 0x000000ffff0d7224 */ /* 0x000fe200078e0019 */
[----:B--2---:R-:W-:Y:S01]  /*3a110*/  STL.64 [R1+0x3510], R6 ;  /* 0x0035100601007387 */ /* 0x004fe20000100a00 */
[----:B------:R-:W-:Y:S02]  /*3a120*/  STL.64 [R1+0x3508], R4 ;  /* 0x0035080401007387 */ /* 0x000fe40000100a00 */
[----:B------:R-:W2:Y:S02]  /*3a130*/  LDL.LU R24, [R1+0x3724] ;  /* 0x0037240001187983 */ /* 0x000ea40000300800 */
[----:B------:R-:W2:Y:S01]  /*3a140*/  LDL.LU R25, [R1+0x3720] ;  /* 0x0037200001197983 */ /* 0x000ea20000300800 */
[----:B------:R-:W2:Y:S01]  /*3a150*/  LDL.LU R26, [R1+0x371c] ;  /* 0x00371c00011a7983 */ /* 0x000ea20000300800 */
[----:B------:R-:W2:Y:S02]  /*3a160*/  LDL.LU R27, [R1+0x3718] ;  /* 0x00371800011b7983 */ /* 0x000ea40000300800 */
[----:B------:R0:W-:Y:S02]  /*3a170*/  STL.64 [R1+0x3520], R14 ;  /* 0x0035200e01007387 */ /* 0x0001e40000100a00 */
        /* <DEDUP_REMOVED lines=8> */
[----:B------:R-:W2:Y:S01]  /*3a200*/  LDL.LU R23, [R1+0x3708] ;  /* 0x0037080001177983 */ /* 0x000ea20000300800 */
[----:B------:R3:W-:Y:S02]  /*3a210*/  STL.64 [R1+0x3540], R14 ;  /* 0x0035400e01007387 */ /* 0x0007e40000100a00 */
[----:B------:R0:W-:Y:S02]  /*3a220*/  STL.64 [R1+0x3538], R12 ;  /* 0x0035380c01007387 */ /* 0x0001e40000100a00 */
[----:B------:R-:W2:Y:S01]  /*3a230*/  LDL.LU R4, [R1+0x100] ;  /* 0x0001000001047983 */ /* 0x000ea20000300800 */
[----:B------:R-:W2:Y:S01]  /*3a240*/  LDL.LU R5, [R1+0x104] ;  /* 0x0001040001057983 */ /* 0x000ea20000300800 */
[----:B------:R-:W2:Y:S02]  /*3a250*/  LDL.LU R6, [R1+0x108] ;  /* 0x0001080001067983 */ /* 0x000ea40000300800 */
[----:B------:R-:W2:Y:S01]  /*3a260*/  LDL.LU R7, [R1+0x10c] ;  /* 0x00010c0001077983 */ /* 0x000ea20000300800 */
[----:B---3--:R-:W-:-:S02]  /*3a270*/  MOV R14, R28 ;  /* 0x0000001c000e7202 */ /* 0x008fc40000000f00 */
[----:B0-----:R-:W-:Y:S01]  /*3a280*/  MOV R12, R2 ;  /* 0x00000002000c7202 */ /* 0x001fe20000000f00 */
[----:B------:R-:W-:Y:S01]  /*3a290*/  IMAD.MOV.U32 R15, RZ, RZ, R29 ;  /* 0x000000ffff0f7224 */ /* 0x000fe200078e001d */
[----:B------:R-:W3:Y:S01]  /*3a2a0*/  LDL.LU R2, [R1+0x3704] ;  /* 0x0037040001027983 */ /* 0x000ee20000300800 */
[----:B----4-:R-:W-:Y:S02]  /*3a2b0*/  IMAD.MOV.U32 R13, RZ, RZ, R3 ;  /* 0x000000ffff0d7224 */ /* 0x010fe400078e0003 */
[----:B------:R-:W4:Y:S02]  /*3a2c0*/  LDL.LU R3, [R1+0x3700] ;  /* 0x0037000001037983 */ /* 0x000f240000300800 */
        /* <DEDUP_REMOVED lines=10> */
[----:B------:R-:W-:-:S02]  /*3a370*/  MOV R12, R27 ;  /* 0x0000001b000c7202 */ /* 0x000fc40000000f00 */
[----:B------:R-:W-:Y:S01]  /*3a380*/  MOV R14, R25 ;  /* 0x00000019000e7202 */ /* 0x000fe20000000f00 */
[----:B------:R-:W-:Y:S01]  /*3a390*/  IMAD.MOV.U32 R15, RZ, RZ, R24 ;  /* 0x000000ffff0f7224 */ /* 0x000fe200078e0018 */
[----:B------:R-:W3:Y:S01]  /*3a3a0*/  LDL.LU R27, [R1+0x36f4] ;  /* 0x0036f400011b7983 */ /* 0x000ee20000300800 */
[----:B------:R-:W-:Y:S02]  /*3a3b0*/  IMAD.MOV.U32 R13, RZ, RZ, R26 ;  /* 0x000000ffff0d7224 */ /* 0x000fe400078e001a */
        /* <DEDUP_REMOVED lines=14> */
[----:B------:R-:W2:Y:S01]  /*3a4a0*/  LDL.LU R23, [R1+0x36e4] ;  /* 0x0036e40001177983 */ /* 0x000ea20000300800 */
[----:B------:R-:W-:Y:S02]  /*3a4b0*/  IMAD.MOV.U32 R13, RZ, RZ, R22 ;  /* 0x000000ffff0d7224 */ /* 0x000fe400078e0016 */
[----:B------:R-:W2:Y:S02]  /*3a4c0*/  LDL.LU R22, [R1+0x36e0] ;  /* 0x0036e00001167983 */ /* 0x000ea40000300800 */
[----:B------:R-:W2:Y:S01]  /*3a4d0*/  LDL.LU R21, [R1+0x36dc] ;  /* 0x0036dc0001157983 */ /* 0x000ea20000300800 */
[----:B------:R-:W2:Y:S01]  /*3a4e0*/  LDL.LU R20, [R1+0x36d8] ;  /* 0x0036d80001147983 */ /* 0x000ea20000300800 */
[----:B------:R4:W-:Y:S02]  /*3a4f0*/  STL.64 [R1+0x35a0], R14 ;  /* 0x0035a00e01007387 */ /* 0x0009e40000100a00 */
[----:B------:R3:W-:Y:S01]  /*3a500*/  STL.64 [R1+0x3598], R12 ;  /* 0x0035980c01007387 */ /* 0x0007e20000100a00 */
[----:B----4-:R-:W-:-:S02]  /*3a510*/  MOV R14, R3 ;  /* 0x00000003000e7202 */ /* 0x010fc40000000f00 */
[----:B---3--:R-:W-:Y:S01]  /*3a520*/  MOV R12, R29 ;  /* 0x0000001d000c7202 */ /* 0x008fe20000000f00 */
[----:B------:R-:W-:Y:S01]  /*3a530*/  IMAD.MOV.U32 R15, RZ, RZ, R2 ;  /* 0x000000ffff0f7224 */ /* 0x000fe200078e0002 */
[----:B------:R-:W3:Y:S01]  /*3a540*/  LDL.LU R29, [R1+0x36d4] ;  /* 0x0036d400011d7983 */ /* 0x000ee20000300800 */
[----:B------:R-:W-:Y:S02]  /*3a550*/  IMAD.MOV.U32 R13, RZ, RZ, R28 ;  /* 0x000000ffff0d7224 */ /* 0x000fe400078e001c */
        /* <DEDUP_REMOVED lines=43> */
[----:B---3--:R-:W-:-:S02]  /*3a810*/  MOV R12, R2 ;  /* 0x00000002000c7202 */ /* 0x008fc40000000f00 */
[----:B----4-:R-:W-:Y:S01]  /*3a820*/  MOV R14, R28 ;  /* 0x0000001c000e7202 */ /* 0x010fe20000000f00 */
[----:B------:R-:W-:Y:S01]  /*3a830*/  IMAD.MOV.U32 R15, RZ, RZ, R29 ;  /* 0x000000ffff0f7224 */ /* 0x000fe200078e001d */
[----:B------:R-:W3:Y:S01]  /*3a840*/  LDL.LU R2, [R1+0x36a4] ;  /* 0x0036a40001027983 */ /* 0x000ee20000300800 */
[----:B------:R-:W-:Y:S02]  /*3a850*/  IMAD.MOV.U32 R13, RZ, RZ, R3 ;  /* 0x000000ffff0d7224 */ /* 0x000fe400078e0003 */
[----:B------:R-:W4:Y:S02]  /*3a860*/  LDL.LU R3, [R1+0x36a0] ;  /* 0x0036a00001037983 */ /* 0x000f240000300800 */
[----:B------:R-:W3:Y:S01]  /*3a870*/  LDL.LU R28, [R1+0x369c] ;  /* 0x00369c00011c7983 */ /* 0x000ee20000300800 */
[----:B------:R-:W3:Y:S01]  /*3a880*/  LDL.LU R29, [R1+0x3698] ;  /* 0x00369800011d7983 */ /* 0x000ee20000300800 */
[----:B------:R0:W-:Y:S02]  /*3a890*/  STL.64 [R1+0x3620], R14 ;  /* 0x0036200e01007387 */ /* 0x0001e40000100a00 */
[----:B------:R1:W-:Y:S01]  /*3a8a0*/  STL.64 [R1+0x3618], R12 ;  /* 0x0036180c01007387 */ /* 0x0003e20000100a00 */
[----:B0-----:R-:W-:Y:S01]  /*3a8b0*/  MOV R14, R25 ;  /* 0x00000019000e7202 */ /* 0x001fe20000000f00 */
[----:B------:R-:W-:Y:S01]  /*3a8c0*/  IMAD.MOV.U32 R15, RZ, RZ, R24 ;  /* 0x000000ffff0f7224 */ /* 0x000fe200078e0018 */
[----:B-1----:R-:W-:Y:S01]  /*3a8d0*/  MOV R12, R27 ;  /* 0x0000001b000c7202 */ /* 0x002fe20000000f00 */
[----:B------:R-:W-:-:S03]  /*3a8e0*/  IMAD.MOV.U32 R13, RZ, RZ, R26 ;  /* 0x000000ffff0d7224 */ /* 0x000fc600078e001a */
[----:B------:R-:W-:Y:S02]  /*3a8f0*/  STL.64 [R1+0x3640], R14 ;  /* 0x0036400e01007387 */ /* 0x000fe40000100a00 */
[----:B------:R-:W-:Y:S02]  /*3a900*/  STL.64 [R1+0x3638], R12 ;  /* 0x0036380c01007387 */ /* 0x000fe40000100a00 */
[----:B--2---:R-:W-:Y:S01]  /*3a910*/  STL.64 [R1+0x35d0], R6 ;  /* 0x0035d00601007387 */ /* 0x004fe20000100a00 */
[----:B------:R0:W-:Y:S03]  /*3a920*/  STL.64 [R1+0x35c8], R4 ;  /* 0x0035c80401007387 */ /* 0x0001e60000100a00 */
[----:B0-----:R-:W2:Y:S01]  /*3a930*/  LDL.LU R4, [R1+0x170] ;  /* 0x0001700001047983 */ /* 0x001ea20000300800 */
[----:B------:R-:W2:Y:S02]  /*3a940*/  LDL.LU R5, [R1+0x174] ;  /* 0x0001740001057983 */ /* 0x000ea40000300800 */
[----:B------:R-:W2:Y:S02]  /*3a950*/  LDL.LU R6, [R1+0x178] ;  /* 0x0001780001067983 */ /* 0x000ea40000300800 */
[----:B------:R-:W2:Y:S01]  /*3a960*/  LDL.LU R7, [R1+0x17c] ;  /* 0x00017c0001077983 */ /* 0x000ea20000300800 */
[----:B------:R-:W-:Y:S01]  /*3a970*/  MOV R14, R21 ;  /* 0x00000015000e7202 */ /* 0x000fe20000000f00 */
[----:B------:R-:W-:Y:S01]  /*3a980*/  IMAD.MOV.U32 R15, RZ, RZ, R20 ;  /* 0x000000ffff0f7224 */ /* 0x000fe200078e0014 */
[----:B------:R-:W-:Y:S01]  /*3a990*/  MOV R12, R23 ;  /* 0x00000017000c7202 */ /* 0x000fe20000000f00 */
[----:B------:R-:W-:Y:S01]  /*3a9a0*/  IMAD.MOV.U32 R13, RZ, RZ, R22 ;  /* 0x000000ffff0d7224 */ /* 0x000fe200078e0016 */
[----:B---3--:R-:W-:-:S02]  /*3a9b0*/  MOV R20, R29 ;  /* 0x0000001d00147202 */ /* 0x008fc40000000f00 */
[----:B------:R-:W-:Y:S02]  /*3a9c0*/  STL.64 [R1+0x3660], R14 ;  /* 0x0036600e01007387 */ /* 0x000fe40000100a00 */
[----:B------:R0:W-:Y:S02]  /*3a9d0*/  STL.64 [R1+0x3658], R12 ;  /* 0x0036580c01007387 */ /* 0x0001e40000100a00 */
[----:B------:R-:W3:Y:S02]  /*3a9e0*/  LDL.LU R29, [R1+0x3694] ;  /* 0x00369400011d7983 */ /* 0x000ee40000300800 */
[----:B------:R-:W-:Y:S01]  /*3a9f0*/  IMAD.MOV.U32 R21, RZ, RZ, R28 ;  /* 0x000000ffff157224 */ /* 0x000fe200078e001c */
[----:B----4-:R-:W-:Y:S01]  /*3aa00*/  MOV R22, R3 ;  /* 0x0000000300167202 */ /* 0x010fe20000000f00 */
[----:B------:R-:W4:Y:S01]  /*3aa10*/  LDL.LU R28, [R1+0x3690] ;  /* 0x00369000011c7983 */ /* 0x000f220000300800 */
[----:B------:R-:W3:Y:S02]  /*3aa20*/  LDL.LU R3, [R1+0x368c] ;  /* 0x00368c0001037983 */ /* 0x000ee40000300800 */
[----:B------:R-:W-:-:S02]  /*3aa30*/  IMAD.MOV.U32 R23, RZ, RZ, R2 ;  /* 0x000000ffff177224 */ /* 0x000fc400078e0002 */
[----:B------:R-:W3:Y:S04]  /*3aa40*/  LDL.LU R2, [R1+0x3688] ;  /* 0x0036880001027983 */ /* 0x000ee80000300800 */
        /* <DEDUP_REMOVED lines=8> */
[----:B------:R-:W2:Y:S02]  /*3aad0*/  LDL.LU R6, [R1+0x188] ;  /* 0x0001880001067983 */ /* 0x000ea40000300800 */
[----:B------:R-:W2:Y:S02]  /*3aae0*/  LDL.LU R7, [R1+0x18c] ;  /* 0x00018c0001077983 */ /* 0x000ea40000300800 */
[----:B--2---:R4:W-:Y:S01]  /*3aaf0*/  STL.64 [R1+0x3610], R6 ;  /* 0x0036100601007387 */ /* 0x0049e20000100a00 */
[----:B------:R3:W-:Y:S01]  /*3ab00*/  STL.64 [R1+0x3608], R4 ;  /* 0x0036080401007387 */ /* 0x0007e20000100a00 */
[----:B----4-:R-:W-:-:S02]  /*3ab10*/  MOV R6, R28 ;  /* 0x0000001c00067202 */ /* 0x010fc40000000f00 */
[----:B---3--:R-:W-:Y:S01]  /*3ab20*/  MOV R4, R2 ;  /* 0x0000000200047202 */ /* 0x008fe20000000f00 */
[----:B------:R-:W-:Y:S01]  /*3ab30*/  IMAD.MOV.U32 R7, RZ, RZ, R29 ;  /* 0x000000ffff077224 */ /* 0x000fe200078e001d */
[----:B------:R-:W2:Y:S01]  /*3ab40*/  LDL.LU R2, [R1+0x3684] ;  /* 0x0036840001027983 */ /* 0x000ea20000300800 */
[----:B------:R-:W-:Y:S02]  /*3ab50*/  IMAD.MOV.U32 R5, RZ, RZ, R3 ;  /* 0x000000ffff057224 */ /* 0x000fe400078e0003 */
[----:B------:R-:W3:Y:S02]  /*3ab60*/  LDL.LU R3, [R1+0x3680] ;  /* 0x0036800001037983 */ /* 0x000ee40000300800 */
[----:B------:R-:W4:Y:S01]  /*3ab70*/  LDL.LU R28, [R1+0x367c] ;  /* 0x00367c00011c7983 */ /* 0x000f220000300800 */
[----:B------:R-:W2:Y:S01]  /*3ab80*/  LDL.LU R29, [R1+0x3678] ;  /* 0x00367800011d7983 */ /* 0x000ea20000300800 */
[----:B------:R-:W-:Y:S02]  /*3ab90*/  STL.64 [R1+0x3630], R6 ;  /* 0x0036300601007387 */ /* 0x000fe40000100a00 */
[----:B------:R0:W-:Y:S02]  /*3aba0*/  STL.64 [R1+0x3628], R4 ;  /* 0x0036280401007387 */ /* 0x0001e40000100a00 */
[----:B0-----:R-:W2:Y:S01]  /*3abb0*/  LDL.LU R4, [R1+0x1a0] ;  /* 0x0001a00001047983 */ /* 0x001ea20000300800 */
[----:B------:R-:W2:Y:S02]  /*3abc0*/  LDL.LU R5, [R1+0x1a4] ;  /* 0x0001a40001057983 */ /* 0x000ea40000300800 */
[----:B------:R-:W2:Y:S02]  /*3abd0*/  LDL.LU R6, [R1+0x1a8] ;  /* 0x0001a80001067983 */ /* 0x000ea40000300800 */
[----:B------:R-:W2:Y:S01]  /*3abe0*/  LDL.LU R7, [R1+0x1ac] ;  /* 0x0001ac0001077983 */ /* 0x000ea20000300800 */
[----:B------:R-:W-:Y:S01]  /*3abf0*/  MOV R25, R8 ;  /* 0x0000000800197202 */ /* 0x000fe20000000f00 */
[----:B------:R-:W-:Y:S01]  /*3ac00*/  IMAD.MOV.U32 R24, RZ, RZ, R9 ;  /* 0x000000ffff187224 */ /* 0x000fe200078e0009 */
[----:B--2---:R3:W-:Y:S01]  /*3ac10*/  STL.64 [R1+0x3650], R6 ;  /* 0x0036500601007387 */ /* 0x0047e20000100a00 */
[----:B------:R0:W-:Y:S02]  /*3ac20*/  STL.64 [R1+0x3648], R4 ;  /* 0x0036480401007387 */ /* 0x0001e40000100a00 */
[----:B------:R-:W-:Y:S02]  /*3ac30*/  STL.64 [R1+0x34c0], R18 ;  /* 0x0034c01201007387 */ /* 0x000fe40000100a00 */
[----:B------:R-:W-:Y:S02]  /*3ac40*/  STL.64 [R1+0x34b8], R16 ;  /* 0x0034b81001007387 */ /* 0x000fe40000100a00 */
[----:B------:R-:W1:Y:S01]  /*3ac50*/  LDSM.16.MT88.4 R16, [R0+0x3e080] ;  /* 0x03e080000010783b */ /* 0x000e620000004200 */
[----:B---3--:R-:W-:Y:S01]  /*3ac60*/  MOV R6, R3 ;  /* 0x0000000300067202 */ /* 0x008fe20000000f00 */
[----:B------:R-:W-:Y:S01]  /*3ac70*/  IMAD.MOV.U32 R7, RZ, RZ, R2 ;  /* 0x000000ffff077224 */ /* 0x000fe200078e0002 */
[----:B------:R-:W-:Y:S01]  /*3ac80*/  MOV R3, R10 ;  /* 0x0000000a00037202 */ /* 0x000fe20000000f00 */
[----:B------:R-:W-:-:S02]  /*3ac90*/  IMAD.MOV.U32 R2, RZ, RZ, R11 ;  /* 0x000000ffff027224 */ /* 0x000fc400078e000b */
[----:B------:R-:W2:Y:S01]  /*3aca0*/  LDL.LU.64 R10, [R1+0x3670] ;  /* 0x00367000010a7983 */ /* 0x000ea20000300a00 */
[----:B------:R-:W3:Y:S01]  /*3acb0*/  LDL.LU.64 R8, [R1+0x3668] ;  /* 0x0036680001087983 */ /* 0x000ee20000300a00 */
[----:B0-----:R-:W-:Y:S01]  /*3acc0*/  MOV R4, R29 ;  /* 0x0000001d00047202 */ /* 0x001fe20000000f00 */
[----:B----4-:R-:W-:Y:S01]  /*3acd0*/  IMAD.MOV.U32 R5, RZ, RZ, R28 ;  /* 0x000000ffff057224 */ /* 0x010fe200078e001c */
[----:B---3--:R-:W-:Y:S01]  /*3ace0*/  HMMA.16816.F32.BF16 R20, R20, R8, R12 ;  /* 0x000000081414723c */ /* 0x008fe2000004180c */
[----:B------:R-:W2:Y:S01]  /*3acf0*/  LDL.LU.64 R14, [R1+0x3660] ;  /* 0x00366000010e7983 */ /* 0x000ea20000300a00 */
[----:B------:R-:W2:Y:S11]  /*3ad00*/  LDL.LU.64 R12, [R1+0x3658] ;  /* 0x00365800010c7983 */ /* 0x000eb60000300a00 */
[----:B------:R-:W-:Y:S10]  /*3ad10*/  @!UPT UIADD3 URZ, URZ, URZ, URZ ;  /* 0x0000003f3f3ff290 */ /* 0x000ff4000fffe03f */
[----:B------:R0:W-:Y:S01]  /*3ad20*/  STL.64 [R1+0x34b0], R22 ;  /* 0x0034b01601007387 */ /* 0x0001e20000100a00 */
[----:B------:R3:W-:Y:S02]  /*3ad30*/  STL.64 [R1+0x34a8], R20 ;  /* 0x0034a81401007387 */ /* 0x0007e40000100a00 */
[----:B0-----:R-:W-:Y:S01]  /*3ad40*/  IMAD.MOV.U32 R23, RZ, RZ, R2 ;  /* 0x000000ffff177224 */ /* 0x001fe200078e0002 */
[----:B---3--:R-:W-:Y:S01]  /*3ad50*/  MOV R20, R25 ;  /* 0x0000001900147202 */ /* 0x008fe20000000f00 */
[----:B------:R-:W-:Y:S01]  /*3ad60*/  IMAD.MOV.U32 R21, RZ, RZ, R24 ;  /* 0x000000ffff157224 */ /* 0x000fe200078e0018 */
[----:B------:R-:W-:Y:S01]  /*3ad70*/  MOV R22, R3 ;  /* 0x0000000300167202 */ /* 0x000fe20000000f00 */
[----:B------:R0:W3:Y:S01]  /*3ad80*/  LDSM.16.MT88.4 R24, [R0+0x3e180] ;  /* 0x03e180000018783b */ /* 0x0000e20000004200 */
[----:B------:R-:W-:Y:S01]  /*3ad90*/  BAR.SYNC.DEFER_BLOCKING 0x0 ;  /* 0x0000000000007b1d */ /* 0x000fe20000010000 */
[-C--:B--2---:R-:W-:Y:S05]  /*3ada0*/  HMMA.16816.F32.BF16 R12, R12, R10.reuse, R4 ;  /* 0x0000000a0c0c723c */ /* 0x084fea0000041804 */
[----:B------:R-:W2:Y:S01]  /*3adb0*/  LDL.LU.64 R6, [R1+0x3650] ;  /* 0x0036500001067983 */ /* 0x000ea20000300a00 */
[----:B------:R-:W2:Y:S11]  /*3adc0*/  LDL.LU.64 R4, [R1+0x3648] ;  /* 0x0036480001047983 */ /* 0x000eb60000300a00 */
[----:B------:R-:W-:Y:S06]  /*3add0*/  @!UPT UIADD3 URZ, URZ, URZ, URZ ;  /* 0x0000003f3f3ff290 */ /* 0x000fec000fffe03f */
[----:B------:R-:W-:Y:S01]  /*3ade0*/  STL.64 [R1+0xe0], R12 ;  /* 0x0000e00c01007387 */ /* 0x000fe20000100a00 */
[----:B------:R-:W-:Y:S01]  /*3adf0*/  MOV R2, R14 ;  /* 0x0000000e00027202 */ /* 0x000fe20000000f00 */
[----:B------:R4:W-:Y:S02]  /*3ae00*/  STL.64 [R1+0xe8], R14 ;  /* 0x0000e80e01007387 */ /* 0x0009e40000100a00 */
[----:B0-----:R-:W-:Y:S01]  /*3ae10*/  IMAD.MOV.U32 R0, RZ, RZ, R15 ;  /* 0x000000ffff007224 */ /* 0x001fe200078e000f */
[----:B------:R-:W-:Y:S01]  /*3ae20*/  MOV R8, R12 ;  /* 0x0000000c00087202 */ /* 0x000fe20000000f00 */
[----:B------:R-:W-:Y:S01]  /*3ae30*/  IMAD.MOV.U32 R3, RZ, RZ, R13 ;  /* 0x000000ffff037224 */ /* 0x000fe200078e000d */
[----:B----4-:R-:W2:Y:S01]  /*3ae40*/  LDL.LU.64 R14, [R1+0x3640] ;  /* 0x00364000010e7983 */ /* 0x010ea20000300a00 */
        /* <DEDUP_REMOVED lines=14> */
[----:B------:R0:W-:Y:S01]  /*3af30*/  STL.64 [R1+0x118], R14 ;  /* 0x0001180e01007387 */ /* 0x0001e20000100a00 */
        /* <DEDUP_REMOVED lines=49> */
[----:B------:R0:W-:Y:S02]  /*3b250*/  STL.64 [R1+0x48], R14 ;  /* 0x0000480e01007387 */ /* 0x0001e40000100a00 */
[----:B------:R-:W-:Y:S01]  /*3b260*/  IMAD.MOV.U32 R9, RZ, RZ, R13 ;  /* 0x000000ffff097224 */ /* 0x000fe200078e000d */
        /* <DEDUP_REMOVED lines=28> */
[----:B------:R-:W1:Y:S01]  /*3b430*/  LDL.LU.64 R6, [R1+0x34d0] ;  /* 0x0034d00001067983 */ /* 0x000e620000300a00 */
[----:B------:R-:W1:Y:S06]  /*3b440*/  LDL.LU.64 R4, [R1+0x34c8] ;  /* 0x0034c80001047983 */ /* 0x000e6c0000300a00 */
[-C--:B-1----:R-:W-:Y:S01]  /*3b450*/  HMMA.16816.F32.BF16 R4, R16, R10.reuse, R4 ;  /* 0x0000000a1004723c */ /* 0x082fe20000041804 */
[----:B------:R-:W2:Y:S01]  /*3b460*/  LDL.LU.64 R18, [R1+0x34c0] ;  /* 0x0034c00001127983 */ /* 0x000ea20000300a00 */
[----:B------:R-:W2:Y:S06]  /*3b470*/  LDL.LU.64 R16, [R1+0x34b8] ;  /* 0x0034b80001107983 */ /* 0x000eac0000300a00 */
[-C--:B--2---:R-:W-:Y:S01]  /*3b480*/  HMMA.16816.F32.BF16 R16, R20, R10.reuse, R16 ;  /* 0x0000000a1410723c */ /* 0x084fe20000041810 */
[----:B------:R-:W3:Y:S01]  /*3b490*/  LDL.LU.64 R22, [R1+0x34b0] ;  /* 0x0034b00001167983 */ /* 0x000ee20000300a00 */
[----:B------:R-:W3:Y:S06]  /*3b4a0*/  LDL.LU.64 R20, [R1+0x34a8] ;  /* 0x0034a80001147983 */ /* 0x000eec0000300a00 */
[----:B---3--:R-:W-:Y:S11]  /*3b4b0*/  HMMA.16816.F32.BF16 R20, R24, R10, R20 ;  /* 0x0000000a1814723c */ /* 0x008ff60000041814 */
[----:B------:R-:W-:Y:S11]  /*3b4c0*/  @!UPT UIADD3 URZ, URZ, URZ, URZ ;  /* 0x0000003f3f3ff290 */ /* 0x000ff6000fffe03f */
[----:B------:R-:W-:Y:S01]  /*3b4d0*/  @!UPT UIADD3 URZ, URZ, URZ, URZ ;  /* 0x0000003f3f3ff290 */ /* 0x000fe2000fffe03f */
[----:B------:R0:W-:Y:S01]  /*3b4e0*/  STL.64 [R1+0xb0], R20 ;  /* 0x0000b01401007387 */ /* 0x0001e20000100a00 */
[----:B------:R1:W-:Y:S02]  /*3b4f0*/  STL.64 [R1+0xb8], R22 ;  /* 0x0000b81601007387 */ /* 0x0003e40000100a00 */
[----:B------:R-:W2:Y:S02]  /*3b500*/  LDL R25, [R1+0x48] ;  /* 0x0000480001197983 */ /* 0x000ea40000100800 */
[----:B------:R-:W-:Y:S01]  /*3b510*/  IMAD.MOV.U32 R26, RZ, RZ, R20 ;  /* 0x000000ffff1a7224 */ /* 0x000fe200078e0014 */
[----:B------:R-:W3:Y:S04]  /*3b520*/  LDL R11, [R1+0x7c] ;  /* 0x00007c00010b7983 */ /* 0x000ee80000100800 */
[----:B------:R-:W4:Y:S04]  /*3b530*/  LDL R10, [R1+0x40] ;  /* 0x00004000010a7983 */ /* 0x000f280000100800 */
[----:B0-----:R-:W4:Y:S04]  /*3b540*/  LDL R21, [R1+0x74] ;  /* 0x0000740001157983 */ /* 0x001f280000100800 */
[----:B-1----:R-:W4:Y:S04]  /*3b550*/  LDL R23, [R1+0x4c] ;  /* 0x00004c0001177983 */ /* 0x002f280000100800 */
[----:B------:R-:W4:Y:S04]  /*3b560*/  LDL R22, [R1+0x70] ;  /* 0x0000700001167983 */ /* 0x000f280000100800 */
[----:B------:R-:W4:Y:S01]  /*3b570*/  LDL R20, [R1+0x78] ;  /* 0x0000780001147983 */ /* 0x000f220000100800 */
[----:B------:R-:W-:-:S02]  /*3b580*/  FMUL R8, R8, c[0x0][0x188] ;  /* 0x0000620008087a20 */ /* 0x000fc40000400000 */
[----:B------:R-:W-:Y:S02]  /*3b590*/  FMUL R3, R3, c[0x0][0x188] ;  /* 0x0000620003037a20 */ /* 0x000fe40000400000 */
[----:B------:R-:W-:Y:S02]  /*3b5a0*/  FMUL R2, R2, c[0x0][0x188] ;  /* 0x0000620002027a20 */ /* 0x000fe40000400000 */
[----:B------:R-:W-:Y:S01]  /*3b5b0*/  FMUL R0, R0, c[0x0][0x188] ;  /* 0x0000620000007a20 */ /* 0x000fe20000400000 */
[----:B------:R-:W-:-:S04]  /*3b5c0*/  FMNMX R27, R8, R3, !PT ;  /* 0x00000003081b7209 */ /* 0x000fc80007800000 */
[----:B------:R-:W-:Y:S01]  /*3b5d0*/  FMNMX R28, R2, R0, !PT ;  /* 0x00000000021c7209 */ /* 0x000fe20007800000 */
[----:B------:R-:W-:Y:S01]  /*3b5e0*/  FMUL R2, R12, c[0x0][0x188] ;  /* 0x000062000c027a20 */ /* 0x000fe20000400000 */
[----:B------:R-:W-:Y:S03]  /*3b5f0*/  STL [R1+0x12c], R27 ;  /* 0x00012c1b01007387 */ /* 0x000fe60000100800 */
[----:B------:R-:W-:Y:S02]  /*3b600*/  STL [R1+0xd4], R28 ;  /* 0x0000d41c01007387 */ /* 0x000fe40000100800 */
[----:B------:R0:W-:Y:S02]  /*3b610*/  STL [R1+0x33d4], R12 ;  /* 0x0033d40c01007387 */ /* 0x0001e40000100800 */
[----:B------:R-:W-:Y:S02]  /*3b620*/  FMUL R9, R9, c[0x0][0x188] ;  /* 0x0000620009097a20 */ /* 0x000fe40000400000 */
[----:B------:R-:W-:Y:S01]  /*3b630*/  FMUL R0, R13, c[0x0][0x188] ;  /* 0x000062000d007a20 */ /* 0x000fe20000400000 */
[----:B0-----:R-:W4:Y:S01]  /*3b640*/  LDL R12, [R1+0x6c] ;  /* 0x00006c00010c7983 */ /* 0x001f220000100800 */
[----:B------:R0:W-:Y:S03]  /*3b650*/  STL [R1+0x33d8], R13 ;  /* 0x0033d80d01007387 */ /* 0x0001e60000100800 */
[----:B------:R-:W-:Y:S01]  /*3b660*/  FMNMX R2, R2, R0, !PT ;  /* 0x0000000002027209 */ /* 0x000fe20007800000 */
[----:B--2---:R-:W-:-:S02]  /*3b670*/  FMUL R8, R25, c[0x0][0x188] ;  /* 0x0000620019087a20 */ /* 0x004fc40000400000 */
[----:B---3--:R-:W-:Y:S02]  /*3b680*/  FMUL R11, R11, c[0x0][0x188] ;  /* 0x000062000b0b7a20 */ /* 0x008fe40000400000 */
[----:B----4-:R-:W-:Y:S02]  /*3b690*/  FMUL R10, R10, c[0x0][0x188] ;  /* 0x000062000a0a7a20 */ /* 0x010fe40000400000 */
[----:B------:R-:W-:Y:S02]  /*3b6a0*/  FMUL R21, R21, c[0x0][0x188] ;  /* 0x0000620015157a20 */ /* 0x000fe40000400000 */
[----:B------:R-:W-:Y:S02]  /*3b6b0*/  FMUL R3, R23, c[0x0][0x188] ;  /* 0x0000620017037a20 */ /* 0x000fe40000400000 */
[----:B------:R-:W-:Y:S02]  /*3b6c0*/  FMUL R22, R22, c[0x0][0x188] ;  /* 0x0000620016167a20 */ /* 0x000fe40000400000 */
[----:B------:R-:W-:Y:S01]  /*3b6d0*/  FMUL R20, R20, c[0x0][0x188] ;  /* 0x0000620014147a20 */ /* 0x000fe20000400000 */
[----:B0-----:R-:W-:-:S02]  /*3b6e0*/  FMNMX R13, R8, R3, !PT ;  /* 0x00000003080d7209 */ /* 0x001fc40007800000 */
[----:B------:R-:W-:Y:S02]  /*3b6f0*/  FMNMX R25, R22, R21, !PT ;  /* 0x0000001516197209 */ /* 0x000fe40007800000 */
[----:B------:R-:W-:Y:S02]  /*3b700*/  FMNMX R24, R20, R11, !PT ;  /* 0x0000000b14187209 */ /* 0x000fe40007800000 */
[----:B------:R-:W-:Y:S01]  /*3b710*/  FMNMX R23, R10, R9, !PT ;  /* 0x000000090a177209 */ /* 0x000fe20007800000 */
[----:B------:R-:W2:Y:S04]  /*3b720*/  LDL R20, [R1+0xa0] ;  /* 0x0000a00001147983 */ /* 0x000ea80000100800 */
[----:B------:R-:W3:Y:S04]  /*3b730*/  LDL R11, [R1+0xa4] ;  /* 0x0000a400010b7983 */ /* 0x000ee80000100800 */
[----:B------:R-:W4:Y:S04]  /*3b740*/  LDL R10, [R1+0xa8] ;  /* 0x0000a800010a7983 */ /* 0x000f280000100800 */
[----:B------:R-:W2:Y:S04]  /*3b750*/  LDL R9, [R1+0xac] ;  /* 0x0000ac0001097983 */ /* 0x000ea80000100800 */
[----:B------:R-:W2:Y:S04]  /*3b760*/  LDL R8, [R1+0x60] ;  /* 0x0000600001087983 */ /* 0x000ea80000100800 */
[----:B------:R-:W2:Y:S01]  /*3b770*/  LDL R3, [R1+0x64] ;  /* 0x0000640001037983 */ /* 0x000ea20000100800 */
[----:B------:R0:W-:Y:S02]  /*3b780*/  STL [R1+0x108], R13 ;  /* 0x0001080d01007387 */ /* 0x0001e40000100800 */
[----:B------:R-:W-:Y:S02]  /*3b790*/  STL [R1+0x124], R25 ;  /* 0x0001241901007387 */ /* 0x000fe40000100800 */
[----:B------:R-:W2:Y:S02]  /*3b7a0*/  LDL R0, [R1+0x68] ;  /* 0x0000680001007983 */ /* 0x000ea40000100800 */
[----:B------:R-:W-:-:S02]  /*3b7b0*/  FMUL R22, R14, c[0x0][0x188] ;  /* 0x000062000e167a20 */ /* 0x000fc40000400000 */
[----:B------:R-:W-:Y:S01]  /*3b7c0*/  FMUL R21, R15, c[0x0][0x188] ;  /* 0x000062000f157a20 */ /* 0x000fe20000400000 */
[----:B0-----:R-:W4:Y:S01]  /*3b7d0*/  LDL R13, [R1+0x110] ;  /* 0x00011000010d7983 */ /* 0x001f220000100800 */
[----:B------:R-:W-:Y:S02]  /*3b7e0*/  STL [R1+0x104], R2 ;  /* 0x0001040201007387 */ /* 0x000fe40000100800 */
[----:B------:R-:W-:Y:S02]  /*3b7f0*/  STL [R1+0x120], R24 ;  /* 0x0001201801007387 */ /* 0x000fe40000100800 */
[----:B------:R-:W-:Y:S01]  /*3b800*/  STL [R1+0x10c], R23 ;  /* 0x00010c1701007387 */ /* 0x000fe20000100800 */
[----:B------:R0:W-:Y:S04]  /*3b810*/  STL [R1+0x33dc], R14 ;  /* 0x0033dc0e01007387 */ /* 0x0001e80000100800 */
[----:B0-----:R-:W4:Y:S01]  /*3b820*/  LDL R14, [R1+0x38] ;  /* 0x00003800010e7983 */ /* 0x001f220000100800 */
[----:B------:R0:W-:Y:S03]  /*3b830*/  STL [R1+0x33e0], R15 ;  /* 0x0033e00f01007387 */ /* 0x0001e60000100800 */
[----:B0-----:R-:W4:Y:S01]  /*3b840*/  LDL R15, [R1+0x34] ;  /* 0x00003400010f7983 */ /* 0x001f220000100800 */
[----:B--2---:R-:W-:-:S02]  /*3b850*/  FMUL R2, R0, c[0x0][0x188] ;  /* 0x0000620000027a20 */ /* 0x004fc40000400000 */
[----:B------:R-:W-:Y:S01]  /*3b860*/  FMUL R0, R12, c[0x0][0x188] ;  /* 0x000062000c007a20 */ /* 0x000fe20000400000 */
[----:B------:R-:W-:Y:S02]  /*3b870*/  FMNMX R12, R22, R21, !PT ;  /* 0x00000015160c7209 */ /* 0x000fe40007800000 */
[----:B------:R-:W2:Y:S01]  /*3b880*/  LDL R21, [R1+0x30] ;  /* 0x0000300001157983 */ /* 0x000ea20000100800 */
[----:B------:R-:W-:Y:S02]  /*3b890*/  FMUL R20, R20, c[0x0][0x188] ;  /* 0x0000620014147a20 */ /* 0x000fe40000400000 */
[----:B---3--:R-:W-:Y:S02]  /*3b8a0*/  FMUL R11, R11, c[0x0][0x188] ;  /* 0x000062000b0b7a20 */ /* 0x008fe40000400000 */
[----:B----4-:R-:W-:Y:S02]  /*3b8b0*/  FMUL R10, R10, c[0x0][0x188] ;  /* 0x000062000a0a7a20 */ /* 0x010fe40000400000 */
[----:B------:R-:W-:-:S02]  /*3b8c0*/  FMUL R9, R9, c[0x0][0x188] ;  /* 0x0000620009097a20 */ /* 0x000fc40000400000 */
[----:B------:R-:W-:Y:S02]  /*3b8d0*/  FMUL R8, R8, c[0x0][0x188] ;  /* 0x0000620008087a20 */ /* 0x000fe40000400000 */
[----:B------:R-:W-:Y:S01]  /*3b8e0*/  FMUL R3, R3, c[0x0][0x188] ;  /* 0x0000620003037a20 */ /* 0x000fe20000400000 */
[----:B------:R-:W-:Y:S02]  /*3b8f0*/  FMNMX R11, R20, R11, !PT ;  /* 0x0000000b140b7209 */ /* 0x000fe40007800000 */
[----:B------:R-:W-:Y:S01]  /*3b900*/  FMNMX R9, R10, R9, !PT ;  /* 0x000000090a097209 */ /* 0x000fe20007800000 */
[----:B------:R0:W-:Y:S01]  /*3b910*/  STL [R1+0x100], R12 ;  /* 0x0001000c01007387 */ /* 0x0001e20000100800 */
[----:B------:R-:W-:Y:S02]  /*3b920*/  FMNMX R3, R8, R3, !PT ;  /* 0x0000000308037209 */ /* 0x000fe40007800000 */
[----:B------:R-:W-:Y:S01]  /*3b930*/  FMNMX R0, R2, R0, !PT ;  /* 0x0000000002007209 */ /* 0x000fe20007800000 */
[----:B------:R-:W-:Y:S01]  /*3b940*/  STL [R1+0xdc], R11 ;  /* 0x0000dc0b01007387 */ /* 0x000fe20000100800 */
[----:B------:R1:W-:Y:S01]  /*3b950*/  STL [R1+0x14], R9 ;  /* 0x0000140901007387 */ /* 0x0003e20000100800 */
[----:B------:R-:W-:-:S03]  /*3b960*/  FMUL R8, R4, c[0x0][0x188] ;  /* 0x0000620004087a20 */ /* 0x000fc60000400000 */
[----:B0-----:R-:W3:Y:S01]  /*3b970*/  LDL R12, [R1+0x2c] ;  /* 0x00002c00010c7983 */ /* 0x001ee20000100800 */
[----:B------:R0:W-:Y:S02]  /*3b980*/  STL [R1+0x10], R3 ;  /* 0x0000100301007387 */ /* 0x0001e40000100800 */
[----:B------:R-:W-:Y:S02]  /*3b990*/  STL [R1+0xc], R0 ;  /* 0x00000c0001007387 */ /* 0x000fe40000100800 */
[----:B-1----:R-:W-:Y:S02]  /*3b9a0*/  FMUL R9, R29, c[0x0][0x188] ;  /* 0x000062001d097a20 */ /* 0x002fe40000400000 */
[----:B------:R-:W-:Y:S01]  /*3b9b0*/  FMUL R10, R14, c[0x0][0x188] ;  /* 0x000062000e0a7a20 */ /* 0x000fe20000400000 */
[----:B------:R-:W4:Y:S01]  /*3b9c0*/  LDL.LU R29, [R1+0x34a0] ;  /* 0x0034a000011d7983 */ /* 0x000f220000300800 */
[----:B------:R1:W-:Y:S02]  /*3b9d0*/  STL [R1+0x33cc], R4 ;  /* 0x0033cc0401007387 */ /* 0x0003e40000100800 */
[----:B------:R-:W-:-:S02]  /*3b9e0*/  FMUL R11, R15, c[0x0][0x188] ;  /* 0x000062000f0b7a20 */ /* 0x000fc40000400000 */
[----:B0-----:R-:W-:Y:S01]  /*3b9f0*/  FMUL R3, R5, c[0x0][0x188] ;  /* 0x0000620005037a20 */ /* 0x001fe20000400000 */
[----:B------:R-:W-:Y:S01]  /*3ba00*/  FMNMX R15, R10, R9, !PT ;  /* 0x000000090a0f7209 */ /* 0x000fe20007800000 */
[----:B-1----:R-:W3:Y:S01]  /*3ba10*/  LDL R4, [R1+0x28] ;  /* 0x0000280001047983 */ /* 0x002ee20000100800 */
[----:B------:R0:W-:Y:S02]  /*3ba20*/  STL [R1+0x33d0], R5 ;  /* 0x0033d00501007387 */ /* 0x0001e40000100800 */
[----:B------:R-:W-:Y:S01]  /*3ba30*/  FMNMX R14, R8, R3, !PT ;  /* 0x00000003080e7209 */ /* 0x000fe20007800000 */
[----:B------:R-:W-:Y:S01]  /*3ba40*/  FMUL R2, R6, c[0x0][0x188] ;  /* 0x0000620006027a20 */ /* 0x000fe20000400000 */
[----:B0-----:R-:W3:Y:S01]  /*3ba50*/  LDL R5, [R1+0x8c] ;  /* 0x00008c0001057983 */ /* 0x001ee20000100800 */
[----:B------:R-:W-:Y:S02]  /*3ba60*/  STL [R1+0x33e4], R6 ;  /* 0x0033e40601007387 */ /* 0x000fe40000100800 */
[----:B------:R0:W-:Y:S02]  /*3ba70*/  STL [R1+0x33e8], R7 ;  /* 0x0033e80701007387 */ /* 0x0001e40000100800 */
[----:B------:R-:W3:Y:S01]  /*3ba80*/  LDL R10, [R1+0x11c] ;  /* 0x00011c00010a7983 */ /* 0x000ee20000100800 */
[----:B------:R-:W3:Y:S04]  /*3ba90*/  LDL R8, [R1+0x118] ;  /* 0x0001180001087983 */ /* 0x000ee80000100800 */
[----:B------:R-:W3:Y:S01]  /*3baa0*/  LDL R9, [R1+0x88] ;  /* 0x0000880001097983 */ /* 0x000ee20000100800 */
[----:B------:R-:W-:-:S03]  /*3bab0*/  FMUL R0, R7, c[0x0][0x188] ;  /* 0x0000620007007a20 */ /* 0x000fc60000400000 */
[----:B------:R-:W3:Y:S04]  /*3bac0*/  LDL R3, [R1+0x20] ;  /* 0x0000200001037983 */ /* 0x000ee80000100800 */
[----:B0-----:R-:W3:Y:S01]  /*3bad0*/  LDL R7, [R1+0x24] ;  /* 0x0000240001077983 */ /* 0x001ee20000100800 */
[----:B--2---:R-:W-:-:S05]  /*3bae0*/  FMUL R20, R21, c[0x0][0x188] ;  /* 0x0000620015147a20 */ /* 0x004fca0000400000 */
[----:B------:R-:W-:Y:S02]  /*3baf0*/  FMNMX R6, R20, R11, !PT ;  /* 0x0000000b14067209 */ /* 0x000fe40007800000 */
[----:B------:R-:W2:Y:S04]  /*3bb00*/  LDL R20, [R1+0x80] ;  /* 0x0000800001147983 */ /* 0x000ea80000100800 */
[----:B------:R-:W2:Y:S01]  /*3bb10*/  LDL R11, [R1+0x84] ;  /* 0x00008400010b7983 */ /* 0x000ea20000100800 */
[----:B------:R-:W-:Y:S02]  /*3bb20*/  FMUL R22, R13, c[0x0][0x188] ;  /* 0x000062000d167a20 */ /* 0x000fe40000400000 */
[----:B----4-:R-:W-:Y:S01]  /*3bb30*/  FMUL R21, R29, c[0x0][0x188] ;  /* 0x000062001d157a20 */ /* 0x010fe20000400000 */
[----:B------:R-:W-:-:S04]  /*3bb40*/  FMNMX R29, R2, R0, !PT ;  /* 0x00000000021d7209 */ /* 0x000fc80007800000 */
[----:B------:R-:W-:Y:S01]  /*3bb50*/  FMNMX R13, R22, R21, !PT ;  /* 0x00000015160d7209 */ /* 0x000fe20007800000 */
[----:B---3--:R-:W-:-:S04]  /*3bb60*/  FMUL R0, R12, c[0x0][0x188] ;  /* 0x000062000c007a20 */ /* 0x008fc80000400000 */
[----:B------:R-:W-:Y:S01]  /*3bb70*/  STL [R1+0x3464], R13 ;  /* 0x0034640d01007387 */ /* 0x000fe20000100800 */
[----:B------:R-:W-:Y:S02]  /*3bb80*/  FMUL R2, R4, c[0x0][0x188] ;  /* 0x0000620004027a20 */ /* 0x000fe40000400000 */
[----:B------:R-:W-:Y:S02]  /*3bb90*/  FMUL R21, R10, c[0x0][0x188] ;  /* 0x000062000a157a20 */ /* 0x000fe40000400000 */
[----:B------:R-:W-:Y:S02]  /*3bba0*/  FMUL R22, R8, c[0x0][0x188] ;  /* 0x0000620008167a20 */ /* 0x000fe40000400000 */
[----:B------:R-:W-:Y:S02]  /*3bbb0*/  FMUL R10, R9, c[0x0][0x188] ;  /* 0x00006200090a7a20 */ /* 0x000fe40000400000 */
[----:B------:R-:W-:Y:S02]  /*3bbc0*/  FMUL R9, R5, c[0x0][0x188] ;  /* 0x0000620005097a20 */ /* 0x000fe40000400000 */
[----:B------:R-:W-:Y:S01]  /*3bbd0*/  FMUL R8, R3, c[0x0][0x188] ;  /* 0x0000620003087a20 */ /* 0x000fe20000400000 */
[----:B------:R-:W3:Y:S01]  /*3bbe0*/  LDL R5, [R1+0x54] ;  /* 0x0000540001057983 */ /* 0x000ee20000100800 */
[----:B------:R-:W-:Y:S01]  /*3bbf0*/  FMNMX R12, R22, R21, !PT ;  /* 0x00000015160c7209 */ /* 0x000fe20007800000 */
[----:B------:R-:W-:Y:S01]  /*3bc00*/  FMUL R3, R7, c[0x0][0x188] ;  /* 0x0000620007037a20 */ /* 0x000fe20000400000 */
[----:B------:R-:W-:-:S03]  /*3bc10*/  FMNMX R4, R10, R9, !PT ;  /* 0x000000090a047209 */ /* 0x000fc60007800000 */
[----:B------:R-:W-:Y:S01]  /*3bc20*/  STL [R1+0x3468], R12 ;  /* 0x0034680c01007387 */ /* 0x000fe20000100800 */
[----:B------:R-:W4:Y:S01]  /*3bc30*/  LDL R10, [R1+0x90] ;  /* 0x00009000010a7983 */ /* 0x000f220000100800 */
[----:B------:R-:W-:Y:S01]  /*3bc40*/  FMNMX R2, R2, R0, !PT ;  /* 0x0000000002027209 */ /* 0x000fe20007800000 */
[----:B--2---:R-:W-:Y:S02]  /*3bc50*/  FMUL R20, R20, c[0x0][0x188] ;  /* 0x0000620014147a20 */ /* 0x004fe40000400000 */
[----:B------:R-:W-:-:S05]  /*3bc60*/  FMUL R11, R11, c[0x0][0x188] ;  /* 0x000062000b0b7a20 */ /* 0x000fca0000400000 */
[----:B------:R-:W-:-:S05]  /*3bc70*/  FMNMX R7, R20, R11, !PT ;  /* 0x0000000b14077209 */ /* 0x000fca0007800000 */
[----:B------:R-:W-:Y:S01]  /*3bc80*/  STL [R1+0x140], R7 ;  /* 0x0001400701007387 */ /* 0x000fe20000100800 */
[----:B------:R-:W2:Y:S02]  /*3bc90*/  LDL R9, [R1+0x94] ;  /* 0x0000940001097983 */ /* 0x000ea40000100800 */
[----:B------:R0:W-:Y:S02]  /*3bca0*/  STL [R1+0x13c], R4 ;  /* 0x00013c0401007387 */ /* 0x0001e40000100800 */
[----:B0-----:R-:W-:Y:S02]  /*3bcb0*/  FMNMX R4, R8, R3, !PT ;  /* 0x0000000308047209 */ /* 0x001fe40007800000 */
[----:B------:R-:W2:Y:S04]  /*3bcc0*/  LDL R8, [R1+0x98] ;  /* 0x0000980001087983 */ /* 0x000ea80000100800 */
[----:B------:R-:W2:Y:S01]  /*3bcd0*/  LDL R3, [R1+0x9c] ;  /* 0x00009c0001037983 */ /* 0x000ea20000100800 */
[----:B------:R0:W-:Y:S02]  /*3bce0*/  STL [R1+0x346c], R4 ;  /* 0x00346c0401007387 */ /* 0x0001e40000100800 */
[----:B------:R-:W2:Y:S02]  /*3bcf0*/  LDL R0, [R1+0x50] ;  /* 0x0000500001007983 */ /* 0x000ea40000100800 */
[----:B------:R-:W-:-:S02]  /*3bd00*/  FMUL R22, R16, c[0x0][0x188] ;  /* 0x0000620010167a20 */ /* 0x000fc40000400000 */
[----:B------:R-:W-:Y:S01]  /*3bd10*/  FMUL R21, R17, c[0x0][0x188] ;  /* 0x0000620011157a20 */ /* 0x000fe20000400000 */
[----:B0-----:R-:W4:Y:S01]  /*3bd20*/  LDL.LU R4, [R1+0x104] ;  /* 0x0001040001047983 */ /* 0x001f220000300800 */
[----:B------:R-:W-:Y:S02]  /*3bd30*/  STL [R1+0x18c], R2 ;  /* 0x00018c0201007387 */ /* 0x000fe40000100800 */
[----:B------:R-:W4:Y:S02]  /*3bd40*/  LDL.LU R12, [R1+0x100] ;  /* 0x00010000010c7983 */ /* 0x000f240000300800 */
[----:B------:R-:W4:Y:S01]  /*3bd50*/  LDL.LU R13, [R1+0xdc] ;  /* 0x0000dc00010d7983 */ /* 0x000f220000300800 */
[----:B------:R-:W4:Y:S01]  /*3bd60*/  LDL.LU R7, [R1+0xc] ;  /* 0x00000c0001077983 */ /* 0x000f220000300800 */
[----:B------:R0:W-:Y:S02]  /*3bd70*/  STL [R1+0x33c4], R16 ;  /* 0x0033c41001007387 */ /* 0x0001e40000100800 */
[----:B------:R-:W-:-:S02]  /*3bd80*/  FMUL R20, R18, c[0x0][0x188] ;  /* 0x0000620012147a20 */ /* 0x000fc40000400000 */
[----:B------:R-:W-:Y:S01]  /*3bd90*/  FMUL R11, R19, c[0x0][0x188] ;  /* 0x00006200130b7a20 */ /* 0x000fe20000400000 */
[----:B0-----:R-:W4:Y:S01]  /*3bda0*/  LDL R16, [R1+0xfc] ;  /* 0x0000fc0001107983 */ /* 0x001f220000100800 */
[----:B------:R0:W-:Y:S03]  /*3bdb0*/  STL [R1+0x33c8], R17 ;  /* 0x0033c81101007387 */ /* 0x0001e60000100800 */
[----:B0-----:R-:W4:Y:S01]  /*3bdc0*/  LDL R17, [R1+0xf8] ;  /* 0x0000f80001117983 */ /* 0x001f220000100800 */
[----:B------:R0:W-:Y:S03]  /*3bdd0*/  STL [R1+0x33ec], R18 ;  /* 0x0033ec1201007387 */ /* 0x0001e60000100800 */
[----:B0-----:R-:W4:Y:S01]  /*3bde0*/  LDL.LU R18, [R1+0x10] ;  /* 0x0000100001127983 */ /* 0x001f220000300800 */
[----:B------:R0:W-:Y:S03]  /*3bdf0*/  STL [R1+0x33f0], R19 ;  /* 0x0033f01301007387 */ /* 0x0001e60000100800 */
[----:B0-----:R-:W4:Y:S01]  /*3be00*/  LDL.LU R19, [R1+0x14] ;  /* 0x0000140001137983 */ /* 0x001f220000300800 */
[----:B--2---:R-:W-:-:S02]  /*3be10*/  FMUL R2, R0, c[0x0][0x188] ;  /* 0x0000620000027a20 */ /* 0x004fc40000400000 */
[----:B---3--:R-:W-:Y:S01]  /*3be20*/  FMUL R0, R5, c[0x0][0x188] ;  /* 0x0000620005007a20 */ /* 0x008fe20000400000 */
[----:B------:R-:W-:Y:S02]  /*3be30*/  FMNMX R5, R22, R21, !PT ;  /* 0x0000001516057209 */ /* 0x000fe40007800000 */
[----:B------:R-:W2:Y:S04]  /*3be40*/  LDL R22, [R1+0xf0] ;  /* 0x0000f00001167983 */ /* 0x000ea80000100800 */
[----:B------:R-:W3:Y:S01]  /*3be50*/  LDL R21, [R1+0xf4] ;  /* 0x0000f40001157983 */ /* 0x000ee20000100800 */
[----:B------:R0:W-:Y:S02]  /*3be60*/  STL [R1+0x130], R5 ;  /* 0x0001300501007387 */ /* 0x0001e40000100800 */
[----:B0-----:R-:W-:-:S02]  /*3be70*/  FMNMX R5, R20, R11, !PT ;  /* 0x0000000b14057209 */ /* 0x001fc40007800000 */
[----:B------:R-:W3:Y:S04]  /*3be80*/  LDL R20, [R1+0x58] ;  /* 0x0000580001147983 */ /* 0x000ee80000100800 */
[----:B------:R-:W3:Y:S01]  /*3be90*/  LDL R11, [R1+0x5c] ;  /* 0x00005c00010b7983 */ /* 0x000ee20000100800 */
[----:B----4-:R-:W-:Y:S02]  /*3bea0*/  FMUL R10, R10, c[0x0][0x188] ;  /* 0x000062000a0a7a20 */ /* 0x010fe40000400000 */
[----:B------:R-:W-:Y:S02]  /*3beb0*/  FMUL R9, R9, c[0x0][0x188] ;  /* 0x0000620009097a20 */ /* 0x000fe40000400000 */
[----:B------:R-:W-:Y:S02]  /*3bec0*/  FMUL R8, R8, c[0x0][0x188] ;  /* 0x0000620008087a20 */ /* 0x000fe40000400000 */
[----:B------:R-:W-:Y:S01]  /*3bed0*/  FMUL R3, R3, c[0x0][0x188] ;  /* 0x0000620003037a20 */ /* 0x000fe20000400000 */
[----:B------:R0:W-:Y:S01]  /*3bee0*/  STL [R1+0x188], R5 ;  /* 0x0001880501007387 */ /* 0x0001e20000100800 */
[----:B------:R-:W-:-:S03]  /*3bef0*/  FMNMX R9, R10, R9, !PT ;  /* 0x000000090a097209 */ /* 0x000fc60007800000 */
[----:B------:R-:W-:Y:S02]  /*3bf00*/  FMNMX R3, R8, R3, !PT ;  /* 0x0000000308037209 */ /* 0x000fe40007800000 */
[----:B0-----:R-:W-:Y:S01]  /*3bf10*/  FMNMX R5, R2, R0, !PT ;  /* 0x0000000002057209 */ /* 0x001fe20007800000 */
[----:B------:R-:W-:Y:S04]  /*3bf20*/  STL [R1+0x128], R9 ;  /* 0x0001280901007387 */ /* 0x000fe80000100800 */
[----:B------:R0:W-:Y:S01]  /*3bf30*/  STL [R1+0x3470], R5 ;  /* 0x0034700501007387 */ /* 0x0001e20000100800 */
[----:B------:R3:W-:Y:S03]  /*3bf40*/  STL [R1+0x184], R3 ;  /* 0x0001840301007387 */ /* 0x0007e60000100800 */
[----:B0-----:R-:W4:Y:S01]  /*3bf50*/  LDL.LU R5, [R1+0x108] ;  /* 0x0001080001057983 */ /* 0x001f220000300800 */
[----:B--2---:R-:W-:-:S02]  /*3bf60*/  FMUL R0, R22, c[0x0][0x188] ;  /* 0x0000620016007a20 */ /* 0x004fc40000400000 */
[----:B---3--:R-:W-:Y:S02]  /*3bf70*/  FMUL R3, R20, c[0x0][0x188] ;  /* 0x0000620014037a20 */ /* 0x008fe40000400000 */
[----:B------:R-:W-:-:S03]  /*3bf80*/  FMUL R2, R11, c[0x0][0x188] ;  /* 0x000062000b027a20 */ /* 0x000fc60000400000 */
[----:B------:R0:W-:Y:S02]  /*3bf90*/  STL [R1+0xcc], R3 ;  /* 0x0000cc0301007387 */ /* 0x0001e40000100800 */
[----:B------:R1:W-:Y:S02]  /*3bfa0*/  STL [R1+0xc8], R2 ;  /* 0x0000c80201007387 */ /* 0x0003e40000100800 */
[----:B------:R2:W-:Y:S02]  /*3bfb0*/  STL [R1+0xc4], R0 ;  /* 0x0000c40001007387 */ /* 0x0005e40000100800 */
[----:B0-----:R-:W-:Y:S02]  /*3bfc0*/  FMUL R3, R21, c[0x0][0x188] ;  /* 0x0000620015037a20 */ /* 0x001fe40000400000 */
[----:B-1----:R-:W-:Y:S02]  /*3bfd0*/  FMUL R2, R17, c[0x0][0x188] ;  /* 0x0000620011027a20 */ /* 0x002fe40000400000 */
[----:B--2---:R-:W-:-:S02]  /*3bfe0*/  FMUL R0, R16, c[0x0][0x188] ;  /* 0x0000620010007a20 */ /* 0x004fc40000400000 */
[----:B------:R-:W-:Y:S01]  /*3bff0*/  FMUL R16, R26, c[0x0][0x188] ;  /* 0x000062001a107a20 */ /* 0x000fe20000400000 */
[----:B------:R-:W-:Y:S01]  /*3c000*/  STL [R1+0xc0], R3 ;  /* 0x0000c00301007387 */ /* 0x000fe20000100800 */
[----:B------:R-:W-:Y:S03]  /*3c010*/  STL [R1+0x1c], R2 ;  /* 0x00001c0201007387 */ /* 0x000fe60000100800 */
[----:B------:R0:W-:Y:S02]  /*3c020*/  STL [R1+0x3488], R16 ;  /* 0x0034881001007387 */ /* 0x0001e40000100800 */
[----:B------:R-:W-:Y:S01]  /*3c030*/  STL [R1+0x18], R0 ;  /* 0x0000180001007387 */ /* 0x000fe20000100800 */
[----:B0-----:R-:W2:Y:S04]  /*3c040*/  LDL.LU R16, [R1+0x1c] ;  /* 0x00001c0001107983 */ /* 0x001ea80000300800 */
[----:B------:R-:W0:Y:S04]  /*3c050*/  SHFL.BFLY PT, R0, R27, 0x2, 0x1f ;  /* 0x0c401f001b007f89 */ /* 0x000e2800000e0000 */
[----:B------:R-:W1:Y:S04]  /*3c060*/  SHFL.BFLY PT, R2, R28, 0x2, 0x1f ;  /* 0x0c401f001c027f89 */ /* 0x000e6800000e0000 */
[----:B--2---:R2:W-:Y:S04]  /*3c070*/  STL [R1+0x3490], R16 ;  /* 0x0034901001007387 */ /* 0x0045e80000100800 */
[----:B--2---:R-:W2:Y:S04]  /*3c080*/  LDL.LU R16, [R1+0xc4] ;  /* 0x0000c40001107983 */ /* 0x004ea80000300800 */
[----:B------:R-:W3:Y:S04]  /*3c090*/  SHFL.BFLY PT, R3, R25, 0x2, 0x1f ;  /* 0x0c401f0019037f89 */ /* 0x000ee800000e0000 */
[----:B--2---:R2:W-:Y:S01]  /*3c0a0*/  STL [R1+0x3498], R16 ;  /* 0x0034981001007387 */ /* 0x0045e20000100800 */
[----:B------:R-:W3:Y:S03]  /*3c0b0*/  LDL R17, [R1+0xb4] ;  /* 0x0000b40001117983 */ /* 0x000ee60000100800 */
[----:B--2---:R-:W2:Y:S01]  /*3c0c0*/  LDL.LU R16, [R1+0xcc] ;  /* 0x0000cc0001107983 */ /* 0x004ea20000300800 */
[----:B0-----:R0:W-:Y:S03]  /*3c0d0*/  STL [R1+0x3480], R0 ;  /* 0x0034800001007387 */ /* 0x0011e60000100800 */
[----:B0-----:R-:W2:Y:S01]  /*3c0e0*/  LDL R0, [R1+0xb8] ;  /* 0x0000b80001007983 */ /* 0x001ea20000100800 */
[----:B-1----:R0:W-:Y:S03]  /*3c0f0*/  STL [R1+0x347c], R2 ;  /* 0x00347c0201007387 */ /* 0x0021e60000100800 */
[----:B0-----:R-:W2:Y:S04]  /*3c100*/  LDL.LU R2, [R1+0x12c] ;  /* 0x00012c0001027983 */ /* 0x001ea80000300800 */
[----:B--2---:R0:W-:Y:S04]  /*3c110*/  STL [R1+0x3484], R2 ;  /* 0x0034840201007387 */ /* 0x0041e80000100800 */
[----:B0-----:R-:W2:Y:S01]  /*3c120*/  LDL R2, [R1+0xbc] ;  /* 0x0000bc0001027983 */ /* 0x001ea20000100800 */
[----:B---3--:R0:W-:Y:S03]  /*3c130*/  STL [R1+0x3478], R3 ;  /* 0x0034780301007387 */ /* 0x0081e60000100800 */
[----:B0-----:R-:W3:Y:S04]  /*3c140*/  LDL.LU R3, [R1+0xd4] ;  /* 0x0000d40001037983 */ /* 0x001ee80000300800 */
[----:B---3--:R0:W-:Y:S04]  /*3c150*/  STL [R1+0x348c], R3 ;  /* 0x00348c0301007387 */ /* 0x0081e80000100800 */
[----:B0-----:R-:W3:Y:S04]  /*3c160*/  LDL.LU R3, [R1+0x18] ;  /* 0x0000180001037983 */ /* 0x001ee80000300800 */
[----:B---3--:R0:W-:Y:S04]  /*3c170*/  STL [R1+0x3494], R3 ;  /* 0x0034940301007387 */ /* 0x0081e80000100800 */
[----:B0-----:R-:W3:Y:S04]  /*3c180*/  LDL.LU R3, [R1+0xc0] ;  /* 0x0000c00001037983 */ /* 0x001ee80000300800 */
[----:B------:R-:W0:Y:S04]  /*3c190*/  SHFL.BFLY PT, R8, R24, 0x2, 0x1f ;  /* 0x0c401f0018087f89 */ /* 0x000e2800000e0000 */
[----:B---3--:R1:W-:Y:S04]  /*3c1a0*/  STL [R1+0x349c], R3 ;  /* 0x00349c0301007387 */ /* 0x0083e80000100800 */
[----:B-1----:R-:W3:Y:S01]  /*3c1b0*/  LDL.LU R3, [R1+0xc8] ;  /* 0x0000c80001037983 */ /* 0x002ee20000300800 */
[----:B0-----:R0:W-:Y:S03]  /*3c1c0*/  STL [R1+0x3474], R8 ;  /* 0x0034740801007387 */ /* 0x0011e60000100800 */
[----:B0-----:R-:W2:Y:S01]  /*3c1d0*/  LDL.LU R8, [R1+0x124] ;  /* 0x0001240001087983 */ /* 0x001ea20000300800 */
[----:B---3--:R-:W-:-:S03]  /*3c1e0*/  FMNMX R16, R16, R3, !PT ;  /* 0x0000000310107209 */ /* 0x008fc60007800000 */
[----:B------:R-:W3:Y:S02]  /*3c1f0*/  LDL.LU R3, [R1+0x349c] ;  /* 0x00349c0001037983 */ /* 0x000ee40000300800 */
[----:B------:R0:W-:Y:S02]  /*3c200*/  STL [R1+0x17c], R16 ;  /* 0x00017c1001007387 */ /* 0x0001e40000100800 */
[----:B0-----:R-:W3:Y:S02]  /*3c210*/  LDL.LU R16, [R1+0x3498] ;  /* 0x0034980001107983 */ /* 0x001ee40000300800 */
[----:B---3--:R-:W-:Y:S02]  /*3c220*/  FMNMX R16, R16, R3, !PT ;  /* 0x0000000310107209 */ /* 0x008fe40007800000 */
[----:B------:R-:W3:Y:S03]  /*3c230*/  LDL.LU R3, [R1+0x3494] ;  /* 0x0034940001037983 */ /* 0x000ee60000300800 */
[----:B------:R0:W-:Y:S02]  /*3c240*/  STL [R1+0x178], R16 ;  /* 0x0001781001007387 */ /* 0x0001e40000100800 */
[----:B0-----:R-:W3:Y:S02]  /*3c250*/  LDL.LU R16, [R1+0x3490] ;  /* 0x0034900001107983 */ /* 0x001ee40000300800 */
[----:B---3--:R-:W-:-:S02]  /*3c260*/  FMNMX R16, R16, R3, !PT ;  /* 0x0000000310107209 */ /* 0x008fc40007800000 */
[----:B------:R-:W3:Y:S03]  /*3c270*/  LDL.LU R3, [R1+0x348c] ;  /* 0x00348c0001037983 */ /* 0x000ee60000300800 */
[----:B------:R0:W-:Y:S02]  /*3c280*/  STL [R1+0x16c], R16 ;  /* 0x00016c1001007387 */ /* 0x0001e40000100800 */
[----:B0-----:R-:W3:Y:S01]  /*3c290*/  LDL.LU R16, [R1+0x3488] ;  /* 0x0034880001107983 */ /* 0x001ee20000300800 */
[----:B------:R-:W-:Y:S02]  /*3c2a0*/  FMUL R17, R17, c[0x0][0x188] ;  /* 0x0000620011117a20 */ /* 0x000fe40000400000 */
[----:B------:R-:W-:Y:S02]  /*3c2b0*/  FMUL R0, R0, c[0x0][0x188] ;  /* 0x0000620000007a20 */ /* 0x000fe40000400000 */
[----:B--2---:R-:W-:-:S05]  /*3c2c0*/  FMUL R2, R2, c[0x0][0x188] ;  /* 0x0000620002027a20 */ /* 0x004fca0000400000 */
[----:B------:R-:W-:Y:S02]  /*3c2d0*/  FMNMX R0, R0, R2, !PT ;  /* 0x0000000200007209 */ /* 0x000fe40007800000 */
[----:B---3--:R-:W-:Y:S02]  /*3c2e0*/  FMNMX R16, R16, R17, !PT ;  /* 0x0000001110107209 */ /* 0x008fe40007800000 */
[----:B------:R-:W2:Y:S03]  /*3c2f0*/  LDL.LU R17, [R1+0x140] ;  /* 0x0001400001117983 */ /* 0x000ea60000300800 */
[----:B------:R0:W-:Y:S02]  /*3c300*/  STL [R1+0x170], R16 ;  /* 0x0001701001007387 */ /* 0x0001e40000100800 */
[----:B0-----:R-:W3:Y:S01]  /*3c310*/  LDL.LU R16, [R1+0x13c] ;  /* 0x00013c0001107983 */ /* 0x001ee20000300800 */
[----:B------:R-:W2:Y:S02]  /*3c320*/  LDL.LU R2, [R1+0x3484] ;  /* 0x0034840001027983 */ /* 0x000ea40000300800 */
[----:B------:R0:W-:Y:S02]  /*3c330*/  STL [R1+0x174], R0 ;  /* 0x0001740001007387 */ /* 0x0001e40000100800 */
[----:B0-----:R-:W2:Y:S02]  /*3c340*/  LDL.LU R0, [R1+0x3480] ;  /* 0x0034800001007983 */ /* 0x001ea40000300800 */
[----:B--2---:R-:W-:-:S02]  /*3c350*/  FMNMX R0, R2, R0, !PT ;  /* 0x0000000002007209 */ /* 0x004fc40007800000 */
[----:B------:R-:W2:Y:S03]  /*3c360*/  LDL.LU R2, [R1+0x347c] ;  /* 0x00347c0001027983 */ /* 0x000ea60000300800 */
[----:B------:R0:W-:Y:S02]  /*3c370*/  STL [R1+0xd8], R0 ;  /* 0x0000d80001007387 */ /* 0x0001e40000100800 */
[----:B0-----:R-:W3:Y:S01]  /*3c380*/  LDL.LU R0, [R1+0x10c] ;  /* 0x00010c0001007983 */ /* 0x001ee20000300800 */
[----:B--2---:R-:W-:-:S03]  /*3c390*/  FMNMX R2, R3, R2, !PT ;  /* 0x0000000203027209 */ /* 0x004fc60007800000 */
[----:B------:R-:W2:Y:S02]  /*3c3a0*/  LDL.LU R3, [R1+0x3478] ;  /* 0x0034780001037983 */ /* 0x000ea40000300800 */
[----:B------:R0:W-:Y:S02]  /*3c3b0*/  STL [R1+0xd4], R2 ;  /* 0x0000d40201007387 */ /* 0x0001e40000100800 */
[----:B0-----:R-:W3:Y:S04]  /*3c3c0*/  LDL.LU R2, [R1+0x120] ;  /* 0x0001200001027983 */ /* 0x001ee80000300800 */
[----:B------:R-:W0:Y:S04]  /*3c3d0*/  SHFL.BFLY PT, R9, R23, 0x2, 0x1f ;  /* 0x0c401f0017097f89 */ /* 0x000e2800000e0000 */
[----:B----4-:R-:W1:Y:S04]  /*3c3e0*/  SHFL.BFLY PT, R10, R5, 0x2, 0x1f ;  /* 0x0c401f00050a7f89 */ /* 0x010e6800000e0000 */
[----:B------:R-:W4:Y:S01]  /*3c3f0*/  SHFL.BFLY PT, R11, R4, 0x2, 0x1f ;  /* 0x0c401f00040b7f89 */ /* 0x000f2200000e0000 */
[----:B--2---:R-:W-:-:S03]  /*3c400*/  FMNMX R3, R8, R3, !PT ;  /* 0x0000000308037209 */ /* 0x004fc60007800000 */
[----:B------:R-:W3:Y:S04]  /*3c410*/  LDL.LU R8, [R1+0x3474] ;  /* 0x0034740001087983 */ /* 0x000ee80000300800 */
[----:B------:R-:W2:Y:S04]  /*3c420*/  SHFL.BFLY PT, R20, R12, 0x2, 0x1f ;  /* 0x0c401f000c147f89 */ /* 0x000ea800000e0000 */
[----:B------:R-:W0:Y:S04]  /*3c430*/  SHFL.BFLY PT, R21, R13, 0x2, 0x1f ;  /* 0x0c401f000d157f89 */ /* 0x000e2800000e0000 */
[----:B------:R-:W0:Y:S04]  /*3c440*/  SHFL.BFLY PT, R22, R19, 0x2, 0x1f ;  /* 0x0c401f0013167f89 */ /* 0x000e2800000e0000 */
[----:B------:R-:W0:Y:S04]  /*3c450*/  SHFL.BFLY PT, R23, R18, 0x2, 0x1f ;  /* 0x0c401f0012177f89 */ /* 0x000e2800000e0000 */
[----:B------:R-:W0:Y:S01]  /*3c460*/  SHFL.BFLY PT, R24, R7, 0x2, 0x1f ;  /* 0x0c401f0007187f89 */ /* 0x000e2200000e0000 */
[----:B------:R3:W-:Y:S03]  /*3c470*/  STL [R1+0xd0], R3 ;  /* 0x0000d00301007387 */ /* 0x0007e60000100800 */
[----:B------:R-:W0:Y:S01]  /*3c480*/  SHFL.BFLY PT, R25, R6, 0x2, 0x1f ;  /* 0x0c401f0006197f89 */ /* 0x000e2200000e0000 */
[----:B---3--:R-:W-:Y:S01]  /*3c490*/  FMNMX R3, R2, R8, !PT ;  /* 0x0000000802037209 */ /* 0x008fe20007800000 */
[----:B0-----:R-:W-:Y:S01]  /*3c4a0*/  FMNMX R2, R0, R9, !PT ;  /* 0x0000000900027209 */ /* 0x001fe20007800000 */
[----:B-1----:R-:W-:-:S03]  /*3c4b0*/  FMNMX R0, R5, R10, !PT ;  /* 0x0000000a05007209 */ /* 0x002fc60007800000 */
[----:B------:R-:W-:Y:S01]  /*3c4c0*/  STL [R1+0xcc], R3 ;  /* 0x0000cc0301007387 */ /* 0x000fe20000100800 */
[----:B------:R-:W3:Y:S02]  /*3c4d0*/  LDL.LU R5, [R1+0x3470] ;  /* 0x0034700001057983 */ /* 0x000ee40000300800 */
[----:B------:R4:W-:Y:S02]  /*3c4e0*/  STL [R1+0xc8], R2 ;  /* 0x0000c80201007387 */ /* 0x0009e40000100800 */
[----:B----4-:R-:W-:Y:S02]  /*3c4f0*/  FMNMX R2, R4, R11, !PT ;  /* 0x0000000b04027209 */ /* 0x010fe40007800000 */
[----:B------:R-:W4:Y:S01]  /*3c500*/  LDL.LU R4, [R1+0x346c] ;  /* 0x00346c0001047983 */ /* 0x000f220000300800 */
[----:B------:R2:W-:Y:S02]  /*3c510*/  STL [R1+0xc4], R0 ;  /* 0x0000c40001007387 */ /* 0x0005e40000100800 */
[----:B--2---:R-:W-:-:S02]  /*3c520*/  FMNMX R0, R12, R20, !PT ;  /* 0x000000140c007209 */ /* 0x004fc40007800000 */
[----:B------:R-:W2:Y:S01]  /*3c530*/  LDL.LU R12, [R1+0x3468] ;  /* 0x00346800010c7983 */ /* 0x000ea20000300800 */
[----:B------:R0:W-:Y:S02]  /*3c540*/  STL [R1+0xc0], R2 ;  /* 0x0000c00201007387 */ /* 0x0001e40000100800 */
[----:B0-----:R-:W-:Y:S02]  /*3c550*/  FMNMX R2, R13, R21, !PT ;  /* 0x000000150d027209 */ /* 0x001fe40007800000 */
[----:B------:R-:W2:Y:S01]  /*3c560*/  LDL.LU R13, [R1+0x3464] ;  /* 0x00346400010d7983 */ /* 0x000ea20000300800 */
[----:B------:R0:W-:Y:S02]  /*3c570*/  STL [R1+0x1c], R0 ;  /* 0x00001c0001007387 */ /* 0x0001e40000100800 */
[----:B------:R-:W-:Y:S01]  /*3c580*/  STL [R1+0x168], R2 ;  /* 0x0001680201007387 */ /* 0x000fe20000100800 */
[----:B0-----:R-:W-:Y:S01]  /*3c590*/  FMNMX R0, R19, R22, !PT ;  /* 0x0000001613007209 */ /* 0x001fe20007800000 */
[----:B------:R-:W-:Y:S01]  /*3c5a0*/  FMNMX R19, R18, R23, !PT ;  /* 0x0000001712137209 */ /* 0x000fe20007800000 */
[----:B------:R-:W-:Y:S01]  /*3c5b0*/  FMNMX R18, R7, R24, !PT ;  /* 0x0000001807127209 */ /* 0x000fe20007800000 */
[----:B------:R-:W-:-:S03]  /*3c5c0*/  FMNMX R7, R6, R25, !PT ;  /* 0x0000001906077209 */ /* 0x000fc60007800000 */
[----:B------:R0:W-:Y:S01]  /*3c5d0*/  STL [R1+0x343c], R19 ;  /* 0x00343c1301007387 */ /* 0x0001e20000100800 */
[----:B------:R-:W-:Y:S02]  /*3c5e0*/  STL [R1+0x164], R0 ;  /* 0x0001640001007387 */ /* 0x000fe40000100800 */
[----:B------:R-:W2:Y:S02]  /*3c5f0*/  LDL R11, [R1+0x130] ;  /* 0x00013000010b7983 */ /* 0x000ea40000100800 */
[----:B------:R-:W3:Y:S01]  /*3c600*/  LDL R10, [R1+0x18c] ;  /* 0x00018c00010a7983 */ /* 0x000ee20000100800 */
[----:B------:R-:W3:Y:S04]  /*3c610*/  LDL R20, [R1+0x188] ;  /* 0x0001880001147983 */ /* 0x000ee80000100800 */
[----:B------:R-:W3:Y:S04]  /*3c620*/  LDL R21, [R1+0x128] ;  /* 0x0001280001157983 */ /* 0x000ee80000100800 */
[----:B------:R-:W3:Y:S04]  /*3c630*/  LDL R22, [R1+0x184] ;  /* 0x0001840001167983 */ /* 0x000ee80000100800 */
[----:B0-----:R-:W4:Y:S01]  /*3c640*/  LDL.LU R19, [R1+0xc4] ;  /* 0x0000c40001137983 */ /* 0x001f220000300800 */
[----:B------:R0:W-:Y:S03]  /*3c650*/  STL [R1+0x3430], R18 ;  /* 0x0034301201007387 */ /* 0x0001e60000100800 */
[----:B0-----:R-:W4:Y:S01]  /*3c660*/  LDL.LU R18, [R1+0x1c] ;  /* 0x00001c0001127983 */ /* 0x001f220000300800 */
[----:B------:R-:W4:Y:S02]  /*3c670*/  LDL R24, [R1+0x17c] ;  /* 0x00017c0001187983 */ /* 0x000f240000100800 */
[----:B------:R0:W-:Y:S02]  /*3c680*/  STL [R1+0x3434], R7 ;  /* 0x0034340701007387 */ /* 0x0001e40000100800 */
[----:B0-----:R-:W4:Y:S01]  /*3c690*/  LDL.LU R7, [R1+0xc0] ;  /* 0x0000c00001077983 */ /* 0x001f220000300800 */
[----:B------:R-:W4:Y:S03]  /*3c6a0*/  LDL R25, [R1+0x178] ;  /* 0x0001780001197983 */ /* 0x000f260000100800 */
[----:B------:R-:W0:Y:S04]  /*3c6b0*/  SHFL.BFLY PT, R26, R15, 0x2, 0x1f ;  /* 0x0c401f000f1a7f89 */ /* 0x000e2800000e0000 */
[----:B------:R-:W1:Y:S04]  /*3c6c0*/  SHFL.BFLY PT, R27, R14, 0x2, 0x1f ;  /* 0x0c401f000e1b7f89 */ /* 0x000e6800000e0000 */
[----:B------:R-:W1:Y:S01]  /*3c6d0*/  SHFL.BFLY PT, R28, R29, 0x2, 0x1f ;  /* 0x0c401f001d1c7f89 */ /* 0x000e6200000e0000 */
[----:B0-----:R-:W-:Y:S01]  /*3c6e0*/  FMNMX R6, R15, R26, !PT ;  /* 0x0000001a0f067209 */ /* 0x001fe20007800000 */
[----:B-1----:R-:W-:-:S04]  /*3c6f0*/  FMNMX R15, R14, R27, !PT ;  /* 0x0000001b0e0f7209 */ /* 0x002fc80007800000 */
[----:B------:R0:W-:Y:S01]  /*3c700*/  STL [R1+0x3438], R6 ;  /* 0x0034380601007387 */ /* 0x0001e20000100800 */
[----:B------:R-:W4:Y:S01]  /*3c710*/  LDL R27, [R1+0x170] ;  /* 0x00017000011b7983 */ /* 0x000f220000100800 */
[----:B------:R-:W-:Y:S01]  /*3c720*/  FMNMX R14, R29, R28, !PT ;  /* 0x0000001c1d0e7209 */ /* 0x000fe20007800000 */
[----:B------:R-:W4:Y:S01]  /*3c730*/  LDL R26, [R1+0x16c] ;  /* 0x00016c00011a7983 */ /* 0x000f220000100800 */
[----:B------:R-:W4:Y:S04]  /*3c740*/  LDL R0, [R1+0x174] ;  /* 0x0001740001007983 */ /* 0x000f280000100800 */
[----:B0-----:R-:W4:Y:S01]  /*3c750*/  LDL R6, [R1+0xcc] ;  /* 0x0000cc0001067983 */ /* 0x001f220000100800 */
[----:B------:R0:W-:Y:S02]  /*3c760*/  STL [R1+0x3440], R15 ;  /* 0x0034400f01007387 */ /* 0x0001e40000100800 */
[----:B------:R-:W4:Y:S01]  /*3c770*/  LDL R29, [R1+0xd4] ;  /* 0x0000d400011d7983 */ /* 0x000f220000100800 */
[----:B0-----:R-:W4:Y:S01]  /*3c780*/  LDL R15, [R1+0xd0] ;  /* 0x0000d000010f7983 */ /* 0x001f220000100800 */
[----:B------:R0:W-:Y:S03]  /*3c790*/  STL [R1+0x3444], R14 ;  /* 0x0034440e01007387 */ /* 0x0001e60000100800 */
[----:B0-----:R-:W4:Y:S04]  /*3c7a0*/  LDL.LU R14, [R1+0xc8] ;  /* 0x0000c800010e7983 */ /* 0x001f280000300800 */
[----:B--2---:R-:W0:Y:S04]  /*3c7b0*/  SHFL.BFLY PT, R11, R11, 0x2, 0x1f ;  /* 0x0c401f000b0b7f89 */ /* 0x004e2800000e0000 */
[----:B---3--:R-:W1:Y:S04]  /*3c7c0*/  SHFL.BFLY PT, R20, R20, 0x2, 0x1f ;  /* 0x0c401f0014147f89 */ /* 0x008e6800000e0000 */
[----:B------:R-:W2:Y:S04]  /*3c7d0*/  SHFL.BFLY PT, R21, R21, 0x2, 0x1f ;  /* 0x0c401f0015157f89 */ /* 0x000ea800000e0000 */
[----:B------:R-:W3:Y:S04]  /*3c7e0*/  SHFL.BFLY PT, R22, R22, 0x2, 0x1f ;  /* 0x0c401f0016167f89 */ /* 0x000ee800000e0000 */
[----:B----4-:R-:W4:Y:S04]  /*3c7f0*/  SHFL.BFLY PT, R25, R25, 0x2, 0x1f ;  /* 0x0c401f0019197f89 */ /* 0x010f2800000e0000 */
[----:B0-----:R0:W-:Y:S01]  /*3c800*/  STL [R1+0x3460], R11 ;  /* 0x0034600b01007387 */ /* 0x0011e20000100800 */
[----:B-1----:R1:W-:Y:S02]  /*3c810*/  STL [R1+0x345c], R20 ;  /* 0x00345c1401007387 */ /* 0x0023e40000100800 */
[----:B--2---:R2:W-:Y:S02]  /*3c820*/  STL [R1+0x3458], R21 ;  /* 0x0034581501007387 */ /* 0x0045e40000100800 */
[----:B---3--:R-:W-:Y:S01]  /*3c830*/  STL [R1+0x3454], R22 ;  /* 0x0034541601007387 */ /* 0x008fe20000100800 */
[----:B------:R-:W-:Y:S04]  /*3c840*/  STL [R1+0x3450], R5 ;  /* 0x0034500501007387 */ /* 0x000fe80000100800 */
[----:B0-----:R-:W3:Y:S01]  /*3c850*/  LDL.LU R11, [R1+0x18c] ;  /* 0x00018c00010b7983 */ /* 0x001ee20000300800 */
[----:B-1----:R-:W3:Y:S02]  /*3c860*/  LDL.LU R20, [R1+0x130] ;  /* 0x0001300001147983 */ /* 0x002ee40000300800 */
[----:B--2---:R-:W2:Y:S01]  /*3c870*/  LDL.LU R21, [R1+0x188] ;  /* 0x0001880001157983 */ /* 0x004ea20000300800 */
[----:B----4-:R0:W-:Y:S04]  /*3c880*/  STL [R1+0x344c], R25 ;  /* 0x00344c1901007387 */ /* 0x0101e80000100800 */
[----:B0-----:R-:W4:Y:S04]  /*3c890*/  LDL R25, [R1+0xd8] ;  /* 0x0000d80001197983 */ /* 0x001f280000100800 */
[----:B------:R-:W0:Y:S04]  /*3c8a0*/  SHFL.BFLY PT, R27, R27, 0x2, 0x1f ;  /* 0x0c401f001b1b7f89 */ /* 0x000e2800000e0000 */
[----:B------:R1:W-:Y:S01]  /*3c8b0*/  SHFL.BFLY PT, R23, R5, 0x2, 0x1f ;  /* 0x0c401f0005177f89 */ /* 0x0003e200000e0000 */
[----:B------:R-:W2:Y:S03]  /*3c8c0*/  LDL.LU R22, [R1+0x128] ;  /* 0x0001280001167983 */ /* 0x000ea60000300800 */
[----:B-1----:R-:W2:Y:S04]  /*3c8d0*/  LDL.LU R5, [R1+0x184] ;  /* 0x0001840001057983 */ /* 0x002ea80000300800 */
[----:B------:R-:W-:Y:S04]  /*3c8e0*/  SHFL.BFLY PT, R29, R29, 0x1, 0x1f ;  /* 0x0c201f001d1d7f89 */ /* 0x000fe800000e0000 */
[----:B0-----:R-:W-:Y:S04]  /*3c8f0*/  STL [R1+0x3448], R27 ;  /* 0x0034481b01007387 */ /* 0x001fe80000100800 */
[----:B------:R-:W-:Y:S04]  /*3c900*/  SHFL.BFLY PT, R15, R15, 0x1, 0x1f ;  /* 0x0c201f000f0f7f89 */ /* 0x000fe800000e0000 */
[----:B------:R-:W-:Y:S04]  /*3c910*/  SHFL.BFLY PT, R6, R6, 0x1, 0x1f ;  /* 0x0c201f0006067f89 */ /* 0x000fe800000e0000 */
[----:B------:R-:W0:Y:S04]  /*3c920*/  SHFL.BFLY PT, R28, R13, 0x2, 0x1f ;  /* 0x0c401f000d1c7f89 */ /* 0x000e2800000e0000 */
[----:B------:R-:W1:Y:S04]  /*3c930*/  SHFL.BFLY PT, R2, R12, 0x2, 0x1f ;  /* 0x0c401f000c027f89 */ /* 0x000e6800000e0000 */
[----:B------:R-:W1:Y:S04]  /*3c940*/  SHFL.BFLY PT, R3, R17, 0x2, 0x1f ;  /* 0x0c401f0011037f89 */ /* 0x000e6800000e0000 */
[----:B------:R-:W1:Y:S04]  /*3c950*/  SHFL.BFLY PT, R8, R16, 0x2, 0x1f ;  /* 0x0c401f0010087f89 */ /* 0x000e6800000e0000 */
[----:B------:R-:W1:Y:S04]  /*3c960*/  SHFL.BFLY PT, R9, R4, 0x2, 0x1f ;  /* 0x0c401f0004097f89 */ /* 0x000e6800000e0000 */
[----:B------:R-:W-:Y:S01]  /*3c970*/  SHFL.BFLY PT, R10, R10, 0x2, 0x1f ;  /* 0x0c401f000a0a7f89 */ /* 0x000fe200000e0000 */
[----:B0-----:R-:W-:-:S02]  /*3c980*/  FMNMX R13, R13, R28, !PT ;  /* 0x0000001c0d0d7209 */ /* 0x001fc40007800000 */
[----:B-1----:R-:W-:Y:S02]  /*3c990*/  FMNMX R12, R12, R2, !PT ;  /* 0x000000020c0c7209 */ /* 0x002fe40007800000 */
[----:B------:R-:W-:Y:S02]  /*3c9a0*/  FMNMX R17, R17, R3, !PT ;  /* 0x0000000311117209 */ /* 0x000fe40007800000 */
[----:B------:R-:W-:Y:S02]  /*3c9b0*/  FMNMX R16, R16, R8, !PT ;  /* 0x0000000810107209 */ /* 0x000fe40007800000 */
[----:B------:R-:W-:Y:S01]  /*3c9c0*/  FMNMX R4, R4, R9, !PT ;  /* 0x0000000904047209 */ /* 0x000fe20007800000 */
[----:B----4-:R0:W1:Y:S04]  /*3c9d0*/  SHFL.BFLY PT, R27, R25, 0x1, 0x1f ;  /* 0x0c201f00191b7f89 */ /* 0x01006800000e0000 */
[----:B0-----:R-:W4:Y:S04]  /*3c9e0*/  LDL.LU R25, [R1+0x17c] ;  /* 0x00017c0001197983 */ /* 0x001f280000300800 */
[----:B-1----:R0:W-:Y:S04]  /*3c9f0*/  STL [R1+0x18], R27 ;  /* 0x0000181b01007387 */ /* 0x0021e80000100800 */
[----:B0-----:R-:W2:Y:S01]  /*3ca00*/  LDL.LU R27, [R1+0x16c] ;  /* 0x00016c00011b7983 */ /* 0x001ea20000300800 */
[----:B------:R-:W-:Y:S02]  /*3ca10*/  STL [R1+0x14], R29 ;  /* 0x0000141d01007387 */ /* 0x000fe40000100800 */
[----:B------:R-:W0:Y:S02]  /*3ca20*/  SHFL.BFLY PT, R29, R14, 0x1, 0x1f ;  /* 0x0c201f000e1d7f89 */ /* 0x000e2400000e0000 */
[----:B------:R-:W-:Y:S01]  /*3ca30*/  STL [R1+0x10], R15 ;  /* 0x0000100f01007387 */ /* 0x000fe20000100800 */
[----:B------:R-:W-:Y:S01]  /*3ca40*/  STL [R1+0xc], R6 ;  /* 0x00000c0601007387 */ /* 0x000fe20000100800 */
[----:B---3--:R-:W-:-:S03]  /*3ca50*/  FMNMX R10, R11, R10, !PT ;  /* 0x0000000a0b0a7209 */ /* 0x008fc60007800000 */
[----:B0-----:R-:W-:Y:S01]  /*3ca60*/  STL [R1+0x8], R29 ;  /* 0x0000081d01007387 */ /* 0x001fe20000100800 */
[----:B------:R-:W3:Y:S02]  /*3ca70*/  LDL.LU R28, [R1+0x178] ;  /* 0x00017800011c7983 */ /* 0x000ee40000300800 */
[----:B------:R-:W2:Y:S02]  /*3ca80*/  LDL R2, [R1+0x164] ;  /* 0x0001640001027983 */ /* 0x000ea40000100800 */
[----:B------:R-:W2:Y:S01]  /*3ca90*/  LDL R3, [R1+0x168] ;  /* 0x0001680001037983 */ /* 0x000ea20000100800 */
[----:B------:R-:W2:Y:S01]  /*3caa0*/  LDL.LU R8, [R1+0x8] ;  /* 0x0000080001087983 */ /* 0x000ea20000300800 */
[----:B------:R-:W2:Y:S02]  /*3cab0*/  LDL.LU R9, [R1+0xcc] ;  /* 0x0000cc0001097983 */ /* 0x000ea40000300800 */
[----:B------:R-:W2:Y:S02]  /*3cac0*/  LDL.LU R11, [R1+0x3460] ;  /* 0x00346000010b7983 */ /* 0x000ea40000300800 */
[----:B------:R0:W-:Y:S02]  /*3cad0*/  STL [R1+0x134], R10 ;  /* 0x0001340a01007387 */ /* 0x0001e40000100800 */
[----:B0-----:R-:W3:Y:S01]  /*3cae0*/  LDL.LU R10, [R1+0xc] ;  /* 0x00000c00010a7983 */ /* 0x001ee20000300800 */
[----:B--2---:R-:W-:-:S03]  /*3caf0*/  FMNMX R11, R20, R11, !PT ;  /* 0x0000000b140b7209 */ /* 0x004fc60007800000 */
        /* <DEDUP_REMOVED lines=10> */
[----:B0-----:R-:W3:Y:S04]  /*3cba0*/  LDL.LU R21, [R1+0xd4] ;  /* 0x0000d40001157983 */ /* 0x001ee80000300800 */
[----:B------:R-:W4:Y:S01]  /*3cbb0*/  SHFL.BFLY PT, R24, R24, 0x2, 0x1f ;  /* 0x0c401f0018187f89 */ /* 0x000f2200000e0000 */
[----:B--2---:R-:W-:-:S03]  /*3cbc0*/  FMNMX R22, R5, R22, !PT ;  /* 0x0000001605167209 */ /* 0x004fc60007800000 */
[----:B------:R-:W2:Y:S02]  /*3cbd0*/  LDL.LU R5, [R1+0x3450] ;  /* 0x0034500001057983 */ /* 0x000ea40000300800 */
[----:B------:R0:W-:Y:S01]  /*3cbe0*/  STL [R1+0x124], R22 ;  /* 0x0001241601007387 */ /* 0x0001e20000100800 */
[----:B----4-:R-:W-:Y:S01]  /*3cbf0*/  FMNMX R24, R25, R24, !PT ;  /* 0x0000001819187209 */ /* 0x010fe20007800000 */
[----:B0-----:R-:W4:Y:S04]  /*3cc00*/  LDL.LU R22, [R1+0x14] ;  /* 0x0000140001167983 */ /* 0x001f280000300800 */
[----:B------:R-:W0:Y:S01]  /*3cc10*/  SHFL.BFLY PT, R26, R26, 0x2, 0x1f ;  /* 0x0c401f001a1a7f89 */ /* 0x000e2200000e0000 */
[----:B--2---:R-:W-:-:S03]  /*3cc20*/  FMNMX R5, R5, R23, !PT ;  /* 0x0000001705057209 */ /* 0x004fc60007800000 */
[----:B------:R-:W2:Y:S01]  /*3cc30*/  LDL.LU R23, [R1+0xd8] ;  /* 0x0000d80001177983 */ /* 0x000ea20000300800 */
[----:B------:R-:W3:Y:S01]  /*3cc40*/  LDL.LU R25, [R1+0x344c] ;  /* 0x00344c0001197983 */ /* 0x000ee20000300800 */
[----:B0-----:R-:W-:Y:S01]  /*3cc50*/  FMNMX R26, R27, R26, !PT ;  /* 0x0000001a1b1a7209 */ /* 0x001fe20007800000 */
[----:B------:R0:W-:Y:S02]  /*3cc60*/  STL [R1+0x10c], R24 ;  /* 0x00010c1801007387 */ /* 0x0001e40000100800 */
[----:B0-----:R-:W2:Y:S04]  /*3cc70*/  LDL.LU R24, [R1+0x18] ;  /* 0x0000180001187983 */ /* 0x001ea80000300800 */
[----:B------:R-:W0:Y:S01]  /*3cc80*/  SHFL.BFLY PT, R0, R0, 0x2, 0x1f ;  /* 0x0c401f0000007f89 */ /* 0x000e2200000e0000 */
[----:B---3--:R-:W-:-:S03]  /*3cc90*/  FMNMX R28, R28, R25, !PT ;  /* 0x000000191c1c7209 */ /* 0x008fc60007800000 */
[----:B------:R-:W0:Y:S01]  /*3cca0*/  LDL.LU R25, [R1+0x174] ;  /* 0x0001740001197983 */ /* 0x000e220000300800 */
[----:B------:R-:W3:Y:S02]  /*3ccb0*/  LDL.LU R27, [R1+0x3448] ;  /* 0x00344800011b7983 */ /* 0x000ee40000300800 */
[----:B------:R1:W-:Y:S02]  /*3ccc0*/  STL [R1+0x104], R26 ;  /* 0x0001041a01007387 */ /* 0x0003e40000100800 */
[----:B-1----:R-:W3:Y:S04]  /*3ccd0*/  LDL.LU R26, [R1+0x170] ;  /* 0x00017000011a7983 */ /* 0x002ee80000300800 */
[----:B------:R-:W1:Y:S01]  /*3cce0*/  SHFL.BFLY PT, R15, R19, 0x1, 0x1f ;  /* 0x0c201f00130f7f89 */ /* 0x000e6200000e0000 */
[----:B------:R-:W-:Y:S01]  /*3ccf0*/  STL [R1+0x108], R28 ;  /* 0x0001081c01007387 */ /* 0x000fe20000100800 */
[----:B----4-:R-:W-:-:S02]  /*3cd00*/  FMNMX R21, R21, R22, !PT ;  /* 0x0000001615157209 */ /* 0x010fc40007800000 */
[----:B------:R-:W-:Y:S02]  /*3cd10*/  FMNMX R11, R11, R20, !PT ;  /* 0x000000140b0b7209 */ /* 0x000fe40007800000 */
[----:B------:R-:W-:Y:S02]  /*3cd20*/  FMNMX R8, R14, R8, !PT ;  /* 0x000000080e087209 */ /* 0x000fe40007800000 */
[----:B0-----:R-:W-:Y:S01]  /*3cd30*/  FMNMX R25, R25, R0, !PT ;  /* 0x0000000019197209 */ /* 0x001fe20007800000 */
[----:B--2---:R-:W-:Y:S01]  /*3cd40*/  FMNMX R0, R23, R24, !PT ;  /* 0x0000001817007209 */ /* 0x004fe20007800000 */
[----:B---3--:R-:W-:-:S05]  /*3cd50*/  FMNMX R26, R26, R27, !PT ;  /* 0x0000001b1a1a7209 */ /* 0x008fca0007800000 */
[----:B------:R-:W-:Y:S01]  /*3cd60*/  STL [R1+0x100], R26 ;  /* 0x0001001a01007387 */ /* 0x000fe20000100800 */
[----:B------:R-:W-:Y:S02]  /*3cd70*/  STL [R1+0xdc], R25 ;  /* 0x0000dc1901007387 */ /* 0x000fe40000100800 */
[----:B------:R0:W-:Y:S02]  /*3cd80*/  STL [R1+0x188], R0 ;  /* 0x0001880001007387 */ /* 0x0001e40000100800 */
[----:B------:R-:W-:Y:S01]  /*3cd90*/  STL [R1+0x184], R21 ;  /* 0x0001841501007387 */ /* 0x000fe20000100800 */
[----:B------:R-:W-:Y:S01]  /*3cda0*/  STL [R1+0x180], R11 ;  /* 0x0001800b01007387 */ /* 0x000fe20000100800 */
[----:B------:R-:W2:Y:S01]  /*3cdb0*/  LDL.LU R14, [R1+0x3444] ;  /* 0x00344400010e7983 */ /* 0x000ea20000300800 */
[----:B0-----:R-:W-:-:S05]  /*3cdc0*/  FMNMX R0, R9, R10, !PT ;  /* 0x0000000a09007209 */ /* 0x001fca0007800000 */
[----:B------:R1:W-:Y:S02]  /*3cdd0*/  STL [R1+0x17c], R0 ;  /* 0x00017c0001007387 */ /* 0x0003e40000100800 */
[----:B-1----:R-:W-:Y:S02]  /*3cde0*/  FMNMX R0, R19, R15, !PT ;  /* 0x0000000f13007209 */ /* 0x002fe40007800000 */
[----:B------:R-:W3:Y:S01]  /*3cdf0*/  LDL.LU R15, [R1+0x3440] ;  /* 0x00344000010f7983 */ /* 0x000ee20000300800 */
[----:B------:R-:W-:Y:S02]  /*3ce00*/  STL [R1+0x178], R8 ;  /* 0x0001780801007387 */ /* 0x000fe40000100800 */
[----:B------:R-:W4:Y:S01]  /*3ce10*/  LDL.LU R19, [R1+0x343c] ;  /* 0x00343c0001137983 */ /* 0x000f220000300800 */
[----:B------:R-:W0:Y:S04]  /*3ce20*/  SHFL.BFLY PT, R6, R7, 0x1, 0x1f ;  /* 0x0c201f0007067f89 */ /* 0x000e2800000e0000 */
[----:B------:R-:W1:Y:S04]  /*3ce30*/  SHFL.BFLY PT, R29, R18, 0x1, 0x1f ;  /* 0x0c201f00121d7f89 */ /* 0x000e6800000e0000 */
[----:B------:R-:W1:Y:S04]  /*3ce40*/  SHFL.BFLY PT, R3, R3, 0x1, 0x1f ;  /* 0x0c201f0003037f89 */ /* 0x000e6800000e0000 */
[----:B------:R-:W1:Y:S01]  /*3ce50*/  SHFL.BFLY PT, R2, R2, 0x1, 0x1f ;  /* 0x0c201f0002027f89 */ /* 0x000e6200000e0000 */
[----:B0-----:R-:W-:-:S03]  /*3ce60*/  FMNMX R8, R7, R6, !PT ;  /* 0x0000000607087209 */ /* 0x001fc60007800000 */
[----:B------:R-:W2:Y:S01]  /*3ce70*/  LDL.LU R6, [R1+0x3438] ;  /* 0x0034380001067983 */ /* 0x000ea20000300800 */
[----:B------:R1:W-:Y:S02]  /*3ce80*/  STL [R1+0x174], R0 ;  /* 0x0001740001007387 */ /* 0x0003e40000100800 */
[----:B------:R-:W2:Y:S01]  /*3ce90*/  LDL.LU R7, [R1+0x3434] ;  /* 0x0034340001077983 */ /* 0x000ea20000300800 */
[----:B-1----:R-:W-:Y:S02]  /*3cea0*/  FMNMX R0, R18, R29, !PT ;  /* 0x0000001d12007209 */ /* 0x002fe40007800000 */
[----:B------:R-:W2:Y:S01]  /*3ceb0*/  LDL.LU R18, [R1+0x3430] ;  /* 0x0034300001127983 */ /* 0x000ea20000300800 */
[----:B------:R-:W-:Y:S02]  /*3cec0*/  STL [R1+0x170], R8 ;  /* 0x0001700801007387 */ /* 0x000fe40000100800 */
[----:B------:R-:W-:Y:S02]  /*3ced0*/  STL [R1+0x16c], R0 ;  /* 0x00016c0001007387 */ /* 0x000fe40000100800 */
[----:B------:R-:W-:Y:S01]  /*3cee0*/  STL [R1+0x10], R3 ;  /* 0x0000100301007387 */ /* 0x000fe20000100800 */
[----:B------:R-:W2:Y:S01]  /*3cef0*/  LDL R21, [R1+0x134] ;  /* 0x0001340001157983 */ /* 0x000ea20000100800 */
[----:B------:R-:W-:Y:S02]  /*3cf00*/  STL [R1+0xc], R2 ;  /* 0x00000c0201007387 */ /* 0x000fe40000100800 */
[----:B------:R-:W2:Y:S01]  /*3cf10*/  LDL R22, [R1+0x130] ;  /* 0x0001300001167983 */ /* 0x000ea20000100800 */
[----:B----4-:R-:W0:Y:S04]  /*3cf20*/  SHFL.BFLY PT, R0, R19, 0x1, 0x1f ;  /* 0x0c201f0013007f89 */ /* 0x010e2800000e0000 */
[----:B0-----:R-:W-:Y:S01]  /*3cf30*/  STL [R1+0x8], R0 ;  /* 0x0000080001007387 */ /* 0x001fe20000100800 */
[----:B------:R-:W4:Y:S02]  /*3cf40*/  LDL R23, [R1+0x12c] ;  /* 0x00012c0001177983 */ /* 0x000f240000100800 */
[----:B------:R-:W2:Y:S02]  /*3cf50*/  LDL R24, [R1+0x128] ;  /* 0x0001280001187983 */ /* 0x000ea40000100800 */
[----:B------:R-:W2:Y:S01]  /*3cf60*/  LDL R25, [R1+0x124] ;  /* 0x0001240001197983 */ /* 0x000ea20000100800 */
[----:B------:R-:W2:Y:S04]  /*3cf70*/  LDL R27, [R1+0x10c] ;  /* 0x00010c00011b7983 */ /* 0x000ea80000100800 */
[----:B------:R-:W2:Y:S01]  /*3cf80*/  LDL R29, [R1+0x104] ;  /* 0x00010400011d7983 */ /* 0x000ea20000100800 */
[----:B------:R0:W-:Y:S03]  /*3cf90*/  STL [R1+0x3418], R19 ;  /* 0x0034181301007387 */ /* 0x0001e60000100800 */
[----:B0-----:R-:W2:Y:S04]  /*3cfa0*/  LDL.LU R19, [R1+0x164] ;  /* 0x0001640001137983 */ /* 0x001ea80000300800 */
[----:B--2---:R0:W-:Y:S04]  /*3cfb0*/  STL [R1+0x3420], R19 ;  /* 0x0034201301007387 */ /* 0x0041e80000100800 */
[----:B0-----:R-:W2:Y:S04]  /*3cfc0*/  LDL.LU R19, [R1+0x168] ;  /* 0x0001680001137983 */ /* 0x001ea80000300800 */
[----:B--2---:R0:W-:Y:S04]  /*3cfd0*/  STL [R1+0x3428], R19 ;  /* 0x0034281301007387 */ /* 0x0041e80000100800 */
[----:B0-----:R-:W2:Y:S04]  /*3cfe0*/  LDL R19, [R1+0xdc] ;  /* 0x0000dc0001137983 */ /* 0x001ea80000100800 */
[----:B------:R-:W0:Y:S04]  /*3cff0*/  SHFL.BFLY PT, R0, R18, 0x1, 0x1f ;  /* 0x0c201f0012007f89 */ /* 0x000e2800000e0000 */
[----:B--2---:R1:W-:Y:S04]  /*3d000*/  STL [R1+0x342c], R19 ;  /* 0x00342c1301007387 */ /* 0x0043e80000100800 */
[----:B-1----:R-:W2:Y:S01]  /*3d010*/  LDL R19, [R1+0x100] ;  /* 0x0001000001137983 */ /* 0x002ea20000100800 */
[----:B------:R1:W-:Y:S03]  /*3d020*/  STL [R1+0x3414], R18 ;  /* 0x0034141201007387 */ /* 0x0003e60000100800 */
[----:B-1----:R-:W2:Y:S01]  /*3d030*/  LDL.LU R18, [R1+0x8] ;  /* 0x0000080001127983 */ /* 0x002ea20000300800 */
[----:B0-----:R-:W-:Y:S03]  /*3d040*/  STL [R1+0x4], R0 ;  /* 0x0000040001007387 */ /* 0x001fe60000100800 */
[----:B------:R-:W0:Y:S04]  /*3d050*/  SHFL.BFLY PT, R3, R7, 0x1, 0x1f ;  /* 0x0c201f0007037f89 */ /* 0x000e2800000e0000 */
[----:B------:R-:W1:Y:S04]  /*3d060*/  SHFL.BFLY PT, R22, R22, 0x1, 0x1f ;  /* 0x0c201f0016167f89 */ /* 0x000e6800000e0000 */
[----:B--2---:R2:W-:Y:S04]  /*3d070*/  STL [R1+0x341c], R18 ;  /* 0x00341c1201007387 */ /* 0x0045e80000100800 */
[----:B--2---:R-:W2:Y:S04]  /*3d080*/  LDL.LU R18, [R1+0xc] ;  /* 0x00000c0001127983 */ /* 0x004ea80000300800 */
[----:B------:R-:W0:Y:S04]  /*3d090*/  SHFL.BFLY PT, R19, R19, 0x1, 0x1f ;  /* 0x0c201f0013137f89 */ /* 0x000e2800000e0000 */
[----:B--2---:R2:W-:Y:S04]  /*3d0a0*/  STL [R1+0x3424], R18 ;  /* 0x0034241201007387 */ /* 0x0045e80000100800 */
[----:B--2---:R-:W2:Y:S01]  /*3d0b0*/  LDL.LU R18, [R1+0x10] ;  /* 0x0000100001127983 */ /* 0x004ea20000300800 */
[----:B0-----:R-:W-:Y:S02]  /*3d0c0*/  STL [R1], R3 ;  /* 0x0000000301007387 */ /* 0x001fe40000100800 */
[----:B-1----:R0:W-:Y:S02]  /*3d0d0*/  STL [R1+0x3410], R22 ;  /* 0x0034101601007387 */ /* 0x0021e40000100800 */
[----:B0-----:R-:W2:Y:S01]  /*3d0e0*/  LDL.LU R22, [R1+0x4] ;  /* 0x0000040001167983 */ /* 0x001ea20000300800 */
[----:B------:R0:W-:Y:S03]  /*3d0f0*/  STL [R1+0x14], R19 ;  /* 0x0000141301007387 */ /* 0x0001e60000100800 */
[----:B0-----:R-:W2:Y:S04]  /*3d100*/  LDL.LU R19, [R1+0x342c] ;  /* 0x00342c0001137983 */ /* 0x001ea80000300800 */
[----:B--2---:R-:W0:Y:S04]  /*3d110*/  SHFL.BFLY PT, R19, R19, 0x1, 0x1f ;  /* 0x0c201f0013137f89 */ /* 0x004e2800000e0000 */
[----:B0-----:R0:W-:Y:S04]  /*3d120*/  STL [R1+0x18], R19 ;  /* 0x0000181301007387 */ /* 0x0011e80000100800 */
[----:B0-----:R-:W2:Y:S02]  /*3d130*/  LDL.LU R19, [R1+0x3428] ;  /* 0x0034280001137983 */ /* 0x001ea40000300800 */
[----:B--2---:R-:W-:-:S02]  /*3d140*/  FMNMX R19, R19, R18, !PT ;  /* 0x0000001213137209 */ /* 0x004fc40007800000 */
[----:B------:R-:W2:Y:S03]  /*3d150*/  LDL.LU R18, [R1+0x3424] ;  /* 0x0034240001127983 */ /* 0x000ea60000300800 */
[----:B------:R0:W-:Y:S02]  /*3d160*/  STL [R1+0xd8], R19 ;  /* 0x0000d81301007387 */ /* 0x0001e40000100800 */
[----:B0-----:R-:W2:Y:S02]  /*3d170*/  LDL.LU R19, [R1+0x3420] ;  /* 0x0034200001137983 */ /* 0x001ea40000300800 */
[----:B--2---:R-:W-:Y:S02]  /*3d180*/  FMNMX R19, R19, R18, !PT ;  /* 0x0000001213137209 */ /* 0x004fe40007800000 */
[----:B------:R-:W2:Y:S03]  /*3d190*/  LDL.LU R18, [R1+0x341c] ;  /* 0x00341c0001127983 */ /* 0x000ea60000300800 */
[----:B------:R0:W-:Y:S02]  /*3d1a0*/  STL [R1+0xd4], R19 ;  /* 0x0000d41301007387 */ /* 0x0001e40000100800 */
[----:B0-----:R-:W2:Y:S04]  /*3d1b0*/  LDL.LU R19, [R1+0x3418] ;  /* 0x0034180001137983 */ /* 0x001ea80000300800 */
[----:B------:R-:W0:Y:S04]  /*3d1c0*/  SHFL.BFLY PT, R0, R6, 0x1, 0x1f ;  /* 0x0c201f0006007f89 */ /* 0x000e2800000e0000 */
[----:B---3--:R-:W1:Y:S01]  /*3d1d0*/  SHFL.BFLY PT, R2, R15, 0x1, 0x1f ;  /* 0x0c201f000f027f89 */ /* 0x008e6200000e0000 */
[----:B--2---:R-:W-:-:S03]  /*3d1e0*/  FMNMX R19, R19, R18, !PT ;  /* 0x0000001213137209 */ /* 0x004fc60007800000 */
[----:B------:R-:W2:Y:S02]  /*3d1f0*/  LDL.LU R18, [R1+0x3414] ;  /* 0x0034140001127983 */ /* 0x000ea40000300800 */
[----:B------:R3:W-:Y:S02]  /*3d200*/  STL [R1+0x33f4], R19 ;  /* 0x0033f41301007387 */ /* 0x0007e40000100800 */
[----:B---3--:R-:W3:Y:S01]  /*3d210*/  LDL.LU R19, [R1] ;  /* 0x0000000001137983 */ /* 0x008ee20000300800 */
[----:B0-----:R-:W-:Y:S02]  /*3d220*/  FMNMX R6, R6, R0, !PT ;  /* 0x0000000006067209 */ /* 0x001fe40007800000 */
[----:B-1----:R-:W-:Y:S02]  /*3d230*/  FMNMX R15, R15, R2, !PT ;  /* 0x000000020f0f7209 */ /* 0x002fe40007800000 */
[----:B--2---:R-:W-:Y:S02]  /*3d240*/  FMNMX R18, R18, R22, !PT ;  /* 0x0000001612127209 */ /* 0x004fe40007800000 */
[----:B------:R-:W2:Y:S03]  /*3d250*/  LDL.LU R22, [R1+0x134] ;  /* 0x0001340001167983 */ /* 0x000ea60000300800 */
[----:B------:R-:W-:Y:S01]  /*3d260*/  STL [R1+0x33f8], R18 ;  /* 0x0033f81201007387 */ /* 0x000fe20000100800 */
[----:B---3--:R-:W-:-:S05]  /*3d270*/  FMNMX R7, R7, R19, !PT ;  /* 0x0000001307077209 */ /* 0x008fca0007800000 */
[----:B------:R-:W-:Y:S01]  /*3d280*/  STL [R1+0x33fc], R7 ;  /* 0x0033fc0701007387 */ /* 0x000fe20000100800 */
[----:B------:R-:W3:Y:S02]  /*3d290*/  LDL.LU R0, [R1+0x10c] ;  /* 0x00010c0001007983 */ /* 0x000ee40000300800 */
[----:B------:R-:W-:Y:S02]  /*3d2a0*/  STL [R1+0x3400], R6 ;  /* 0x0034000601007387 */ /* 0x000fe40000100800 */
[----:B------:R-:W2:Y:S01]  /*3d2b0*/  LDL.LU R2, [R1+0x108] ;  /* 0x0001080001027983 */ /* 0x000ea20000300800 */
[----:B------:R0:W-:Y:S04]  /*3d2c0*/  STL [R1+0x3404], R15 ;  /* 0x0034040f01007387 */ /* 0x0001e80000100800 */
[----:B0-----:R-:W2:Y:S04]  /*3d2d0*/  LDL.LU R15, [R1+0x18] ;  /* 0x00001800010f7983 */ /* 0x001ea80000300800 */
[----:B------:R-:W0:Y:S04]  /*3d2e0*/  SHFL.BFLY PT, R3, R14, 0x1, 0x1f ;  /* 0x0c201f000e037f89 */ /* 0x000e2800000e0000 */
[----:B------:R-:W1:Y:S04]  /*3d2f0*/  SHFL.BFLY PT, R8, R13, 0x1, 0x1f ;  /* 0x0c201f000d087f89 */ /* 0x000e6800000e0000 */
[----:B------:R-:W0:Y:S04]  /*3d300*/  SHFL.BFLY PT, R9, R12, 0x1, 0x1f ;  /* 0x0c201f000c097f89 */ /* 0x000e2800000e0000 */
[----:B------:R-:W0:Y:S04]  /*3d310*/  SHFL.BFLY PT, R10, R17, 0x1, 0x1f ;  /* 0x0c201f00110a7f89 */ /* 0x000e2800000e0000 */
[----:B------:R-:W0:Y:S04]  /*3d320*/  SHFL.BFLY PT, R11, R16, 0x1, 0x1f ;  /* 0x0c201f00100b7f89 */ /* 0x000e2800000e0000 */
[----:B------:R-:W0:Y:S04]  /*3d330*/  SHFL.BFLY PT, R20, R4, 0x1, 0x1f ;  /* 0x0c201f0004147f89 */ /* 0x000e2800000e0000 */
[----:B------:R-:W0:Y:S04]  /*3d340*/  SHFL.BFLY PT, R21, R21, 0x1, 0x1f ;  /* 0x0c201f0015157f89 */ /* 0x000e2800000e0000 */
[----:B--2---:R2:W-:Y:S04]  /*3d350*/  STL [R1+0x3408], R15 ;  /* 0x0034080f01007387 */ /* 0x0045e80000100800 */
[----:B--2---:R-:W2:Y:S01]  /*3d360*/  LDL.LU R15, [R1+0x14] ;  /* 0x00001400010f7983 */ /* 0x004ea20000300800 */
[----:B0-----:R-:W-:-:S02]  /*3d370*/  FMNMX R14, R14, R3, !PT ;  /* 0x000000030e0e7209 */ /* 0x001fc40007800000 */
[----:B-1----:R-:W-:Y:S02]  /*3d380*/  FMNMX R13, R13, R8, !PT ;  /* 0x000000080d0d7209 */ /* 0x002fe40007800000 */
[----:B------:R-:W-:Y:S02]  /*3d390*/  FMNMX R12, R12, R9, !PT ;  /* 0x000000090c0c7209 */ /* 0x000fe40007800000 */
[----:B------:R-:W-:Y:S02]  /*3d3a0*/  FMNMX R17, R17, R10, !PT ;  /* 0x0000000a11117209 */ /* 0x000fe40007800000 */
[----:B------:R-:W-:Y:S02]  /*3d3b0*/  FMNMX R16, R16, R11, !PT ;  /* 0x0000000b10107209 */ /* 0x000fe40007800000 */
[----:B------:R-:W-:Y:S02]  /*3d3c0*/  FMNMX R4, R4, R20, !PT ;  /* 0x0000001404047209 */ /* 0x000fe40007800000 */
[----:B------:R-:W-:Y:S01]  /*3d3d0*/  FMNMX R21, R22, R21, !PT ;  /* 0x0000001516157209 */ /* 0x000fe20007800000 */
[----:B------:R-:W-:Y:S04]  /*3d3e0*/  SHFL.BFLY PT, R24, R24, 0x1, 0x1f ;  /* 0x0c201f0018187f89 */ /* 0x000fe800000e0000 */
[----:B------:R-:W-:Y:S04]  /*3d3f0*/  SHFL.BFLY PT, R26, R5, 0x1, 0x1f ;  /* 0x0c201f00051a7f89 */ /* 0x000fe800000e0000 */
[----:B--2---:R0:W-:Y:S04]  /*3d400*/  STL [R1+0x340c], R15 ;  /* 0x00340c0f01007387 */ /* 0x0041e80000100800 */
        /* <DEDUP_REMOVED lines=11> */
[----:B------:R-:W2:Y:S01]  /*3d4c0*/  LDL.LU R22, [R1+0x3410] ;  /* 0x0034100001167983 */ /* 0x000ea20000300800 */
[----:B----4-:R-:W-:Y:S04]  /*3d4d0*/  SHFL.BFLY PT, R23, R23, 0x1, 0x1f ;  /* 0x0c201f0017177f89 */ /* 0x010fe800000e0000 */
[----:B------:R-:W-:Y:S04]  /*3d4e0*/  SHFL.BFLY PT, R25, R25, 0x1, 0x1f ;  /* 0x0c201f0019197f89 */ /* 0x000fe800000e0000 */
[----:B------:R-:W3:Y:S04]  /*3d4f0*/  SHFL.BFLY PT, R27, R27, 0x1, 0x1f ;  /* 0x0c201f001b1b7f89 */ /* 0x000ee800000e0000 */
[----:B------:R-:W0:Y:S04]  /*3d500*/  SHFL.BFLY PT, R28, R28, 0x1, 0x1f ;  /* 0x0c201f001c1c7f89 */ /* 0x000e2800000e0000 */
[----:B------:R-:W1:Y:S01]  /*3d510*/  SHFL.BFLY PT, R29, R29, 0x1, 0x1f ;  /* 0x0c201f001d1d7f89 */ /* 0x000e6200000e0000 */
[----:B---3--:R-:W-:-:S02]  /*3d520*/  FMNMX R0, R0, R27, !PT ;  /* 0x0000001b00007209 */ /* 0x008fc40007800000 */
[----:B0-----:R-:W-:Y:S02]  /*3d530*/  FMNMX R2, R2, R28, !PT ;  /* 0x0000001c02027209 */ /* 0x001fe40007800000 */
[----:B--2---:R-:W-:Y:S01]  /*3d540*/  FMNMX R22, R20, R22, !PT ;  /* 0x0000001614167209 */ /* 0x004fe20007800000 */
[----:B------:R-:W-:Y:S01]  /*3d550*/  FMNMX R20, R10, R24, !PT ;  /* 0x000000180a147209 */ /* 0x000fe20007800000 */
[----:B------:R-:W-:Y:S02]  /*3d560*/  FMNMX R10, R5, R26, !PT ;  /* 0x0000001a050a7209 */ /* 0x000fe40007800000 */
[----:B------:R-:W-:Y:S01]  /*3d570*/  FMNMX R23, R11, R23, !PT ;  /* 0x000000170b177209 */ /* 0x000fe20007800000 */
[----:B------:R-:W0:Y:S01]  /*3d580*/  S2R R5, SR_TID.X ;  /* 0x0000000000057919 */ /* 0x000e220000002100 */
[----:B------:R-:W-:-:S03]  /*3d590*/  FMNMX R11, R15, R25, !PT ;  /* 0x000000190f0b7209 */ /* 0x000fc60007800000 */
[----:B------:R-:W2:Y:S01]  /*3d5a0*/  LDL.LU R24, [R1+0xd4] ;  /* 0x0000d40001187983 */ /* 0x000ea20000300800 */
[----:B------:R-:W3:Y:S02]  /*3d5b0*/  LDL.LU R25, [R1+0xd8] ;  /* 0x0000d80001197983 */ /* 0x000ee40000300800 */
[----:B------:R-:W4:Y:S02]  /*3d5c0*/  LDL.LU R26, [R1+0x16c] ;  /* 0x00016c00011a7983 */ /* 0x000f240000300800 */
[----:B------:R-:W2:Y:S01]  /*3d5d0*/  LDL.LU R27, [R1+0x170] ;  /* 0x00017000011b7983 */ /* 0x000ea20000300800 */
[----:B------:R-:W2:Y:S01]  /*3d5e0*/  LDL.LU R28, [R1+0x174] ;  /* 0x00017400011c7983 */ /* 0x000ea20000300800 */
[----:B-1----:R-:W-:Y:S02]  /*3d5f0*/  FMNMX R3, R3, R29, !PT ;  /* 0x0000001d03037209 */ /* 0x002fe40007800000 */
[----:B------:R-:W2:Y:S01]  /*3d600*/  LDL.LU R29, [R1+0x178] ;  /* 0x00017800011d7983 */ /* 0x000ea20000300800 */
[C---:B0-----:R-:W-:Y:S01]  /*3d610*/  LOP3.LUT R15, R5.reuse, 0x1c, RZ, 0xc0, !PT ;  /* 0x0000001c050f7812 */ /* 0x041fe200078ec0ff */
[----:B------:R-:W-:-:S04]  /*3d620*/  LOP3.LUT R5, R5, 0x1ff, RZ, 0xc0, !PT ;  /* 0x000001ff05057812 */ /* 0x000fc800078ec0ff */
[----:B------:R-:W-:Y:S02]  /*3d630*/  SHF.R.U32.HI R5, RZ, 0x3, R5 ;  /* 0x00000003ff057819 */ /* 0x000fe40000011605 */
[----:B------:R-:W-:Y:S02]  /*3d640*/  SHF.L.U32 R15, R15, 0x4, RZ ;  /* 0x000000040f0f7819 */ /* 0x000fe400000006ff */
[----:B------:R-:W-:-:S05]  /*3d650*/  LOP3.LUT R5, R5, 0x3c, RZ, 0xc0, !PT ;  /* 0x0000003c05057812 */ /* 0x000fca00078ec0ff */
[----:B------:R-:W-:Y:S02]  /*3d660*/  IMAD.IADD R5, R15, 0x1, R5 ;  /* 0x000000010f057824 */ /* 0x000fe400078e0205 */
[----:B------:R-:W2:Y:S02]  /*3d670*/  LDL.LU R15, [R1+0x340c] ;  /* 0x00340c00010f7983 */ /* 0x000ea40000300800 */
[----:B--2---:R-:W-:Y:S02]  /*3d680*/  FMNMX R8, R8, R15, !PT ;  /* 0x0000000f08087209 */ /* 0x004fe40007800000 */
[----:B------:R-:W2:Y:S04]  /*3d690*/  LDL.LU R15, [R1+0x3408] ;  /* 0x00340800010f7983 */ /* 0x000ea80000300800 */
[----:B------:R0:W-:Y:S01]  /*3d6a0*/  @!P1 STS [R5+0x40000], R6 ;  /* 0x0400000605009388 */ /* 0x0001e20000000800 */
[----:B------:R1:W-:Y:S02]  /*3d6b0*/  @!P1 STS [R5+0x40200], R7 ;  /* 0x0402000705009388 */ /* 0x0003e40000000800 */
[----:B------:R0:W-:Y:S02]  /*3d6c0*/  @!P1 STS [R5+0x40400], R18 ;  /* 0x0404001205009388 */ /* 0x0001e40000000800 */
[----:B------:R0:W-:Y:S01]  /*3d6d0*/  @!P1 STS [R5+0x40600], R19 ;  /* 0x0406001305009388 */ /* 0x0001e20000000800 */
[----:B--2---:R-:W-:-:S02]  /*3d6e0*/  FMNMX R9, R9, R15, !PT ;  /* 0x0000000f09097209 */ /* 0x004fc40007800000 */
[----:B------:R-:W2:Y:S01]  /*3d6f0*/  LDL.LU R15, [R1+0x3404] ;  /* 0x00340400010f7983 */ /* 0x000ea20000300800 */
[----:B0-----:R-:W2:Y:S02]  /*3d700*/  LDL.LU R6, [R1+0x3400] ;  /* 0x0034000001067983 */ /* 0x001ea40000300800 */
[----:B-1----:R-:W2:Y:S02]  /*3d710*/  LDL.LU R7, [R1+0x33fc] ;  /* 0x0033fc0001077983 */ /* 0x002ea40000300800 */
[----:B------:R-:W2:Y:S01]  /*3d720*/  LDL.LU R18, [R1+0x33f8] ;  /* 0x0033f80001127983 */ /* 0x000ea20000300800 */
[----:B------:R-:W2:Y:S04]  /*3d730*/  LDL.LU R19, [R1+0x33f4] ;  /* 0x0033f40001137983 */ /* 0x000ea80000300800 */
[----:B------:R0:W-:Y:S01]  /*3d740*/  @!P1 STS [R5+0x40800], R29 ;  /* 0x0408001d05009388 */ /* 0x0001e20000000800 */
[----:B------:R-:W-:Y:S02]  /*3d750*/  @!P1 STS [R5+0x40a00], R28 ;  /* 0x040a001c05009388 */ /* 0x000fe40000000800 */
[----:B------:R-:W-:Y:S02]  /*3d760*/  @!P1 STS [R5+0x40c00], R27 ;  /* 0x040c001b05009388 */ /* 0x000fe40000000800 */
[----:B----4-:R-:W-:Y:S01]  /*3d770*/  @!P1 STS [R5+0x40e00], R26 ;  /* 0x040e001a05009388 */ /* 0x010fe20000000800 */
[----:B---3--:R-:W-:Y:S01]  /*3d780*/  @!P1 STS [R5+0x41000], R25 ;  /* 0x0410001905009388 */ /* 0x008fe20000000800 */
[----:B------:R-:W-:Y:S03]  /*3d790*/  @!P1 STS [R5+0x41200], R24 ;  /* 0x0412001805009388 */ /* 0x000fe60000000800 */
[----:B0-----:R-:W0:Y:S04]  /*3d7a0*/  S2R R29, SR_TID.X ;  /* 0x00000000001d7919 */ /* 0x001e280000002100 */
[----:B--2---:R1:W-:Y:S01]  /*3d7b0*/  @!P1 STS [R5+0x41400], R19 ;  /* 0x0414001305009388 */ /* 0x0043e20000000800 */
[----:B------:R-:W-:Y:S02]  /*3d7c0*/  @!P1 STS [R5+0x41600], R18 ;  /* 0x0416001205009388 */ /* 0x000fe40000000800 */
[----:B------:R-:W-:Y:S02]  /*3d7d0*/  @!P1 STS [R5+0x41800], R7 ;  /* 0x0418000705009388 */ /* 0x000fe40000000800 */
[----:B------:R-:W-:Y:S01]  /*3d7e0*/  @!P1 STS [R5+0x41a00], R6 ;  /* 0x041a000605009388 */ /* 0x000fe20000000800 */
[----:B------:R-:W-:Y:S01]  /*3d7f0*/  @!P1 STS [R5+0x41c00], R15 ;  /* 0x041c000f05009388 */ /* 0x000fe20000000800 */
[----:B------:R-:W-:Y:S02]  /*3d800*/  @!P1 STS [R5+0x41e00], R14 ;  /* 0x041e000e05009388 */ /* 0x000fe40000000800 */
[----:B------:R-:W-:Y:S02]  /*3d810*/  @!P1 STS [R5+0x42000], R13 ;  /* 0x0420000d05009388 */ /* 0x000fe40000000800 */
[----:B------:R-:W-:Y:S01]  /*3d820*/  @!P1 STS [R5+0x42200], R12 ;  /* 0x0422000c05009388 */ /* 0x000fe20000000800 */
[----:B------:R-:W-:Y:S01]  /*3d830*/  @!P1 STS [R5+0x42400], R17 ;  /* 0x0424001105009388 */ /* 0x000fe20000000800 */
[----:B------:R-:W-:Y:S02]  /*3d840*/  @!P1 STS [R5+0x42600], R16 ;  /* 0x0426001005009388 */ /* 0x000fe40000000800 */
[----:B------:R2:W-:Y:S02]  /*3d850*/  @!P1 STS [R5+0x42800], R4 ;  /* 0x0428000405009388 */ /* 0x0005e40000000800 */
[----:B------:R-:W-:Y:S01]  /*3d860*/  @!P1 STS [R5+0x42a00], R21 ;  /* 0x042a001505009388 */ /* 0x000fe20000000800 */
[----:B------:R-:W-:Y:S01]  /*3d870*/  @!P1 STS [R5+0x42c00], R22 ;  /* 0x042c001605009388 */ /* 0x000fe20000000800 */
[----:B------:R-:W-:Y:S02]  /*3d880*/  @!P1 STS [R5+0x42e00], R23 ;  /* 0x042e001705009388 */ /* 0x000fe40000000800 */
[----:B------:R-:W-:Y:S02]  /*3d890*/  @!P1 STS [R5+0x43000], R20 ;  /* 0x0430001405009388 */ /* 0x000fe40000000800 */
[----:B------:R-:W-:Y:S01]  /*3d8a0*/  @!P1 STS [R5+0x43200], R11 ;  /* 0x0432000b05009388 */ /* 0x000fe20000000800 */
[----:B------:R-:W-:Y:S01]  /*3d8b0*/  @!P1 STS [R5+0x43400], R10 ;  /* 0x0434000a05009388 */ /* 0x000fe20000000800 */
[----:B------:R-:W-:Y:S02]  /*3d8c0*/  @!P1 STS [R5+0x43600], R0 ;  /* 0x0436000005009388 */ /* 0x000fe40000000800 */
[----:B------:R-:W-:Y:S01]  /*3d8d0*/  @!P1 STS [R5+0x43800], R2 ;  /* 0x0438000205009388 */ /* 0x000fe20000000800 */
[----:B-1----:R-:W3:Y:S04]  /*3d8e0*/  LDL.LU R19, [R1+0x33f0] ;  /* 0x0033f00001137983 */ /* 0x002ee80000300800 */
[----:B--2---:R-:W1:Y:S01]  /*3d8f0*/  S2R R4, SR_TID.X ;  /* 0x0000000000047919 */ /* 0x004e620000002100 */
[----:B------:R-:W-:Y:S02]  /*3d900*/  @!P1 STS [R5+0x43a00], R3 ;  /* 0x043a000305009388 */ /* 0x000fe40000000800 */
[----:B------:R-:W-:Y:S02]  /*3d910*/  @!P1 STS [R5+0x43c00], R8 ;  /* 0x043c000805009388 */ /* 0x000fe40000000800 */
[----:B------:R2:W-:Y:S01]  /*3d920*/  @!P1 STS [R5+0x43e00], R9 ;  /* 0x043e000905009388 */ /* 0x0005e20000000800 */
[----:B------:R-:W4:Y:S04]  /*3d930*/  LDL.LU R18, [R1+0x33ec] ;  /* 0x0033ec0001127983 */ /* 0x000f280000300800 */
[----:B------:R-:W-:Y:S06]  /*3d940*/  BAR.SYNC.DEFER_BLOCKING 0x0 ;  /* 0x0000000000007b1d */ /* 0x000fec0000010000 */
[----:B------:R-:W3:Y:S02]  /*3d950*/  LDL.LU R7, [R1+0x33e8] ;  /* 0x0033e80001077983 */ /* 0x000ee40000300800 */
[----:B------:R-:W3:Y:S02]  /*3d960*/  LDL.LU R6, [R1+0x33e4] ;  /* 0x0033e40001067983 */ /* 0x000ee40000300800 */
[----:B------:R-:W3:Y:S01]  /*3d970*/  LDL.LU R15, [R1+0x33e0] ;  /* 0x0033e000010f7983 */ /* 0x000ee20000300800 */
[----:B------:R-:W3:Y:S01]  /*3d980*/  LDL.LU R14, [R1+0x33dc] ;  /* 0x0033dc00010e7983 */ /* 0x000ee20000300800 */
[----:B------:R-:W3:Y:S02]  /*3d990*/  LDL.LU R13, [R1+0x33d8] ;  /* 0x0033d800010d7983 */ /* 0x000ee40000300800 */
[----:B------:R-:W3:Y:S01]  /*3d9a0*/  LDL.LU R12, [R1+0x33d4] ;  /* 0x0033d400010c7983 */ /* 0x000ee20000300800 */
[----:B--2---:R-:W2:Y:S01]  /*3d9b0*/  LDL R5, [R1+0x1f0] ;  /* 0x0001f00001057983 */ /* 0x004ea20000100800 */
[----:B-1----:R-:W-:-:S05]  /*3d9c0*/  LOP3.LUT R4, R4, 0x1ff, RZ, 0xc0, !PT ;  /* 0x000001ff04047812 */ /* 0x002fca00078ec0ff */
[----:B------:R-:W1:Y:S04]  /*3d9d0*/  LDS R0, [R4.X4+0x40000] ;  /* 0x0400000004007984 */ /* 0x000e680000004800 */
[----:B-1----:R-:W1:Y:S02]  /*3d9e0*/  SHFL.BFLY PT, R2, R0, 0x8, 0x1f ;  /* 0x0d001f0000027f89 */ /* 0x002e6400000e0000 */
[----:B-1----:R-:W-:-:S05]  /*3d9f0*/  FMNMX R2, R0, R2, !PT ;  /* 0x0000000200027209 */ /* 0x002fca0007800000 */
[----:B------:R-:W1:Y:S02]  /*3da00*/  SHFL.BFLY PT, R0, R2, 0x4, 0x1f ;  /* 0x0c801f0002007f89 */ /* 0x000e6400000e0000 */
[----:B-1----:R-:W-:-:S05]  /*3da10*/  FMNMX R0, R2, R0, !PT ;  /* 0x0000000002007209 */ /* 0x002fca0007800000 */
[----:B------:R-:W1:Y:S02]  /*3da20*/  SHFL.BFLY PT, R2, R0, 0x2, 0x1f ;  /* 0x0c401f0000027f89 */ /* 0x000e6400000e0000 */
[----:B-1----:R-:W-:-:S05]  /*3da30*/  FMNMX R2, R0, R2, !PT ;  /* 0x0000000200027209 */ /* 0x002fca0007800000 */
[----:B------:R-:W1:Y:S02]  /*3da40*/  SHFL.BFLY PT, R0, R2, 0x1, 0x1f ;  /* 0x0c201f0002007f89 */ /* 0x000e6400000e0000 */
[----:B-1----:R-:W-:-:S05]  /*3da50*/  FMNMX R0, R2, R0, !PT ;  /* 0x0000000002007209 */ /* 0x002fca0007800000 */
[----:B------:R1:W-:Y:S01]  /*3da60*/  @!P0 STS [R4.X4+0x40000], R0 ;  /* 0x0400000004008388 */ /* 0x0003e20000004800 */
[----:B0-----:R-:W0:Y:S04]  /*3da70*/  LDS R23, [R29.X4+0x40800] ;  /* 0x040800001d177984 */ /* 0x001e280000004800 */
[----:B------:R-:W0:Y:S04]  /*3da80*/  LDS R26, [R29.X4+0x41000] ;  /* 0x041000001d1a7984 */ /* 0x000e280000004800 */
[----:B------:R-:W-:Y:S01]  /*3da90*/  LDS R0, [R29.X4+0x41800] ;  /* 0x041800001d007984 */ /* 0x000fe20000004800 */
[----:B------:R-:W-:Y:S04]  /*3daa0*/  LDS R2, [R29.X4+0x42000] ;  /* 0x042000001d027984 */ /* 0x000fe80000004800 */
[----:B------:R-:W-:Y:S04]  /*3dab0*/  LDS R3, [R29.X4+0x42800] ;  /* 0x042800001d037984 */ /* 0x000fe80000004800 */
[----:B------:R-:W-:Y:S04]  /*3dac0*/  LDS R8, [R29.X4+0x43000] ;  /* 0x043000001d087984 */ /* 0x000fe80000004800 */
[----:B------:R-:W-:Y:S04]  /*3dad0*/  LDS R9, [R29.X4+0x43800] ;  /* 0x043800001d097984 */ /* 0x000fe80000004800 */
[----:B-1----:R-:W2:Y:S01]  /*3dae0*/  LDL R4, [R1+0x1f4] ;  /* 0x0001f40001047983 */ /* 0x002ea20000100800 */
[----:B------:R-:W2:Y:S02]  /*3daf0*/  LDL.LU R28, [R1+0xe8] ;  /* 0x0000e800011c7983 */ /* 0x000ea40000300800 */
[----:B------:R-:W2:Y:S01]  /*3db00*/  LDL.LU R27, [R1+0xec] ;  /* 0x0000ec00011b7983 */ /* 0x000ea20000300800 */
[----:B0-----:R-:W0:Y:S04]  /*3db10*/  SHFL.BFLY PT, R25, R23, 0x8, 0x1f ;  /* 0x0d001f0017197f89 */ /* 0x001e2800000e0000 */
[----:B------:R-:W1:Y:S01]  /*3db20*/  SHFL.BFLY PT, R24, R26, 0x8, 0x1f ;  /* 0x0d001f001a187f89 */ /* 0x000e6200000e0000 */
[----:B0-----:R-:W-:-:S02]  /*3db30*/  FMNMX R23, R23, R25, !PT ;  /* 0x0000001917177209 */ /* 0x001fc40007800000 */
[----:B-1----:R-:W-:-:S03]  /*3db40*/  FMNMX R26, R26, R24, !PT ;  /* 0x000000181a1a7209 */ /* 0x002fc60007800000 */
[----:B------:R-:W0:Y:S04]  /*3db50*/  SHFL.BFLY PT, R25, R23, 0x4, 0x1f ;  /* 0x0c801f0017197f89 */ /* 0x000e2800000e0000 */
[----:B------:R-:W1:Y:S01]  /*3db60*/  SHFL.BFLY PT, R24, R26, 0x4, 0x1f ;  /* 0x0c801f001a187f89 */ /* 0x000e6200000e0000 */
[----:B0-----:R-:W-:Y:S02]  /*3db70*/  FMNMX R23, R23, R25, !PT ;  /* 0x0000001917177209 */ /* 0x001fe40007800000 */
        /* <DEDUP_REMOVED lines=8> */
[----:B-1----:R-:W-:Y:S01]  /*3dc00*/  FMNMX R24, R26, R24, !PT ;  /* 0x000000181a187209 */ /* 0x002fe20007800000 */
[----:B------:R-:W3:Y:S01]  /*3dc10*/  LDL.LU R25, [R1+0xe4] ;  /* 0x0000e40001197983 */ /* 0x000ee20000300800 */
[----:B------:R-:W3:Y:S03]  /*3dc20*/  LDL.LU R26, [R1+0xe0] ;  /* 0x0000e000011a7983 */ /* 0x000ee60000300800 */
[----:B------:R-:W0:Y:S04]  /*3dc30*/  SHFL.BFLY PT, R22, R0, 0x8, 0x1f ;  /* 0x0d001f0000167f89 */ /* 0x000e2800000e0000 */
[----:B------:R-:W1:Y:S04]  /*3dc40*/  SHFL.BFLY PT, R21, R2, 0x8, 0x1f ;  /* 0x0d001f0002157f89 */ /* 0x000e6800000e0000 */
[----:B------:R-:W4:Y:S04]  /*3dc50*/  SHFL.BFLY PT, R20, R3, 0x8, 0x1f ;  /* 0x0d001f0003147f89 */ /* 0x000f2800000e0000 */
[----:B------:R-:W4:Y:S04]  /*3dc60*/  SHFL.BFLY PT, R11, R8, 0x8, 0x1f ;  /* 0x0d001f00080b7f89 */ /* 0x000f2800000e0000 */
[----:B------:R-:W4:Y:S04]  /*3dc70*/  SHFL.BFLY PT, R10, R9, 0x8, 0x1f ;  /* 0x0d001f00090a7f89 */ /* 0x000f2800000e0000 */
[----:B------:R-:W-:Y:S04]  /*3dc80*/  @!P0 STS [R29.X4+0x40800], R23 ;  /* 0x040800171d008388 */ /* 0x000fe80000004800 */
[----:B------:R-:W4:Y:S01]  /*3dc90*/  S2R R16, SR_TID.X ;  /* 0x0000000000107919 */ /* 0x000f220000002100 */
[----:B------:R-:W3:Y:S01]  /*3dca0*/  LDL R17, [R1+0x1f8] ;  /* 0x0001f80001117983 */ /* 0x000ee20000100800 */
[----:B0-----:R-:W-:-:S02]  /*3dcb0*/  FMNMX R0, R0, R22, !PT ;  /* 0x0000001600007209 */ /* 0x001fc40007800000 */
[----:B-1----:R-:W-:Y:S02]  /*3dcc0*/  FMNMX R2, R2, R21, !PT ;  /* 0x0000001502027209 */ /* 0x002fe40007800000 */
[----:B----4-:R-:W-:Y:S02]  /*3dcd0*/  FMNMX R3, R3, R20, !PT ;  /* 0x0000001403037209 */ /* 0x010fe40007800000 */
[----:B------:R-:W-:Y:S02]  /*3dce0*/  FMNMX R8, R8, R11, !PT ;  /* 0x0000000b08087209 */ /* 0x000fe40007800000 */
[----:B------:R-:W-:Y:S02]  /*3dcf0*/  FMNMX R9, R9, R10, !PT ;  /* 0x0000000a09097209 */ /* 0x000fe40007800000 */
[----:B------:R-:W0:Y:S04]  /*3dd00*/  SHFL.BFLY PT, R10, R0, 0x4, 0x1f ;  /* 0x0c801f00000a7f89 */ /* 0x000e2800000e0000 */
[----:B------:R-:W1:Y:S04]  /*3dd10*/  SHFL.BFLY PT, R11, R2, 0x4, 0x1f ;  /* 0x0c801f00020b7f89 */ /* 0x000e6800000e0000 */
[----:B------:R-:W4:Y:S04]  /*3dd20*/  SHFL.BFLY PT, R20, R3, 0x4, 0x1f ;  /* 0x0c801f0003147f89 */ /* 0x000f2800000e0000 */
[----:B------:R-:W4:Y:S04]  /*3dd30*/  SHFL.BFLY PT, R21, R8, 0x4, 0x1f ;  /* 0x0c801f0008157f89 */ /* 0x000f2800000e0000 */
[----:B------:R-:W4:Y:S01]  /*3dd40*/  SHFL.BFLY PT, R22, R9, 0x4, 0x1f ;  /* 0x0c801f0009167f89 */ /* 0x000f2200000e0000 */
        /* <DEDUP_REMOVED lines=14> */
[----:B------:R-:W-:Y:S01]  /*3de30*/  FMNMX R11, R22, R11, !PT ;  /* 0x0000000b160b7209 */ /* 0x000fe20007800000 */
[----:B------:R-:W0:Y:S04]  /*3de40*/  SHFL.BFLY PT, R9, R0, 0x1, 0x1f ;  /* 0x0c201f0000097f89 */ /* 0x000e2800000e0000 */
[----:B------:R-:W1:Y:S04]  /*3de50*/  SHFL.BFLY PT, R10, R2, 0x1, 0x1f ;  /* 0x0c201f00020a7f89 */ /* 0x000e6800000e0000 */
[----:B------:R-:W4:Y:S04]  /*3de60*/  SHFL.BFLY PT, R20, R3, 0x1, 0x1f ;  /* 0x0c201f0003147f89 */ /* 0x000f2800000e0000 */
[----:B------:R-:W4:Y:S04]  /*3de70*/  SHFL.BFLY PT, R21, R8, 0x1, 0x1f ;  /* 0x0c201f0008157f89 */ /* 0x000f2800000e0000 */
[----:B------:R-:W4:Y:S04]  /*3de80*/  SHFL.BFLY PT, R22, R11, 0x1, 0x1f ;  /* 0x0c201f000b167f89 */ /* 0x000f2800000e0000 */
[----:B------:R-:W-:Y:S01]  /*3de90*/  @!P0 STS [R29.X4+0x41000], R24 ;  /* 0x041000181d008388 */ /* 0x000fe20000004800 */
[----:B0-----:R-:W-:-:S02]  /*3dea0*/  FMNMX R0, R0, R9, !PT ;  /* 0x0000000900007209 */ /* 0x001fc40007800000 */
[----:B-1----:R-:W-:Y:S02]  /*3deb0*/  FMNMX R2, R2, R10, !PT ;  /* 0x0000000a02027209 */ /* 0x002fe40007800000 */
[----:B----4-:R-:W-:Y:S02]  /*3dec0*/  FMNMX R3, R3, R20, !PT ;  /* 0x0000001403037209 */ /* 0x010fe40007800000 */
[----:B------:R-:W-:Y:S02]  /*3ded0*/  FMNMX R8, R8, R21, !PT ;  /* 0x0000001508087209 */ /* 0x000fe40007800000 */
[----:B------:R-:W-:Y:S01]  /*3dee0*/  FMNMX R11, R11, R22, !PT ;  /* 0x000000160b0b7209 */ /* 0x000fe20007800000 */
[----:B------:R-:W-:Y:S01]  /*3def0*/  @!P0 STS [R29.X4+0x41800], R0 ;  /* 0x041800001d008388 */ /* 0x000fe20000004800 */
[----:B------:R-:W-:Y:S02]  /*3df00*/  @!P0 STS [R29.X4+0x42000], R2 ;  /* 0x042000021d008388 */ /* 0x000fe40000004800 */
[----:B------:R-:W-:Y:S02]  /*3df10*/  @!P0 STS [R29.X4+0x42800], R3 ;  /* 0x042800031d008388 */ /* 0x000fe40000004800 */
[----:B------:R-:W-:Y:S01]  /*3df20*/  @!P0 STS [R29.X4+0x43000], R8 ;  /* 0x043000081d008388 */ /* 0x000fe20000004800 */
[----:B------:R-:W-:Y:S01]  /*3df30*/  @!P0 STS [R29.X4+0x43800], R11 ;  /* 0x0438000b1d008388 */ /* 0x000fe20000004800 */
[----:B------:R-:W-:Y:S01]  /*3df40*/  BAR.SYNC.DEFER_BLOCKING 0x0 ;  /* 0x0000000000007b1d */ /* 0x000fe20000010000 */
[----:B------:R-:W-:-:S05]  /*3df50*/  LOP3.LUT R23, R16, 0x1c, RZ, 0xc0, !PT ;  /* 0x0000001c10177812 */ /* 0x000fca00078ec0ff */
[----:B------:R-:W4:Y:S04]  /*3df60*/  LDL.LU R16, [R1+0x70] ;  /* 0x0000700001107983 */ /* 0x000f280000300800 */
[----:B------:R-:W2:Y:S04]  /*3df70*/  LDS R0, [R23.X16+0x40000] ;  /* 0x0400000017007984 */ /* 0x000ea8000000c800 */
[----:B------:R-:W0:Y:S01]  /*3df80*/  LDS R3, [R23.X16+0x40200] ;  /* 0x0402000017037984 */ /* 0x000e22000000c800 */
[----:B------:R-:W-:Y:S03]  /*3df90*/  STL [R1+0x33b8], R29 ;  /* 0x0033b81d01007387 */ /* 0x000fe60000100800 */
[----:B------:R-:W1:Y:S04]  /*3dfa0*/  LDS R8, [R23.X16+0x40400] ;  /* 0x0404000017087984 */ /* 0x000e68000000c800 */
[----:B------:R-:W0:Y:S01]  /*3dfb0*/  LDS R2, [R23.X16+0x40600] ;  /* 0x0406000017027984 */ /* 0x000e22000000c800 */
[----:B--2---:R-:W-:-:S03]  /*3dfc0*/  FMNMX R9, R0, R5, !PT ;  /* 0x0000000500097209 */ /* 0x004fc60007800000 */
[----:B------:R-:W2:Y:S02]  /*3dfd0*/  LDL.LU R5, [R1+0x74] ;  /* 0x0000740001057983 */ /* 0x000ea40000300800 */
[----:B------:R1:W-:Y:S01]  /*3dfe0*/  STL [R1+0x8dc], R9 ;  /* 0x0008dc0901007387 */ /* 0x0003e20000100800 */
[----:B0-----:R-:W-:Y:S01]  /*3dff0*/  FMNMX R10, R3, R4, !PT ;  /* 0x00000004030a7209 */ /* 0x001fe20007800000 */
[--C-:B---3--:R-:W-:Y:S02]  /*3e000*/  FFMA R0, R26, c[0x0][0x188], -R9.reuse ;  /* 0x000062001a007a23 */ /* 0x108fe40000000809 */
[----:B-1----:R-:W-:Y:S01]  /*3e010*/  FFMA R9, R25, c[0x0][0x188], -R9 ;  /* 0x0000620019097a23 */ /* 0x002fe20000000809 */
[----:B------:R-:W3:Y:S01]  /*3e020*/  LDL.LU R26, [R1+0x78] ;  /* 0x00007800011a7983 */ /* 0x000ee20000300800 */
[----:B------:R-:W3:Y:S02]  /*3e030*/  LDL.LU R4, [R1+0x7c] ;  /* 0x00007c0001047983 */ /* 0x000ee40000300800 */
[----:B------:R-:W-:-:S04]  /*3e040*/  FMUL R0, R0, 1.4426950216293334961 ;  /* 0x3fb8aa3b00007820 */ /* 0x000fc80000400000 */
[----:B------:R0:W1:Y:S01]  /*3e050*/  MUFU.EX2 R25, R0 ;  /* 0x0000000000197308 */ /* 0x0000620000000800 */
[----:B------:R1:W-:Y:S01]  /*3e060*/  STL [R1+0x8d8], R10 ;  /* 0x0008d80a01007387 */ /* 0x0003e20000100800 */
[----:B------:R-:W-:Y:S01]  /*3e070*/  FMUL R3, R9, 1.4426950216293334961 ;  /* 0x3fb8aa3b09037820 */ /* 0x000fe20000400000 */
[----:B------:R-:W-:Y:S02]  /*3e080*/  FMNMX R20, R8, R17, !PT ;  /* 0x0000001108147209 */ /* 0x000fe40007800000 */
[----:B0-----:R-:W0:Y:S04]  /*3e090*/  LDS R0, [R23.X16+0x40800] ;  /* 0x0408000017007984 */ /* 0x001e28000000c800 */
[----:B-1----:R-:W-:Y:S01]  /*3e0a0*/  STL [R1+0x898], R25 ;  /* 0x0008981901007387 */ /* 0x002fe20000100800 */
[----:B------:R-:W-:Y:S02]  /*3e0b0*/  STL [R1+0x33bc], R25 ;  /* 0x0033bc1901007387 */ /* 0x000fe40000100800 */
[----:B------:R-:W3:Y:S01]  /*3e0c0*/  LDL R22, [R1+0x1fc] ;  /* 0x0001fc0001167983 */ /* 0x000ee20000100800 */
[----:B------:R-:W1:Y:S01]  /*3e0d0*/  MUFU.EX2 R3, R3 ;  /* 0x0000000300037308 */ /* 0x000e620000000800 */
[----:B------:R-:W-:-:S02]  /*3e0e0*/  FFMA R9, R28, c[0x0][0x188], -R10 ;  /* 0x000062001c097a23 */ /* 0x000fc4000000080a */
[----:B------:R-:W-:Y:S02]  /*3e0f0*/  FFMA R10, R27, c[0x0][0x188], -R10 ;  /* 0x000062001b0a7a23 */ /* 0x000fe4000000080a */
[----:B------:R-:W-:Y:S02]  /*3e100*/  FMUL R9, R9, 1.4426950216293334961 ;  /* 0x3fb8aa3b09097820 */ /* 0x000fe40000400000 */
[----:B------:R-:W-:Y:S02]  /*3e110*/  FMUL R10, R10, 1.4426950216293334961 ;  /* 0x3fb8aa3b0a0a7820 */ /* 0x000fe40000400000 */
[----:B------:R-:W-:Y:S01]  /*3e120*/  MUFU.EX2 R21, R9 ;  /* 0x0000000900157308 */ /* 0x000fe20000000800 */
[----:B-1----:R-:W-:Y:S01]  /*3e130*/  STL [R1+0x894], R3 ;  /* 0x0008940301007387 */ /* 0x002fe20000100800 */
[----:B------:R-:W3:Y:S02]  /*3e140*/  LDL.LU R28, [R1+0x40] ;  /* 0x00004000011c7983 */ /* 0x000ee40000300800 */
[----:B------:R-:W3:Y:S02]  /*3e150*/  LDL.LU R27, [R1+0x44] ;  /* 0x00004400011b7983 */ /* 0x000ee40000300800 */
[----:B------:R-:W3:Y:S01]  /*3e160*/  LDL.LU R17, [R1+0x48] ;  /* 0x0000480001117983 */ /* 0x000ee20000300800 */
[----:B------:R-:W-:Y:S01]  /*3e170*/  STL [R1+0x8d4], R20 ;  /* 0x0008d41401007387 */ /* 0x000fe20000100800 */
[----:B------:R-:W0:Y:S01]  /*3e180*/  LDL R11, [R1+0x200] ;  /* 0x00020000010b7983 */ /* 0x000e220000100800 */
[----:B------:R-:W1:Y:S02]  /*3e190*/  MUFU.EX2 R9, R10 ;  /* 0x0000000a00097308 */ /* 0x000e640000000800 */
[----:B------:R-:W0:Y:S01]  /*3e1a0*/  LDS R3, [R23.X16+0x40a00] ;  /* 0x040a000017037984 */ /* 0x000e22000000c800 */
[----:B----4-:R-:W-:-:S03]  /*3e1b0*/  FFMA R8, R16, c[0x0][0x188], -R20 ;  /* 0x0000620010087a23 */ /* 0x010fc60000000814 */
[----:B------:R-:W4:Y:S01]  /*3e1c0*/  LDL.LU R16, [R1+0x4c] ;  /* 0x00004c0001107983 */ /* 0x000f220000300800 */
[----:B-1----:R2:W-:Y:S02]  /*3e1d0*/  STL [R1+0x884], R9 ;  /* 0x0008840901007387 */ /* 0x0025e40000100800 */
[----:B------:R-:W-:Y:S02]  /*3e1e0*/  STL [R1+0x88c], R21 ;  /* 0x00088c1501007387 */ /* 0x000fe40000100800 */
[----:B------:R3:W-:Y:S02]  /*3e1f0*/  STL [R1+0x33c0], R21 ;  /* 0x0033c01501007387 */ /* 0x0007e40000100800 */
[----:B------:R-:W-:Y:S02]  /*3e200*/  FMUL R8, R8, 1.4426950216293334961 ;  /* 0x3fb8aa3b08087820 */ /* 0x000fe40000400000 */
[----:B--2---:R-:W-:Y:S02]  /*3e210*/  FFMA R9, R5, c[0x0][0x188], -R20 ;  /* 0x0000620005097a23 */ /* 0x004fe40000000814 */
[----:B------:R-:W2:Y:S01]  /*3e220*/  LDL R5, [R1+0x204] ;  /* 0x0002040001057983 */ /* 0x000ea20000100800 */
[----:B------:R1:W1:Y:S03]  /*3e230*/  MUFU.EX2 R20, R8 ;  /* 0x0000000800147308 */ /* 0x0002660000000800 */
[----:B-1----:R-:W1:Y:S04]  /*3e240*/  LDS R8, [R23.X16+0x40c00] ;  /* 0x040c000017087984 */ /* 0x002e68000000c800 */
[----:B------:R-:W-:Y:S01]  /*3e250*/  STL [R1+0x87c], R20 ;  /* 0x00087c1401007387 */ /* 0x000fe20000100800 */
[----:B---3--:R-:W-:Y:S01]  /*3e260*/  FMNMX R21, R2, R22, !PT ;  /* 0x0000001602157209 */ /* 0x008fe20007800000 */
[----:B------:R-:W-:-:S04]  /*3e270*/  FMUL R2, R9, 1.4426950216293334961 ;  /* 0x3fb8aa3b09027820 */ /* 0x000fc80000400000 */
[----:B------:R3:W1:Y:S01]  /*3e280*/  MUFU.EX2 R22, R2 ;  /* 0x0000000200167308 */ /* 0x0006620000000800 */
[--C-:B------:R-:W-:Y:S01]  /*3e290*/  FFMA R9, R26, c[0x0][0x188], -R21.reuse ;  /* 0x000062001a097a23 */ /* 0x100fe20000000815 */
[----:B------:R0:W-:Y:S03]  /*3e2a0*/  STL [R1+0x8d0], R21 ;  /* 0x0008d01501007387 */ /* 0x0001e60000100800 */
[----:B------:R-:W-:Y:S02]  /*3e2b0*/  FMUL R10, R9, 1.4426950216293334961 ;  /* 0x3fb8aa3b090a7820 */ /* 0x000fe40000400000 */
[----:B------:R-:W-:Y:S01]  /*3e2c0*/  FFMA R9, R4, c[0x0][0x188], -R21 ;  /* 0x0000620004097a23 */ /* 0x000fe20000000815 */
[----:B---3--:R-:W3:Y:S04]  /*3e2d0*/  LDS R2, [R23.X16+0x40e00] ;  /* 0x040e000017027984 */ /* 0x008ee8000000c800 */
[----:B-1----:R-:W-:Y:S01]  /*3e2e0*/  STL [R1+0x86c], R22 ;  /* 0x00086c1601007387 */ /* 0x002fe20000100800 */
[----:B------:R-:W3:Y:S01]  /*3e2f0*/  LDL R4, [R1+0x208] ;  /* 0x0002080001047983 */ /* 0x000ee20000100800 */
[----:B------:R-:W1:Y:S01]  /*3e300*/  MUFU.EX2 R10, R10 ;  /* 0x0000000a000a7308 */ /* 0x000e620000000800 */
[----:B0-----:R-:W-:Y:S01]  /*3e310*/  FMNMX R21, R0, R11, !PT ;  /* 0x0000000b00157209 */ /* 0x001fe20007800000 */
[----:B------:R-:W-:Y:S01]  /*3e320*/  FMUL R0, R9, 1.4426950216293334961 ;  /* 0x3fb8aa3b09007820 */ /* 0x000fe20000400000 */
[----:B-1----:R0:W-:Y:S05]  /*3e330*/  STL [R1+0x864], R10 ;  /* 0x0008640a01007387 */ /* 0x0021ea0000100800 */
[----:B0-----:R0:W1:Y:S01]  /*3e340*/  MUFU.EX2 R10, R0 ;  /* 0x00000000000a7308 */ /* 0x0010620000000800 */
[----:B------:R-:W-:Y:S01]  /*3e350*/  STL [R1+0x8cc], R21 ;  /* 0x0008cc1501007387 */ /* 0x000fe20000100800 */
[----:B------:R-:W-:-:S03]  /*3e360*/  FFMA R9, R28, c[0x0][0x188], -R21 ;  /* 0x000062001c097a23 */ /* 0x000fc60000000815 */
[----:B0-----:R-:W0:Y:S04]  /*3e370*/  LDS R0, [R23.X16+0x41000] ;  /* 0x0410000017007984 */ /* 0x001e28000000c800 */
[----:B-1----:R1:W-:Y:S01]  /*3e380*/  STL [R1+0x85c], R10 ;  /* 0x00085c0a01007387 */ /* 0x0023e20000100800 */
[----:B------:R-:W-:-:S04]  /*3e390*/  FMUL R9, R9, 1.4426950216293334961 ;  /* 0x3fb8aa3b09097820 */ /* 0x000fc80000400000 */
[----:B------:R0:W0:Y:S01]  /*3e3a0*/  MUFU.EX2 R26, R9 ;  /* 0x00000009001a7308 */ /* 0x0000220000000800 */
[----:B--2---:R-:W-:Y:S02]  /*3e3b0*/  FMNMX R11, R3, R5, !PT ;  /* 0x00000005030b7209 */ /* 0x004fe40007800000 */
[----:B------:R-:W2:Y:S01]  /*3e3c0*/  LDL R5, [R1+0x20c] ;  /* 0x00020c0001057983 */ /* 0x000ea20000100800 */
[----:B------:R-:W-:-:S04]  /*3e3d0*/  FFMA R3, R27, c[0x0][0x188], -R21 ;  /* 0x000062001b037a23 */ /* 0x000fc80000000815 */
[----:B0-----:R-:W-:Y:S02]  /*3e3e0*/  FMUL R9, R3, 1.4426950216293334961 ;  /* 0x3fb8aa3b03097820 */ /* 0x001fe40000400000 */
[----:B------:R-:W-:-:S04]  /*3e3f0*/  FFMA R3, R17, c[0x0][0x188], -R11 ;  /* 0x0000620011037a23 */ /* 0x000fc8000000080b */
[----:B-1----:R-:W-:Y:S01]  /*3e400*/  FMUL R10, R3, 1.4426950216293334961 ;  /* 0x3fb8aa3b030a7820 */ /* 0x002fe20000400000 */
[----:B------:R-:W0:Y:S08]  /*3e410*/  MUFU.EX2 R9, R9 ;  /* 0x0000000900097308 */ /* 0x000e300000000800 */
[----:B------:R-:W1:Y:S01]  /*3e420*/  MUFU.EX2 R22, R10 ;  /* 0x0000000a00167308 */ /* 0x000e620000000800 */
[----:B------:R3:W-:Y:S01]  /*3e430*/  STL [R1+0x8c8], R11 ;  /* 0x0008c80b01007387 */ /* 0x0007e20000100800 */
[----:B----4-:R-:W-:-:S02]  /*3e440*/  FFMA R3, R16, c[0x0][0x188], -R11 ;  /* 0x0000620010037a23 */ /* 0x010fc4000000080b */
[----:B------:R-:W-:Y:S01]  /*3e450*/  STL [R1+0x858], R26 ;  /* 0x0008581a01007387 */ /* 0x000fe20000100800 */
[----:B0-----:R-:W-:Y:S01]  /*3e460*/  STL [R1+0x854], R9 ;  /* 0x0008540901007387 */ /* 0x001fe20000100800 */
[----:B------:R-:W4:Y:S02]  /*3e470*/  LDL.LU R27, [R1+0xa0] ;  /* 0x0000a000011b7983 */ /* 0x000f240000300800 */
[----:B------:R-:W4:Y:S01]  /*3e480*/  LDL.LU R16, [R1+0xa4] ;  /* 0x0000a40001107983 */ /* 0x000f220000300800 */
[----:B---3--:R-:W-:Y:S01]  /*3e490*/  FMNMX R11, R8, R4, !PT ;  /* 0x00000004080b7209 */ /* 0x008fe20007800000 */
[----:B------:R-:W-:Y:S01]  /*3e4a0*/  FMUL R3, R3, 1.4426950216293334961 ;  /* 0x3fb8aa3b03037820 */ /* 0x000fe20000400000 */
[----:B------:R-:W0:Y:S04]  /*3e4b0*/  LDS R9, [R23.X16+0x41200] ;  /* 0x0412000017097984 */ /* 0x000e28000000c800 */
[----:B------:R-:W-:Y:S01]  /*3e4c0*/  STL [R1+0x8c4], R11 ;  /* 0x0008c40b01007387 */ /* 0x000fe20000100800 */
[----:B-1----:R-:W-:Y:S02]  /*3e4d0*/  STL [R1+0x850], R22 ;  /* 0x0008501601007387 */ /* 0x002fe40000100800 */
[----:B------:R-:W3:Y:S01]  /*3e4e0*/  LDL R4, [R1+0x210] ;  /* 0x0002100001047983 */ /* 0x000ee20000100800 */
[----:B------:R1:W1:Y:S01]  /*3e4f0*/  MUFU.EX2 R10, R3 ;  /* 0x00000003000a7308 */ /* 0x0002620000000800 */
[----:B------:R-:W-:Y:S01]  /*3e500*/  FFMA R8, R12, c[0x0][0x188], -R11 ;  /* 0x000062000c087a23 */ /* 0x000fe2000000080b */
[----:B-1----:R-:W1:Y:S04]  /*3e510*/  LDS R3, [R23.X16+0x41400] ;  /* 0x0414000017037984 */ /* 0x002e68000000c800 */
[----:B------:R2:W-:Y:S01]  /*3e520*/  STL [R1+0x84c], R10 ;  /* 0x00084c0a01007387 */ /* 0x0005e20000100800 */
[----:B------:R-:W4:Y:S01]  /*3e530*/  LDL.LU R17, [R1+0xa8] ;  /* 0x0000a80001117983 */ /* 0x000f220000300800 */
[----:B--2---:R-:W-:Y:S01]  /*3e540*/  FMNMX R10, R2, R5, !PT ;  /* 0x00000005020a7209 */ /* 0x004fe20007800000 */
[----:B------:R-:W-:-:S02]  /*3e550*/  FMUL R2, R8, 1.4426950216293334961 ;  /* 0x3fb8aa3b08027820 */ /* 0x000fc40000400000 */
[----:B------:R-:W-:Y:S01]  /*3e560*/  FFMA R8, R13, c[0x0][0x188], -R11 ;  /* 0x000062000d087a23 */ /* 0x000fe2000000080b */
[----:B------:R-:W2:Y:S01]  /*3e570*/  LDL.LU R5, [R1+0xac] ;  /* 0x0000ac0001057983 */ /* 0x000ea20000300800 */
[----:B------:R0:W1:Y:S02]  /*3e580*/  MUFU.EX2 R29, R2 ;  /* 0x00000002001d7308 */ /* 0x0000640000000800 */
[----:B0-----:R-:W-:-:S06]  /*3e590*/  FMUL R2, R8, 1.4426950216293334961 ;  /* 0x3fb8aa3b08027820 */ /* 0x001fcc0000400000 */
[----:B------:R-:W0:Y:S01]  /*3e5a0*/  MUFU.EX2 R11, R2 ;  /* 0x00000002000b7308 */ /* 0x000e220000000800 */
[----:B------:R0:W-:Y:S01]  /*3e5b0*/  STL [R1+0x8c0], R10 ;  /* 0x0008c00a01007387 */ /* 0x0001e20000100800 */
[----:B-1----:R-:W-:Y:S03]  /*3e5c0*/  STL [R1+0x848], R29 ;  /* 0x0008481d01007387 */ /* 0x002fe60000100800 */
[----:B0-----:R0:W-:Y:S01]  /*3e5d0*/  STL [R1+0x844], R11 ;  /* 0x0008440b01007387 */ /* 0x0011e20000100800 */
[----:B------:R-:W2:Y:S02]  /*3e5e0*/  LDL R13, [R1+0x214] ;  /* 0x00021400010d7983 */ /* 0x000ea40000100800 */
[----:B------:R-:W2:Y:S01]  /*3e5f0*/  LDL.LU R24, [R1+0x60] ;  /* 0x0000600001187983 */ /* 0x000ea20000300800 */
[----:B---3--:R-:W-:Y:S02]  /*3e600*/  FMNMX R12, R0, R4, !PT ;  /* 0x00000004000c7209 */ /* 0x008fe40007800000 */
[----:B------:R-:W3:Y:S01]  /*3e610*/  LDL R4, [R1+0x218] ;  /* 0x0002180001047983 */ /* 0x000ee20000100800 */
[----:B------:R-:W-:-:S02]  /*3e620*/  FFMA R8, R14, c[0x0][0x188], -R10 ;  /* 0x000062000e087a23 */ /* 0x000fc4000000080a */
[----:B------:R-:W-:Y:S02]  /*3e630*/  FFMA R10, R15, c[0x0][0x188], -R10 ;  /* 0x000062000f0a7a23 */ /* 0x000fe4000000080a */
[----:B0-----:R-:W3:Y:S02]  /*3e640*/  LDL.LU R11, [R1+0x64] ;  /* 0x00006400010b7983 */ /* 0x001ee40000300800 */
[----:B------:R-:W-:Y:S02]  /*3e650*/  FMUL R2, R8, 1.4426950216293334961 ;  /* 0x3fb8aa3b08027820 */ /* 0x000fe40000400000 */
[----:B------:R-:W-:Y:S01]  /*3e660*/  FMUL R0, R10, 1.4426950216293334961 ;  /* 0x3fb8aa3b0a007820 */ /* 0x000fe20000400000 */
[----:B------:R0:W-:Y:S04]  /*3e670*/  STL [R1+0x8bc], R12 ;  /* 0x0008bc0c01007387 */ /* 0x0001e80000100800 */
[----:B------:R-:W1:Y:S01]  /*3e680*/  LDS R8, [R23.X16+0x41600] ;  /* 0x0416000017087984 */ /* 0x000e62000000c800 */
[----:B------:R4:W0:Y:S08]  /*3e690*/  MUFU.EX2 R28, R2 ;  /* 0x00000002001c7308 */ /* 0x0008300000000800 */
[----:B------:R4:W0:Y:S02]  /*3e6a0*/  MUFU.EX2 R15, R0 ;  /* 0x00000000000f7308 */ /* 0x0008240000000800 */
[----:B----4-:R-:W-:-:S02]  /*3e6b0*/  FFMA R2, R27, c[0x0][0x188], -R12 ;  /* 0x000062001b027a23 */ /* 0x010fc4000000080c */
[----:B------:R-:W-:Y:S01]  /*3e6c0*/  FFMA R10, R16, c[0x0][0x188], -R12 ;  /* 0x00006200100a7a23 */ /* 0x000fe2000000080c */
[----:B------:R-:W4:Y:S01]  /*3e6d0*/  LDS R0, [R23.X16+0x41800] ;  /* 0x0418000017007984 */ /* 0x000f22000000c800 */
[----:B------:R-:W-:-:S04]  /*3e6e0*/  FMUL R2, R2, 1.4426950216293334961 ;  /* 0x3fb8aa3b02027820 */ /* 0x000fc80000400000 */
[----:B------:R-:W1:Y:S01]  /*3e6f0*/  MUFU.EX2 R14, R2 ;  /* 0x00000002000e7308 */ /* 0x000e620000000800 */
[----:B0-----:R-:W-:Y:S01]  /*3e700*/  STL [R1+0x83c], R28 ;  /* 0x00083c1c01007387 */ /* 0x001fe20000100800 */
[----:B------:R-:W4:Y:S02]  /*3e710*/  LDL.LU R12, [R1+0x68] ;  /* 0x00006800010c7983 */ /* 0x000f240000300800 */
[----:B------:R-:W4:Y:S02]  /*3e720*/  LDL.LU R16, [R1+0x6c] ;  /* 0x00006c0001107983 */ /* 0x000f240000300800 */
[----:B------:R-:W-:Y:S02]  /*3e730*/  STL [R1+0x838], R15 ;  /* 0x0008380f01007387 */ /* 0x000fe40000100800 */
[----:B------:R-:W-:-:S04]  /*3e740*/  FMUL R10, R10, 1.4426950216293334961 ;  /* 0x3fb8aa3b0a0a7820 */ /* 0x000fc80000400000 */
[----:B------:R0:W1:Y:S02]  /*3e750*/  MUFU.EX2 R27, R10 ;  /* 0x0000000a001b7308 */ /* 0x0000640000000800 */
[----:B0-----:R-:W0:Y:S01]  /*3e760*/  LDS R10, [R23.X16+0x41a00] ;  /* 0x041a0000170a7984 */ /* 0x001e22000000c800 */
[----:B--2---:R-:W-:-:S05]  /*3e770*/  FMNMX R9, R9, R13, !PT ;  /* 0x0000000d09097209 */ /* 0x004fca0007800000 */
[----:B------:R2:W-:Y:S01]  /*3e780*/  STL [R1+0x8b8], R9 ;  /* 0x0008b80901007387 */ /* 0x0005e20000100800 */
[----:B-1----:R-:W-:Y:S02]  /*3e790*/  STL [R1+0x834], R14 ;  /* 0x0008340e01007387 */ /* 0x002fe40000100800 */
[----:B------:R-:W4:Y:S02]  /*3e7a0*/  LDL R21, [R1+0x21c] ;  /* 0x00021c0001157983 */ /* 0x000f240000100800 */
[--C-:B------:R-:W-:Y:S01]  /*3e7b0*/  FFMA R2, R17, c[0x0][0x188], -R9.reuse ;  /* 0x0000620011027a23 */ /* 0x100fe20000000809 */
[----:B------:R-:W-:Y:S01]  /*3e7c0*/  STL [R1+0x830], R27 ;  /* 0x0008301b01007387 */ /* 0x000fe20000100800 */
[----:B--2---:R-:W-:Y:S01]  /*3e7d0*/  FFMA R9, R5, c[0x0][0x188], -R9 ;  /* 0x0000620005097a23 */ /* 0x004fe20000000809 */
[----:B---3--:R-:W-:Y:S02]  /*3e7e0*/  FMNMX R5, R3, R4, !PT ;  /* 0x0000000403057209 */ /* 0x008fe40007800000 */
[----:B------:R-:W2:Y:S01]  /*3e7f0*/  LDL R4, [R1+0x220] ;  /* 0x0002200001047983 */ /* 0x000ea20000100800 */
[----:B------:R-:W-:-:S02]  /*3e800*/  FMUL R2, R2, 1.4426950216293334961 ;  /* 0x3fb8aa3b02027820 */ /* 0x000fc40000400000 */
[----:B------:R-:W3:Y:S02]  /*3e810*/  LDL.LU R25, [R1+0x38] ;  /* 0x0000380001197983 */ /* 0x000ee40000300800 */
[----:B------:R-:W-:Y:S01]  /*3e820*/  FFMA R3, R24, c[0x0][0x188], -R5 ;  /* 0x0000620018037a23 */ /* 0x000fe20000000805 */
[----:B------:R-:W3:Y:S01]  /*3e830*/  LDL.LU R17, [R1+0x3c] ;  /* 0x00003c0001117983 */ /* 0x000ee20000300800 */
[----:B------:R1:W0:Y:S02]  /*3e840*/  MUFU.EX2 R13, R2 ;  /* 0x00000002000d7308 */ /* 0x0002240000000800 */
[----:B------:R-:W-:Y:S02]  /*3e850*/  FMUL R3, R3, 1.4426950216293334961 ;  /* 0x3fb8aa3b03037820 */ /* 0x000fe40000400000 */
[----:B-1----:R-:W-:-:S04]  /*3e860*/  FMUL R2, R9, 1.4426950216293334961 ;  /* 0x3fb8aa3b09027820 */ /* 0x002fc80000400000 */
[----:B------:R1:W0:Y:S02]  /*3e870*/  MUFU.EX2 R24, R2 ;  /* 0x0000000200187308 */ /* 0x0002240000000800 */
[----:B-1----:R-:W-:-:S06]  /*3e880*/  FFMA R2, R11, c[0x0][0x188], -R5 ;  /* 0x000062000b027a23 */ /* 0x002fcc0000000805 */
[----:B------:R1:W4:Y:S01]  /*3e890*/  MUFU.EX2 R11, R3 ;  /* 0x00000003000b7308 */ /* 0x0003220000000800 */
[----:B------:R-:W-:Y:S01]  /*3e8a0*/  FMUL R2, R2, 1.4426950216293334961 ;  /* 0x3fb8aa3b02027820 */ /* 0x000fe20000400000 */
[----:B------:R1:W-:Y:S01]  /*3e8b0*/  STL [R1+0x8b4], R5 ;  /* 0x0008b40501007387 */ /* 0x0003e20000100800 */
[----:B0-----:R-:W-:Y:S03]  /*3e8c0*/  STL [R1+0x82c], R13 ;  /* 0x00082c0d01007387 */ /* 0x001fe60000100800 */
[----:B-1----:R-:W0:Y:S04]  /*3e8d0*/  LDS R3, [R23.X16+0x41c00] ;  /* 0x041c000017037984 */ /* 0x002e28000000c800 */
[----:B------:R-:W3:Y:S01]  /*3e8e0*/  LDL.LU R5, [R1+0x33d0] ;  /* 0x0033d00001057983 */ /* 0x000ee20000300800 */
[----:B------:R-:W-:Y:S01]  /*3e8f0*/  STL [R1+0x828], R24 ;  /* 0x0008281801007387 */ /* 0x000fe20000100800 */
[----:B----4-:R-:W-:-:S02]  /*3e900*/  FMNMX R9, R8, R21, !PT ;  /* 0x0000001508097209 */ /* 0x010fc40007800000 */
[----:B------:R-:W4:Y:S03]  /*3e910*/  LDL R21, [R1+0x224] ;  /* 0x0002240001157983 */ /* 0x000f260000100800 */
[--C-:B------:R-:W-:Y:S02]  /*3e920*/  FFMA R8, R12, c[0x0][0x188], -R9.reuse ;  /* 0x000062000c087a23 */ /* 0x100fe40000000809 */
[----:B------:R1:W0:Y:S01]  /*3e930*/  MUFU.EX2 R12, R2 ;  /* 0x00000002000c7308 */ /* 0x0002220000000800 */
[----:B------:R-:W-:Y:S01]  /*3e940*/  STL [R1+0x824], R11 ;  /* 0x0008240b01007387 */ /* 0x000fe20000100800 */
[----:B------:R-:W-:Y:S02]  /*3e950*/  STL [R1+0x8b0], R9 ;  /* 0x0008b00901007387 */ /* 0x000fe40000100800 */
[----:B------:R-:W-:Y:S02]  /*3e960*/  FMUL R8, R8, 1.4426950216293334961 ;  /* 0x3fb8aa3b08087820 */ /* 0x000fe40000400000 */
[----:B-1----:R-:W-:Y:S01]  /*3e970*/  FFMA R2, R16, c[0x0][0x188], -R9 ;  /* 0x0000620010027a23 */ /* 0x002fe20000000809 */
[----:B0-----:R-:W-:Y:S01]  /*3e980*/  STL [R1+0x820], R12 ;  /* 0x0008200c01007387 */ /* 0x001fe20000100800 */
[----:B------:R0:W1:Y:S01]  /*3e990*/  MUFU.EX2 R16, R8 ;  /* 0x0000000800107308 */ /* 0x0000620000000800 */
[----:B--2---:R-:W-:-:S02]  /*3e9a0*/  FMNMX R4, R0, R4, !PT ;  /* 0x0000000400047209 */ /* 0x004fc40007800000 */
[----:B------:R-:W2:Y:S04]  /*3e9b0*/  LDS R9, [R23.X16+0x41e00] ;  /* 0x041e000017097984 */ /* 0x000ea8000000c800 */
[----:B------:R-:W2:Y:S01]  /*3e9c0*/  LDL.LU R0, [R1+0x30] ;  /* 0x0000300001007983 */ /* 0x000ea20000300800 */
[----:B0-----:R-:W3:Y:S02]  /*3e9d0*/  LDL.LU R8, [R1+0x34] ;  /* 0x0000340001087983 */ /* 0x001ee40000300800 */
[----:B-1----:R0:W-:Y:S02]  /*3e9e0*/  STL [R1+0x81c], R16 ;  /* 0x00081c1001007387 */ /* 0x0021e40000100800 */
[----:B0-----:R-:W3:Y:S01]  /*3e9f0*/  LDL R16, [R1+0x228] ;  /* 0x0002280001107983 */ /* 0x001ee20000100800 */
[----:B------:R-:W-:-:S06]  /*3ea00*/  FMUL R2, R2, 1.4426950216293334961 ;  /* 0x3fb8aa3b02027820 */ /* 0x000fcc0000400000 */
[----:B------:R-:W0:Y:S01]  /*3ea10*/  MUFU.EX2 R2, R2 ;  /* 0x0000000200027308 */ /* 0x000e220000000800 */
[----:B------:R-:W-:Y:S04]  /*3ea20*/  STL [R1+0x8ac], R4 ;  /* 0x0008ac0401007387 */ /* 0x000fe80000100800 */
[----:B0-----:R3:W-:Y:S01]  /*3ea30*/  STL [R1+0x818], R2 ;  /* 0x0008180201007387 */ /* 0x0017e20000100800 */
[----:B----4-:R-:W-:Y:S01]  /*3ea40*/  FMNMX R10, R10, R21, !PT ;  /* 0x000000150a0a7209 */ /* 0x010fe20007800000 */
[--C-:B--2---:R-:W-:Y:S02]  /*3ea50*/  FFMA R0, R0, c[0x0][0x188], -R4.reuse ;  /* 0x0000620000007a23 */ /* 0x104fe40000000804 */
[----:B---3--:R-:W-:Y:S02]  /*3ea60*/  FFMA R2, R8, c[0x0][0x188], -R4 ;  /* 0x0000620008027a23 */ /* 0x008fe40000000804 */
[----:B------:R-:W2:Y:S01]  /*3ea70*/  LDL.LU R4, [R1+0x33cc] ;  /* 0x0033cc0001047983 */ /* 0x000ea20000300800 */
[----:B------:R-:W-:-:S04]  /*3ea80*/  FMUL R0, R0, 1.4426950216293334961 ;  /* 0x3fb8aa3b00007820 */ /* 0x000fc80000400000 */
[----:B------:R0:W1:Y:S01]  /*3ea90*/  MUFU.EX2 R8, R0 ;  /* 0x0000000000087308 */ /* 0x0000620000000800 */
[----:B------:R-:W-:Y:S01]  /*3eaa0*/  FMUL R2, R2, 1.4426950216293334961 ;  /* 0x3fb8aa3b02027820 */ /* 0x000fe20000400000 */
[----:B------:R-:W-:Y:S01]  /*3eab0*/  FMNMX R16, R3, R16, !PT ;  /* 0x0000001003107209 */ /* 0x000fe20007800000 */
[----:B0-----:R-:W0:Y:S04]  /*3eac0*/  LDS R0, [R23.X16+0x42000] ;  /* 0x0420000017007984 */ /* 0x001e28000000c800 */
[----:B-1----:R1:W-:Y:S02]  /*3ead0*/  STL [R1+0x810], R8 ;  /* 0x0008100801007387 */ /* 0x0023e40000100800 */
[----:B-1----:R-:W-:-:S04]  /*3eae0*/  FFMA R8, R25, c[0x0][0x188], -R10 ;  /* 0x0000620019087a23 */ /* 0x002fc8000000080a */
[----:B------:R-:W-:Y:S01]  /*3eaf0*/  FMUL R8, R8, 1.4426950216293334961 ;  /* 0x3fb8aa3b08087820 */ /* 0x000fe20000400000 */
[----:B------:R1:W3:Y:S08]  /*3eb00*/  MUFU.EX2 R25, R2 ;  /* 0x0000000200197308 */ /* 0x0002f00000000800 */
[----:B------:R-:W4:Y:S01]  /*3eb10*/  MUFU.EX2 R8, R8 ;  /* 0x0000000800087308 */ /* 0x000f220000000800 */
[----:B------:R1:W-:Y:S01]  /*3eb20*/  STL [R1+0x8a8], R10 ;  /* 0x0008a80a01007387 */ /* 0x0003e20000100800 */
[----:B------:R-:W2:Y:S02]  /*3eb30*/  LDL.LU R21, [R1+0x114] ;  /* 0x0001140001157983 */ /* 0x000ea40000300800 */
[----:B------:R-:W-:Y:S01]  /*3eb40*/  FFMA R5, R5, c[0x0][0x188], -R16 ;  /* 0x0000620005057a23 */ /* 0x000fe20000000810 */
[----:B-1----:R-:W1:Y:S01]  /*3eb50*/  LDS R2, [R23.X16+0x42200] ;  /* 0x0422000017027984 */ /* 0x002e62000000c800 */
[----:B------:R-:W-:-:S03]  /*3eb60*/  FFMA R10, R17, c[0x0][0x188], -R10 ;  /* 0x00006200110a7a23 */ /* 0x000fc6000000080a */
[----:B---3--:R3:W-:Y:S01]  /*3eb70*/  STL [R1+0x808], R25 ;  /* 0x0008081901007387 */ /* 0x0087e20000100800 */
[----:B------:R-:W-:-:S03]  /*3eb80*/  FMUL R3, R10, 1.4426950216293334961 ;  /* 0x3fb8aa3b0a037820 */ /* 0x000fc60000400000 */
[----:B---3--:R-:W3:Y:S01]  /*3eb90*/  LDL.LU R25, [R1+0x118] ;  /* 0x0001180001197983 */ /* 0x008ee20000300800 */
[----:B----4-:R4:W-:Y:S02]  /*3eba0*/  STL [R1+0x800], R8 ;  /* 0x0008000801007387 */ /* 0x0109e40000100800 */
[----:B------:R-:W3:Y:S02]  /*3ebb0*/  LDL R10, [R1+0x22c] ;  /* 0x00022c00010a7983 */ /* 0x000ee40000100800 */
[----:B------:R-:W-:Y:S01]  /*3ebc0*/  STL [R1+0x8a4], R16 ;  /* 0x0008a41001007387 */ /* 0x000fe20000100800 */
[----:B----4-:R-:W0:Y:S01]  /*3ebd0*/  LDL R8, [R1+0x240] ;  /* 0x0002400001087983 */ /* 0x010e220000100800 */
[----:B------:R-:W4:Y:S01]  /*3ebe0*/  MUFU.EX2 R3, R3 ;  /* 0x0000000300037308 */ /* 0x000f220000000800 */
[----:B------:R-:W3:Y:S02]  /*3ebf0*/  LDL.LU R17, [R1+0x11c] ;  /* 0x00011c0001117983 */ /* 0x000ee40000300800 */
[----:B------:R-:W-:Y:S01]  /*3ec00*/  FMUL R5, R5, 1.4426950216293334961 ;  /* 0x3fb8aa3b05057820 */ /* 0x000fe20000400000 */
[----:B----4-:R-:W-:Y:S02]  /*3ec10*/  STL [R1+0x7fc], R3 ;  /* 0x0007fc0301007387 */ /* 0x010fe40000100800 */
[----:B------:R-:W4:Y:S04]  /*3ec20*/  LDS R3, [R23.X16+0x42400] ;  /* 0x0424000017037984 */ /* 0x000f28000000c800 */
[----:B--2---:R-:W-:-:S04]  /*3ec30*/  FFMA R4, R4, c[0x0][0x188], -R16 ;  /* 0x0000620004047a23 */ /* 0x004fc80000000810 */
[----:B------:R-:W-:-:S06]  /*3ec40*/  FMUL R4, R4, 1.4426950216293334961 ;  /* 0x3fb8aa3b04047820 */ /* 0x000fcc0000400000 */
[----:B------:R-:W2:Y:S01]  /*3ec50*/  MUFU.EX2 R4, R4 ;  /* 0x0000000400047308 */ /* 0x000ea20000000800 */
[----:B---3--:R-:W-:-:S05]  /*3ec60*/  FMNMX R9, R9, R10, !PT ;  /* 0x0000000a09097209 */ /* 0x008fca0007800000 */
[----:B------:R-:W-:Y:S01]  /*3ec70*/  STL [R1+0x8a0], R9 ;  /* 0x0008a00901007387 */ /* 0x000fe20000100800 */
[----:B--2---:R2:W-:Y:S02]  /*3ec80*/  STL [R1+0x7f8], R4 ;  /* 0x0007f80401007387 */ /* 0x0045e40000100800 */
[----:B------:R-:W-:Y:S01]  /*3ec90*/  FFMA R6, R6, c[0x0][0x188], -R9 ;  /* 0x0000620006067a23 */ /* 0x000fe20000000809 */
[----:B--2---:R2:W3:Y:S03]  /*3eca0*/  MUFU.EX2 R4, R5 ;  /* 0x0000000500047308 */ /* 0x0044e60000000800 */
[----:B------:R-:W-:-:S05]  /*3ecb0*/  FMUL R6, R6, 1.4426950216293334961 ;  /* 0x3fb8aa3b06067820 */ /* 0x000fca0000400000 */
[----:B------:R0:W0:Y:S01]  /*3ecc0*/  MUFU.EX2 R10, R6 ;  /* 0x00000006000a7308 */ /* 0x0000220000000800 */
[----:B--2---:R-:W2:Y:S04]  /*3ecd0*/  LDL.LU R5, [R1+0x110] ;  /* 0x0001100001057983 */ /* 0x004ea80000300800 */
[----:B---3--:R-:W-:Y:S01]  /*3ece0*/  STL [R1+0x7f4], R4 ;  /* 0x0007f40401007387 */ /* 0x008fe20000100800 */
[----:B------:R-:W3:Y:S02]  /*3ecf0*/  LDL.LU R16, [R1+0x84] ;  /* 0x0000840001107983 */ /* 0x000ee40000300800 */
[----:B0-----:R-:W1:Y:S02]  /*3ed00*/  LDL R6, [R1+0x244] ;  /* 0x0002440001067983 */ /* 0x001e640000100800 */
[----:B------:R-:W-:Y:S01]  /*3ed10*/  FFMA R7, R7, c[0x0][0x188], -R9 ;  /* 0x0000620007077a23 */ /* 0x000fe20000000809 */
[----:B------:R-:W-:Y:S01]  /*3ed20*/  FMNMX R9, R0, R8, !PT ;  /* 0x0000000800097209 */ /* 0x000fe20007800000 */
[----:B------:R0:W-:Y:S01]  /*3ed30*/  STL [R1+0x7f0], R10 ;  /* 0x0007f00a01007387 */ /* 0x0001e20000100800 */
[----:B------:R-:W4:Y:S02]  /*3ed40*/  LDL R8, [R1+0x8e0] ;  /* 0x0008e00001087983 */ /* 0x000f240000100800 */
[----:B------:R-:W-:Y:S01]  /*3ed50*/  FMUL R0, R7, 1.4426950216293334961 ;  /* 0x3fb8aa3b07007820 */ /* 0x000fe20000400000 */
[----:B------:R-:W1:Y:S03]  /*3ed60*/  LDS R4, [R23.X16+0x42600] ;  /* 0x0426000017047984 */ /* 0x000e66000000c800 */
[----:B------:R0:W0:Y:S02]  /*3ed70*/  MUFU.EX2 R7, R0 ;  /* 0x0000000000077308 */ /* 0x0000240000000800 */
[----:B0-----:R-:W3:Y:S01]  /*3ed80*/  LDL.LU R10, [R1+0x8c] ;  /* 0x00008c00010a7983 */ /* 0x001ee20000300800 */
[----:B------:R0:W-:Y:S03]  /*3ed90*/  STL [R1+0x89c], R9 ;  /* 0x00089c0901007387 */ /* 0x0001e60000100800 */
[----:B------:R-:W0:Y:S04]  /*3eda0*/  LDS R0, [R23.X16+0x42800] ;  /* 0x0428000017007984 */ /* 0x000e28000000c800 */
[----:B------:R-:W-:Y:S01]  /*3edb0*/  STL [R1+0x7ec], R7 ;  /* 0x0007ec0701007387 */ /* 0x000fe20000100800 */
[----:B--2---:R-:W-:Y:S01]  /*3edc0*/  FFMA R5, R5, c[0x0][0x188], -R9 ;  /* 0x0000620005057a23 */ /* 0x004fe20000000809 */
[----:B-1----:R-:W-:-:S03]  /*3edd0*/  FMNMX R6, R2, R6, !PT ;  /* 0x0000000602067209 */ /* 0x002fc60007800000 */
[----:B------:R-:W-:-:S06]  /*3ede0*/  FMUL R2, R5, 1.4426950216293334961 ;  /* 0x3fb8aa3b05027820 */ /* 0x000fcc0000400000 */
[----:B------:R-:W1:Y:S01]  /*3edf0*/  MUFU.EX2 R2, R2 ;  /* 0x0000000200027308 */ /* 0x000e620000000800 */
[----:B------:R-:W-:Y:S01]  /*3ee00*/  FFMA R5, R21, c[0x0][0x188], -R9 ;  /* 0x0000620015057a23 */ /* 0x000fe20000000809 */
[----:B------:R-:W-:Y:S01]  /*3ee10*/  STL [R1+0x890], R6 ;  /* 0x0008900601007387 */ /* 0x000fe20000100800 */
[----:B0-----:R-:W2:Y:S03]  /*3ee20*/  LDL R9, [R1+0x8e4] ;  /* 0x0008e40001097983 */ /* 0x001ea60000100800 */
[----:B-1----:R0:W-:Y:S01]  /*3ee30*/  STL [R1+0x7e8], R2 ;  /* 0x0007e80201007387 */ /* 0x0021e20000100800 */
[----:B------:R-:W2:Y:S02]  /*3ee40*/  LDL.LU R21, [R1+0x24] ;  /* 0x0000240001157983 */ /* 0x000ea40000300800 */
[----:B0-----:R-:W-:Y:S02]  /*3ee50*/  FMUL R2, R5, 1.4426950216293334961 ;  /* 0x3fb8aa3b05027820 */ /* 0x001fe40000400000 */
[----:B------:R-:W-:-:S02]  /*3ee60*/  FFMA R5, R25, c[0x0][0x188], -R6 ;  /* 0x0000620019057a23 */ /* 0x000fc40000000806 */
[----:B------:R0:W1:Y:S02]  /*3ee70*/  MUFU.EX2 R7, R2 ;  /* 0x0000000200077308 */ /* 0x0000640000000800 */
[----:B0-----:R-:W-:-:S06]  /*3ee80*/  FMUL R2, R5, 1.4426950216293334961 ;  /* 0x3fb8aa3b05027820 */ /* 0x001fcc0000400000 */
[----:B------:R-:W0:Y:S01]  /*3ee90*/  MUFU.EX2 R2, R2 ;  /* 0x0000000200027308 */ /* 0x000e220000000800 */
[----:B-1----:R1:W-:Y:S01]  /*3eea0*/  STL [R1+0x7e0], R7 ;  /* 0x0007e00701007387 */ /* 0x0023e20000100800 */
[----:B------:R-:W-:Y:S02]  /*3eeb0*/  FFMA R5, R17, c[0x0][0x188], -R6 ;  /* 0x0000620011057a23 */ /* 0x000fe40000000806 */
[----:B------:R-:W2:Y:S01]  /*3eec0*/  LDL.LU R25, [R1+0x28] ;  /* 0x0000280001197983 */ /* 0x000ea20000300800 */
[----:B----4-:R-:W-:Y:S01]  /*3eed0*/  FMNMX R17, R3, R8, !PT ;  /* 0x0000000803117209 */ /* 0x010fe20007800000 */
[----:B------:R-:W4:Y:S04]  /*3eee0*/  LDS R6, [R23.X16+0x42a00] ;  /* 0x042a000017067984 */ /* 0x000f28000000c800 */
[----:B0-----:R0:W-:Y:S01]  /*3eef0*/  STL [R1+0x7dc], R2 ;  /* 0x0007dc0201007387 */ /* 0x0011e20000100800 */
[----:B------:R-:W4:Y:S02]  /*3ef00*/  LDL.LU R3, [R1+0x80] ;  /* 0x0000800001037983 */ /* 0x000f240000300800 */
[----:B-1----:R-:W4:Y:S02]  /*3ef10*/  LDL R7, [R1+0x8e8] ;  /* 0x0008e80001077983 */ /* 0x002f240000100800 */
[----:B------:R-:W4:Y:S02]  /*3ef20*/  LDL.LU R8, [R1+0x2c] ;  /* 0x00002c0001087983 */ /* 0x000f240000300800 */
[----:B0-----:R-:W-:-:S04]  /*3ef30*/  FMUL R2, R5, 1.4426950216293334961 ;  /* 0x3fb8aa3b05027820 */ /* 0x001fc80000400000 */
[----:B------:R0:W1:Y:S01]  /*3ef40*/  MUFU.EX2 R5, R2 ;  /* 0x0000000200057308 */ /* 0x0000620000000800 */
[----:B------:R-:W-:Y:S04]  /*3ef50*/  STL [R1+0x888], R17 ;  /* 0x0008881101007387 */ /* 0x000fe80000100800 */
[----:B0-----:R-:W0:Y:S04]  /*3ef60*/  LDS R2, [R23.X16+0x42c00] ;  /* 0x042c000017027984 */ /* 0x001e28000000c800 */
[----:B-1----:R3:W-:Y:S02]  /*3ef70*/  STL [R1+0x7d8], R5 ;  /* 0x0007d80501007387 */ /* 0x0027e40000100800 */
[--C-:B---3--:R-:W-:Y:S01]  /*3ef80*/  FFMA R5, R16, c[0x0][0x188], -R17.reuse ;  /* 0x0000620010057a23 */ /* 0x108fe20000000811 */
[----:B--2---:R-:W-:Y:S01]  /*3ef90*/  FMNMX R16, R4, R9, !PT ;  /* 0x0000000904107209 */ /* 0x004fe20007800000 */
[----:B----4-:R-:W-:-:S02]  /*3efa0*/  FFMA R3, R3, c[0x0][0x188], -R17 ;  /* 0x0000620003037a23 */ /* 0x010fc40000000811 */
[----:B------:R-:W2:Y:S01]  /*3efb0*/  LDL.LU R17, [R1+0x33c8] ;  /* 0x0033c80001117983 */ /* 0x000ea20000300800 */
[----:B------:R-:W3:Y:S02]  /*3efc0*/  LDL.LU R4, [R1+0x88] ;  /* 0x0000880001047983 */ /* 0x000ee40000300800 */
[----:B------:R-:W-:-:S06]  /*3efd0*/  FMUL R3, R3, 1.4426950216293334961 ;  /* 0x3fb8aa3b03037820 */ /* 0x000fcc0000400000 */
[----:B------:R-:W1:Y:S02]  /*3efe0*/  MUFU.EX2 R3, R3 ;  /* 0x0000000300037308 */ /* 0x000e640000000800 */
[----:B-1----:R1:W-:Y:S01]  /*3eff0*/  STL [R1+0x7d0], R3 ;  /* 0x0007d00301007387 */ /* 0x0023e20000100800 */
[----:B------:R-:W4:Y:S02]  /*3f000*/  LDL R9, [R1+0x8ec] ;  /* 0x0008ec0001097983 */ /* 0x000f240000100800 */
[----:B-1----:R-:W-:-:S04]  /*3f010*/  FMUL R3, R5, 1.4426950216293334961 ;  /* 0x3fb8aa3b05037820 */ /* 0x002fc80000400000 */
[----:B------:R1:W0:Y:S01]  /*3f020*/  MUFU.EX2 R5, R3 ;  /* 0x0000000300057308 */ /* 0x0002220000000800 */
[----:B------:R0:W-:Y:S01]  /*3f030*/  STL [R1+0x880], R16 ;  /* 0x0008801001007387 */ /* 0x0001e20000100800 */
[--C-:B-1----:R-:W-:Y:S01]  /*3f040*/  FFMA R3, R10, c[0x0][0x188], -R16.reuse ;  /* 0x000062000a037a23 */ /* 0x102fe20000000810 */
[----:B------:R-:W-:Y:S01]  /*3f050*/  FMNMX R10, R0, R7, !PT ;  /* 0x00000007000a7209 */ /* 0x000fe20007800000 */
[----:B---3--:R-:W-:Y:S02]  /*3f060*/  FFMA R4, R4, c[0x0][0x188], -R16 ;  /* 0x0000620004047a23 */ /* 0x008fe40000000810 */
[----:B0-----:R-:W3:Y:S01]  /*3f070*/  LDL.LU R16, [R1+0x33c4] ;  /* 0x0033c40001107983 */ /* 0x001ee20000300800 */
[----:B------:R-:W-:Y:S02]  /*3f080*/  STL [R1+0x7c8], R5 ;  /* 0x0007c80501007387 */ /* 0x000fe40000100800 */
[----:B------:R-:W2:Y:S02]  /*3f090*/  LDL.LU R0, [R1+0x20] ;  /* 0x0000200001007983 */ /* 0x000ea40000300800 */
[----:B------:R-:W3:Y:S02]  /*3f0a0*/  LDL R7, [R1+0x8f0] ;  /* 0x0008f00001077983 */ /* 0x000ee40000100800 */
[----:B------:R-:W-:-:S02]  /*3f0b0*/  FMUL R4, R4, 1.4426950216293334961 ;  /* 0x3fb8aa3b04047820 */ /* 0x000fc40000400000 */
[----:B------:R-:W-:Y:S01]  /*3f0c0*/  FMUL R3, R3, 1.4426950216293334961 ;  /* 0x3fb8aa3b03037820 */ /* 0x000fe20000400000 */
[----:B------:R-:W0:Y:S03]  /*3f0d0*/  LDS R5, [R23.X16+0x42e00] ;  /* 0x042e000017057984 */ /* 0x000e26000000c800 */
[----:B------:R-:W1:Y:S02]  /*3f0e0*/  MUFU.EX2 R4, R4 ;  /* 0x0000000400047308 */ /* 0x000e640000000800 */
[----:B-1----:R1:W-:Y:S06]  /*3f0f0*/  STL [R1+0x7bc], R4 ;  /* 0x0007bc0401007387 */ /* 0x0023ec0000100800 */
[----:B-1----:R-:W1:Y:S01]  /*3f100*/  MUFU.EX2 R4, R3 ;  /* 0x0000000300047308 */ /* 0x002e620000000800 */
[----:B------:R-:W-:Y:S01]  /*3f110*/  STL [R1+0x878], R10 ;  /* 0x0008780a01007387 */ /* 0x000fe20000100800 */
[----:B----4-:R-:W-:-:S03]  /*3f120*/  FMNMX R6, R6, R9, !PT ;  /* 0x0000000906067209 */ /* 0x010fc60007800000 */
[----:B-1----:R1:W-:Y:S01]  /*3f130*/  STL [R1+0x7b4], R4 ;  /* 0x0007b40401007387 */ /* 0x0023e20000100800 */
[----:B------:R-:W-:-:S04]  /*3f140*/  FFMA R3, R21, c[0x0][0x188], -R10 ;  /* 0x0000620015037a23 */ /* 0x000fc8000000080a */
[----:B------:R-:W-:-:S06]  /*3f150*/  FMUL R3, R3, 1.4426950216293334961 ;  /* 0x3fb8aa3b03037820 */ /* 0x000fcc0000400000 */
[----:B------:R-:W-:Y:S01]  /*3f160*/  MUFU.EX2 R3, R3 ;  /* 0x0000000300037308 */ /* 0x000fe20000000800 */
[----:B--2---:R-:W-:-:S04]  /*3f170*/  FFMA R0, R0, c[0x0][0x188], -R10 ;  /* 0x0000620000007a23 */ /* 0x004fc8000000080a */
[----:B------:R-:W-:-:S04]  /*3f180*/  FMUL R0, R0, 1.4426950216293334961 ;  /* 0x3fb8aa3b00007820 */ /* 0x000fc80000400000 */
[----:B-1----:R1:W2:Y:S02]  /*3f190*/  MUFU.EX2 R4, R0 ;  /* 0x0000000000047308 */ /* 0x0022a40000000800 */
[----:B-1----:R-:W1:Y:S04]  /*3f1a0*/  LDS R0, [R23.X16+0x43000] ;  /* 0x0430000017007984 */ /* 0x002e68000000c800 */
[----:B--2---:R2:W-:Y:S01]  /*3f1b0*/  STL [R1+0x7cc], R4 ;  /* 0x0007cc0401007387 */ /* 0x0045e20000100800 */
[----:B------:R-:W4:Y:S02]  /*3f1c0*/  LDL.LU R21, [R1+0x90] ;  /* 0x0000900001157983 */ /* 0x000f240000300800 */
[----:B------:R0:W-:Y:S02]  /*3f1d0*/  STL [R1+0x874], R6 ;  /* 0x0008740601007387 */ /* 0x0001e40000100800 */
[----:B------:R-:W4:Y:S02]  /*3f1e0*/  LDL R10, [R1+0x8f4] ;  /* 0x0008f400010a7983 */ /* 0x000f240000100800 */
[----:B--2---:R-:W-:-:S02]  /*3f1f0*/  FFMA R4, R25, c[0x0][0x188], -R6 ;  /* 0x0000620019047a23 */ /* 0x004fc40000000806 */
[----:B------:R-:W2:Y:S02]  /*3f200*/  LDL.LU R25, [R1+0x94] ;  /* 0x0000940001197983 */ /* 0x000ea40000300800 */
[----:B------:R-:W-:Y:S02]  /*3f210*/  FMUL R4, R4, 1.4426950216293334961 ;  /* 0x3fb8aa3b04047820 */ /* 0x000fe40000400000 */
[----:B0-----:R-:W-:Y:S01]  /*3f220*/  FFMA R6, R8, c[0x0][0x188], -R6 ;  /* 0x0000620008067a23 */ /* 0x001fe20000000806 */
[----:B---3--:R-:W-:-:S03]  /*3f230*/  FMNMX R8, R2, R7, !PT ;  /* 0x0000000702087209 */ /* 0x008fc60007800000 */
[----:B------:R-:W0:Y:S01]  /*3f240*/  MUFU.EX2 R4, R4 ;  /* 0x0000000400047308 */ /* 0x000e220000000800 */
[----:B------:R-:W-:-:S07]  /*3f250*/  FMUL R2, R6, 1.4426950216293334961 ;  /* 0x3fb8aa3b06027820 */ /* 0x000fce0000400000 */
[----:B------:R-:W3:Y:S01]  /*3f260*/  MUFU.EX2 R6, R2 ;  /* 0x0000000200067308 */ /* 0x000ee20000000800 */
[----:B------:R-:W-:Y:S01]  /*3f270*/  STL [R1+0x7c4], R3 ;  /* 0x0007c40301007387 */ /* 0x000fe20000100800 */
[----:B------:R-:W1:Y:S02]  /*3f280*/  LDL R7, [R1+0x904] ;  /* 0x0009040001077983 */ /* 0x000e640000100800 */
[----:B------:R-:W1:Y:S01]  /*3f290*/  LDS R3, [R23.X16+0x43200] ;  /* 0x0432000017037984 */ /* 0x000e62000000c800 */
[----:B0-----:R0:W-:Y:S03]  /*3f2a0*/  STL [R1+0x7b8], R4 ;  /* 0x0007b80401007387 */ /* 0x0011e60000100800 */
[----:B------:R0:W-:Y:S02]  /*3f2b0*/  STL [R1+0x870], R8 ;  /* 0x0008700801007387 */ /* 0x0001e40000100800 */
[----:B---3--:R3:W-:Y:S02]  /*3f2c0*/  STL [R1+0x7b0], R6 ;  /* 0x0007b00601007387 */ /* 0x0087e40000100800 */
[----:B0-----:R-:W-:-:S04]  /*3f2d0*/  FFMA R4, R16, c[0x0][0x188], -R8 ;  /* 0x0000620010047a23 */ /* 0x001fc80000000808 */
[----:B------:R-:W-:Y:S02]  /*3f2e0*/  FMUL R2, R4, 1.4426950216293334961 ;  /* 0x3fb8aa3b04027820 */ /* 0x000fe40000400000 */
[----:B------:R-:W-:Y:S02]  /*3f2f0*/  FFMA R4, R17, c[0x0][0x188], -R8 ;  /* 0x0000620011047a23 */ /* 0x000fe40000000808 */
[----:B------:R-:W2:Y:S01]  /*3f300*/  LDL.LU R8, [R1+0x98] ;  /* 0x0000980001087983 */ /* 0x000ea20000300800 */
[----:B------:R-:W2:Y:S01]  /*3f310*/  LDL R9, [R1+0x908] ;  /* 0x0009080001097983 */ /* 0x000ea20000100800 */
[----:B---3--:R0:W3:Y:S01]  /*3f320*/  MUFU.EX2 R6, R2 ;  /* 0x0000000200067308 */ /* 0x0080e20000000800 */
[----:B------:R-:W-:Y:S01]  /*3f330*/  FMUL R4, R4, 1.4426950216293334961 ;  /* 0x3fb8aa3b04047820 */ /* 0x000fe20000400000 */
[----:B0-----:R-:W0:Y:S04]  /*3f340*/  LDS R2, [R23.X16+0x43400] ;  /* 0x0434000017027984 */ /* 0x001e28000000c800 */
[----:B---3--:R4:W-:Y:S02]  /*3f350*/  STL [R1+0x7ac], R6 ;  /* 0x0007ac0601007387 */ /* 0x0089e40000100800 */
[----:B----4-:R-:W-:-:S05]  /*3f360*/  FMNMX R6, R5, R10, !PT ;  /* 0x0000000a05067209 */ /* 0x010fca0007800000 */
[--C-:B------:R-:W-:Y:S01]  /*3f370*/  FFMA R5, R18, c[0x0][0x188], -R6.reuse ;  /* 0x0000620012057a23 */ /* 0x100fe20000000806 */
[----:B------:R3:W-:Y:S03]  /*3f380*/  STL [R1+0x868], R6 ;  /* 0x0008680601007387 */ /* 0x0007e60000100800 */
[----:B------:R-:W-:Y:S01]  /*3f390*/  FMUL R5, R5, 1.4426950216293334961 ;  /* 0x3fb8aa3b05057820 */ /* 0x000fe20000400000 */
[----:B------:R4:W0:Y:S08]  /*3f3a0*/  MUFU.EX2 R10, R4 ;  /* 0x00000004000a7308 */ /* 0x0008300000000800 */
[----:B------:R-:W0:Y:S01]  /*3f3b0*/  MUFU.EX2 R5, R5 ;  /* 0x0000000500057308 */ /* 0x000e220000000800 */
[----:B---3--:R-:W-:Y:S01]  /*3f3c0*/  FFMA R6, R19, c[0x0][0x188], -R6 ;  /* 0x0000620013067a23 */ /* 0x008fe20000000806 */
[----:B----4-:R-:W3:Y:S03]  /*3f3d0*/  LDS R4, [R23.X16+0x43600] ;  /* 0x0436000017047984 */ /* 0x010ee6000000c800 */
[----:B------:R-:W-:-:S04]  /*3f3e0*/  FMUL R6, R6, 1.4426950216293334961 ;  /* 0x3fb8aa3b06067820 */ /* 0x000fc80000400000 */
[----:B------:R4:W4:Y:S01]  /*3f3f0*/  MUFU.EX2 R16, R6 ;  /* 0x0000000600107308 */ /* 0x0009220000000800 */
[----:B-1----:R-:W-:Y:S01]  /*3f400*/  FMNMX R7, R0, R7, !PT ;  /* 0x0000000700077209 */ /* 0x002fe20007800000 */
[----:B0-----:R0:W-:Y:S04]  /*3f410*/  STL [R1+0x7a8], R10 ;  /* 0x0007a80a01007387 */ /* 0x0011e80000100800 */
[----:B------:R-:W-:Y:S04]  /*3f420*/  LDS R0, [R23.X16+0x43800] ;  /* 0x0438000017007984 */ /* 0x000fe8000000c800 */
[----:B0-----:R-:W3:Y:S01]  /*3f430*/  LDL.LU R10, [R1+0x5c] ;  /* 0x00005c00010a7983 */ /* 0x001ee20000300800 */
[----:B------:R0:W-:Y:S02]  /*3f440*/  STL [R1+0x7a4], R5 ;  /* 0x0007a40501007387 */ /* 0x0001e40000100800 */
[----:B------:R-:W-:Y:S02]  /*3f450*/  STL [R1+0x860], R7 ;  /* 0x0008600701007387 */ /* 0x000fe40000100800 */
[----:B----4-:R-:W4:Y:S01]  /*3f460*/  LDL.LU R6, [R1+0x9c] ;  /* 0x00009c0001067983 */ /* 0x010f220000300800 */
[----:B------:R1:W-:Y:S01]  /*3f470*/  STL [R1+0x7a0], R16 ;  /* 0x0007a01001007387 */ /* 0x0003e20000100800 */
[----:B0-----:R-:W-:Y:S01]  /*3f480*/  FFMA R5, R21, c[0x0][0x188], -R7 ;  /* 0x0000620015057a23 */ /* 0x001fe20000000807 */
[----:B--2---:R-:W-:-:S03]  /*3f490*/  FMNMX R21, R3, R9, !PT ;  /* 0x0000000903157209 */ /* 0x004fc60007800000 */
[----:B------:R-:W-:Y:S02]  /*3f4a0*/  FMUL R3, R5, 1.4426950216293334961 ;  /* 0x3fb8aa3b05037820 */ /* 0x000fe40000400000 */
[----:B------:R-:W-:Y:S02]  /*3f4b0*/  FFMA R5, R25, c[0x0][0x188], -R7 ;  /* 0x0000620019057a23 */ /* 0x000fe40000000807 */
[----:B------:R-:W2:Y:S01]  /*3f4c0*/  LDL R25, [R1+0x90c] ;  /* 0x00090c0001197983 */ /* 0x000ea20000100800 */
[----:B------:R-:W-:Y:S02]  /*3f4d0*/  STL [R1+0x840], R21 ;  /* 0x0008401501007387 */ /* 0x000fe40000100800 */
[----:B------:R-:W3:Y:S01]  /*3f4e0*/  LDL R9, [R1+0x910] ;  /* 0x0009100001097983 */ /* 0x000ee20000100800 */
[----:B------:R-:W0:Y:S01]  /*3f4f0*/  MUFU.EX2 R3, R3 ;  /* 0x0000000300037308 */ /* 0x000e220000000800 */
[----:B------:R-:W3:Y:S04]  /*3f500*/  LDL R19, [R1+0x86c] ;  /* 0x00086c0001137983 */ /* 0x000ee80000100800 */
[----:B0-----:R0:W-:Y:S01]  /*3f510*/  STL [R1+0x79c], R3 ;  /* 0x00079c0301007387 */ /* 0x0011e20000100800 */
[----:B------:R-:W3:Y:S02]  /*3f520*/  LDL R18, [R1+0x85c] ;  /* 0x00085c0001127983 */ /* 0x000ee40000100800 */
[----:B------:R-:W3:Y:S02]  /*3f530*/  LDL R17, [R1+0x864] ;  /* 0x0008640001117983 */ /* 0x000ee40000100800 */
[----:B-1----:R-:W3:Y:S01]  /*3f540*/  LDL R16, [R1+0x854] ;  /* 0x0008540001107983 */ /* 0x002ee20000100800 */
[----:B------:R-:W3:Y:S01]  /*3f550*/  LDL R7, [R1+0x84c] ;  /* 0x00084c0001077983 */ /* 0x000ee20000100800 */
[----:B0-----:R-:W-:-:S06]  /*3f560*/  FMUL R3, R5, 1.4426950216293334961 ;  /* 0x3fb8aa3b05037820 */ /* 0x001fcc0000400000 */
[----:B------:R-:W0:Y:S01]  /*3f570*/  MUFU.EX2 R3, R3 ;  /* 0x0000000300037308 */ /* 0x000e220000000800 */
[----:B------:R-:W-:Y:S02]  /*3f580*/  FFMA R5, R8, c[0x0][0x188], -R21 ;  /* 0x0000620008057a23 */ /* 0x000fe40000000815 */
[----:B------:R-:W3:Y:S04]  /*3f590*/  LDL R8, [R1+0x844] ;  /* 0x0008440001087983 */ /* 0x000ee80000100800 */
[----:B0-----:R0:W-:Y:S02]  /*3f5a0*/  STL [R1+0x798], R3 ;  /* 0x0007980301007387 */ /* 0x0011e40000100800 */
[----:B0-----:R-:W-:-:S06]  /*3f5b0*/  FMUL R3, R5, 1.4426950216293334961 ;  /* 0x3fb8aa3b05037820 */ /* 0x001fcc0000400000 */
[----:B------:R-:W0:Y:S01]  /*3f5c0*/  MUFU.EX2 R3, R3 ;  /* 0x0000000300037308 */ /* 0x000e220000000800 */
[----:B----4-:R-:W-:Y:S02]  /*3f5d0*/  FFMA R5, R6, c[0x0][0x188], -R21 ;  /* 0x0000620006057a23 */ /* 0x010fe40000000815 */
[----:B------:R-:W4:Y:S01]  /*3f5e0*/  LDL.LU R21, [R1+0x33c0] ;  /* 0x0033c00001157983 */ /* 0x000f220000300800 */
[----:B------:R-:W4:Y:S02]  /*3f5f0*/  LDL R6, [R1+0x914] ;  /* 0x0009140001067983 */ /* 0x000f240000100800 */
[----:B0-----:R0:W-:Y:S02]  /*3f600*/  STL [R1+0x794], R3 ;  /* 0x0007940301007387 */ /* 0x0011e40000100800 */
[----:B0-----:R-:W4:Y:S01]  /*3f610*/  LDL.LU R3, [R1+0x50] ;  /* 0x0000500001037983 */ /* 0x001f220000300800 */
[----:B--2---:R-:W-:Y:S01]  /*3f620*/  FMNMX R25, R2, R25, !PT ;  /* 0x0000001902197209 */ /* 0x004fe20007800000 */
[----:B------:R-:W-:-:S02]  /*3f630*/  FMUL R2, R5, 1.4426950216293334961 ;  /* 0x3fb8aa3b05027820 */ /* 0x000fc40000400000 */
[----:B------:R-:W2:Y:S04]  /*3f640*/  LDL R5, [R1+0x884] ;  /* 0x0008840001057983 */ /* 0x000ea80000100800 */
[----:B------:R-:W0:Y:S01]  /*3f650*/  MUFU.EX2 R2, R2 ;  /* 0x0000000200027308 */ /* 0x000e220000000800 */
[----:B------:R-:W-:Y:S01]  /*3f660*/  STL [R1+0x814], R25 ;  /* 0x0008141901007387 */ /* 0x000fe20000100800 */
[----:B---3--:R-:W-:-:S03]  /*3f670*/  FMNMX R9, R4, R9, !PT ;  /* 0x0000000904097209 */ /* 0x008fc60007800000 */
[----:B0-----:R0:W-:Y:S04]  /*3f680*/  STL [R1+0x78c], R2 ;  /* 0x00078c0201007387 */ /* 0x0011e80000100800 */
[----:B0-----:R-:W3:Y:S01]  /*3f690*/  LDL.LU R2, [R1+0x58] ;  /* 0x0000580001027983 */ /* 0x001ee20000300800 */
[----:B------:R-:W2:Y:S02]  /*3f6a0*/  LDL.LU R4, [R1+0x54] ;  /* 0x0000540001047983 */ /* 0x000ea40000300800 */
[----:B------:R-:W-:Y:S02]  /*3f6b0*/  FADD R20, R20, R19 ;  /* 0x0000001314147221 */ /* 0x000fe40000000000 */
[----:B------:R-:W-:Y:S02]  /*3f6c0*/  FADD R19, R17, R18 ;  /* 0x0000001211137221 */ /* 0x000fe40000000000 */
[----:B------:R-:W-:-:S02]  /*3f6d0*/  FADD R18, R26, R16 ;  /* 0x000000101a127221 */ /* 0x000fc40000000000 */
[----:B------:R-:W-:Y:S02]  /*3f6e0*/  FADD R16, R29, R8 ;  /* 0x000000081d107221 */ /* 0x000fe40000000000 */
[----:B----4-:R-:W-:-:S04]  /*3f6f0*/  FFMA R3, R3, c[0x0][0x188], -R25 ;  /* 0x0000620003037a23 */ /* 0x010fc80000000819 */
[----:B------:R-:W-:-:S06]  /*3f700*/  FMUL R3, R3, 1.4426950216293334961 ;  /* 0x3fb8aa3b03037820 */ /* 0x000fcc0000400000 */
[----:B------:R-:W0:Y:S01]  /*3f710*/  MUFU.EX2 R3, R3 ;  /* 0x0000000300037308 */ /* 0x000e220000000800 */
[----:B--2---:R-:W-:Y:S02]  /*3f720*/  FFMA R4, R4, c[0x0][0x188], -R25 ;  /* 0x0000620004047a23 */ /* 0x004fe40000000819 */
[----:B------:R-:W2:Y:S01]  /*3f730*/  LDL.LU R25, [R1+0x33bc] ;  /* 0x0033bc0001197983 */ /* 0x000ea20000300800 */
[----:B------:R-:W-:Y:S02]  /*3f740*/  STL [R1+0x80c], R9 ;  /* 0x00080c0901007387 */ /* 0x000fe40000100800 */
[----:B0-----:R3:W-:Y:S02]  /*3f750*/  STL [R1+0x788], R3 ;  /* 0x0007880301007387 */ /* 0x0017e40000100800 */
[--C-:B---3--:R-:W-:Y:S02]  /*3f760*/  FFMA R3, R2, c[0x0][0x188], -R9.reuse ;  /* 0x0000620002037a23 */ /* 0x108fe40000000809 */
[----:B------:R-:W-:-:S02]  /*3f770*/  FFMA R2, R10, c[0x0][0x188], -R9 ;  /* 0x000062000a027a23 */ /* 0x000fc40000000809 */
[----:B------:R-:W0:Y:S01]  /*3f780*/  LDS R9, [R23.X16+0x43c00] ;  /* 0x043c000017097984 */ /* 0x000e22000000c800 */
[----:B------:R-:W-:-:S03]  /*3f790*/  FMUL R4, R4, 1.4426950216293334961 ;  /* 0x3fb8aa3b04047820 */ /* 0x000fc60000400000 */
[----:B------:R-:W-:Y:S04]  /*3f7a0*/  LDS R10, [R23.X16+0x43a00] ;  /* 0x043a0000170a7984 */ /* 0x000fe8000000c800 */
[----:B0-----:R0:W-:Y:S02]  /*3f7b0*/  STL [R1+0x33b4], R9 ;  /* 0x0033b40901007387 */ /* 0x0011e40000100800 */
[----:B0-----:R-:W-:Y:S01]  /*3f7c0*/  FMNMX R9, R0, R6, !PT ;  /* 0x0000000600097209 */ /* 0x001fe20007800000 */
[----:B------:R-:W-:Y:S01]  /*3f7d0*/  FMUL R6, R3, 1.4426950216293334961 ;  /* 0x3fb8aa3b03067820 */ /* 0x000fe20000400000 */
[----:B------:R-:W2:Y:S01]  /*3f7e0*/  LDL R0, [R1+0x894] ;  /* 0x0008940001007983 */ /* 0x000ea20000100800 */
[----:B------:R-:W0:Y:S01]  /*3f7f0*/  MUFU.EX2 R3, R4 ;  /* 0x0000000400037308 */ /* 0x000e220000000800 */
[----:B------:R-:W3:Y:S02]  /*3f800*/  LDL.LU R23, [R1+0xf0] ;  /* 0x0000f00001177983 */ /* 0x000ee40000300800 */
[----:B------:R-:W-:Y:S01]  /*3f810*/  STL [R1+0x804], R9 ;  /* 0x0008040901007387 */ /* 0x000fe20000100800 */
[----:B0-----:R-:W-:Y:S01]  /*3f820*/  STL [R1+0x780], R3 ;  /* 0x0007800301007387 */ /* 0x001fe20000100800 */
[----:B------:R-:W4:Y:S02]  /*3f830*/  LDL.LU R29, [R1+0x33b8] ;  /* 0x0033b800011d7983 */ /* 0x000f240000300800 */
[----:B------:R-:W-:-:S02]  /*3f840*/  FADD R21, R21, R5 ;  /* 0x0000000515157221 */ /* 0x000fc40000000000 */
[----:B------:R-:W-:Y:S02]  /*3f850*/  FADD R13, R13, R24 ;  /* 0x000000180d0d7221 */ /* 0x000fe40000000000 */
[----:B------:R-:W-:Y:S02]  /*3f860*/  FADD R17, R22, R7 ;  /* 0x0000000716117221 */ /* 0x000fe40000000000 */
[----:B------:R-:W-:Y:S01]  /*3f870*/  FMUL R24, R2, 1.4426950216293334961 ;  /* 0x3fb8aa3b02187820 */ /* 0x000fe20000400000 */
[----:B------:R-:W0:Y:S01]  /*3f880*/  SHFL.BFLY PT, R22, R21, 0x2, 0x1f ;  /* 0x0c401f0015167f89 */ /* 0x000e2200000e0000 */
[----:B------:R-:W1:Y:S08]  /*3f890*/  MUFU.EX2 R6, R6 ;  /* 0x0000000600067308 */ /* 0x000e700000000800 */
[----:B------:R-:W1:Y:S01]  /*3f8a0*/  MUFU.EX2 R24, R24 ;  /* 0x0000001800187308 */ /* 0x000e620000000800 */
[----:B------:R-:W-:-:S02]  /*3f8b0*/  FADD R14, R14, R27 ;  /* 0x0000001b0e0e7221 */ /* 0x000fc40000000000 */
[----:B------:R-:W-:Y:S01]  /*3f8c0*/  FADD R15, R28, R15 ;  /* 0x0000000f1c0f7221 */ /* 0x000fe20000000000 */
[----:B------:R-:W3:Y:S01]  /*3f8d0*/  LDL.LU R27, [R1+0xf8] ;  /* 0x0000f800011b7983 */ /* 0x000ee20000300800 */
[----:B------:R-:W3:Y:S03]  /*3f8e0*/  LDL.LU R28, [R1+0xfc] ;  /* 0x0000fc00011c7983 */ /* 0x000ee60000300800 */
[----:B-1----:R-:W-:Y:S01]  /*3f8f0*/  STL [R1+0x790], R6 ;  /* 0x0007900601007387 */ /* 0x002fe20000100800 */
[----:B------:R-:W-:Y:S02]  /*3f900*/  STL [R1+0x784], R24 ;  /* 0x0007841801007387 */ /* 0x000fe40000100800 */
[----:B0-----:R-:W-:Y:S02]  /*3f910*/  FADD R22, R21, R22 ;  /* 0x0000001615167221 */ /* 0x001fe40000000000 */
[----:B--2---:R-:W-:-:S05]  /*3f920*/  FADD R25, R25, R0 ;  /* 0x0000000019197221 */ /* 0x004fca0000000000 */
[----:B------:R-:W0:Y:S01]  /*3f930*/  SHFL.BFLY PT, R26, R25, 0x2, 0x1f ;  /* 0x0c401f00191a7f89 */ /* 0x000e2200000e0000 */
[----:B----4-:R-:W-:-:S04]  /*3f940*/  SHF.L.U32 R29, R29, 0x4, RZ ;  /* 0x000000041d1d7819 */ /* 0x010fc800000006ff */
[----:B------:R-:W-:-:S05]  /*3f950*/  LOP3.LUT R29, R29, 0x1c0, RZ, 0xc0, !PT ;  /* 0x000001c01d1d7812 */ /* 0x000fca00078ec0ff */
[----:B------:R1:W-:Y:S04]  /*3f960*/  LDS R24, [R29+0x43e00] ;  /* 0x043e00001d187984 */ /* 0x0003e80000000800 */
[----:B------:R-:W2:Y:S01]  /*3f970*/  SHFL.BFLY PT, R3, R20, 0x2, 0x1f ;  /* 0x0c401f0014037f89 */ /* 0x000ea200000e0000 */
[----:B0-----:R-:W-:Y:S02]  /*3f980*/  FADD R26, R25, R26 ;  /* 0x0000001a191a7221 */ /* 0x001fe40000000000 */
[----:B---3--:R-:W-:Y:S01]  /*3f990*/  FFMA R23, R23, c[0x0][0x188], -R9 ;  /* 0x0000620017177a23 */ /* 0x008fe20000000809 */
[----:B------:R-:W0:Y:S04]  /*3f9a0*/  SHFL.BFLY PT, R5, R16, 0x2, 0x1f ;  /* 0x0c401f0010057f89 */ /* 0x000e2800000e0000 */
[----:B------:R-:W3:Y:S04]  /*3f9b0*/  SHFL.BFLY PT, R8, R13, 0x2, 0x1f ;  /* 0x0c401f000d087f89 */ /* 0x000ee800000e0000 */
[----:B-1----:R-:W4:Y:S01]  /*3f9c0*/  LDL.LU R29, [R1+0xb0] ;  /* 0x0000b000011d7983 */ /* 0x002f220000300800 */
[----:B------:R-:W3:Y:S02]  /*3f9d0*/  LDL R25, [R1+0x91c] ;  /* 0x00091c0001197983 */ /* 0x000ee40000100800 */
[----:B------:R-:W3:Y:S01]  /*3f9e0*/  LDL.LU R21, [R1+0xf4] ;  /* 0x0000f40001157983 */ /* 0x000ee20000300800 */
[----:B------:R-:W1:Y:S01]  /*3f9f0*/  SHFL.BFLY PT, R6, R15, 0x2, 0x1f ;  /* 0x0c401f000f067f89 */ /* 0x000e6200000e0000 */
[----:B------:R-:W-:-:S03]  /*3fa00*/  FADD R12, R11, R12 ;  /* 0x0000000c0b0c7221 */ /* 0x000fc60000000000 */
[----:B------:R-:W-:Y:S04]  /*3fa10*/  SHFL.BFLY PT, R7, R19, 0x2, 0x1f ;  /* 0x0c401f0013077f89 */ /* 0x000fe800000e0000 */
[----:B------:R-:W-:Y:S04]  /*3fa20*/  SHFL.BFLY PT, R0, R18, 0x2, 0x1f ;  /* 0x0c401f0012007f89 */ /* 0x000fe800000e0000 */
[----:B------:R-:W-:Y:S01]  /*3fa30*/  SHFL.BFLY PT, R4, R17, 0x2, 0x1f ;  /* 0x0c401f0011047f89 */ /* 0x000fe200000e0000 */
[----:B------:R-:W-:Y:S02]  /*3fa40*/  BAR.SYNC.DEFER_BLOCKING 0x0 ;  /* 0x0000000000007b1d */ /* 0x000fe40000010000 */
[----:B--2---:R-:W-:-:S02]  /*3fa50*/  FADD R3, R20, R3 ;  /* 0x0000000314037221 */ /* 0x004fc40000000000 */
[----:B------:R-:W-:-:S06]  /*3fa60*/  FMUL R23, R23, 1.4426950216293334961 ;  /* 0x3fb8aa3b17177820 */ /* 0x000fcc0000400000 */
[----:B------:R-:W2:Y:S01]  /*3fa70*/  MUFU.EX2 R23, R23 ;  /* 0x0000001700177308 */ /* 0x000ea20000000800 */
[----:B---3--:R-:W-:Y:S02]  /*3fa80*/  FFMA R20, R21, c[0x0][0x188], -R9 ;  /* 0x0000620015147a23 */ /* 0x008fe40000000809 */
[----:B------:R-:W3:Y:S01]  /*3fa90*/  LDL.LU R9, [R1+0x33b4] ;  /* 0x0033b40001097983 */ /* 0x000ee20000300800 */
[----:B------:R-:W3:Y:S02]  /*3faa0*/  LDL R21, [R1+0x920] ;  /* 0x0009200001157983 */ /* 0x000ee40000100800 */
[----:B--2---:R2:W-:Y:S02]  /*3fab0*/  STL [R1+0x77c], R23 ;  /* 0x00077c1701007387 */ /* 0x0045e40000100800 */
[----:B--2---:R-:W-:Y:S01]  /*3fac0*/  FMNMX R23, R10, R25, !PT ;  /* 0x000000190a177209 */ /* 0x004fe20007800000 */
[----:B------:R-:W-:-:S06]  /*3fad0*/  FMUL R10, R20, 1.4426950216293334961 ;  /* 0x3fb8aa3b140a7820 */ /* 0x000fcc0000400000 */
[----:B------:R-:W2:Y:S01]  /*3fae0*/  MUFU.EX2 R10, R10 ;  /* 0x0000000a000a7308 */ /* 0x000ea20000000800 */
[----:B0-----:R-:W-:Y:S01]  /*3faf0*/  FADD R5, R16, R5 ;  /* 0x0000000510057221 */ /* 0x001fe20000000000 */
[----:B------:R-:W-:Y:S01]  /*3fb00*/  STL [R1+0x7e4], R23 ;  /* 0x0007e41701007387 */ /* 0x000fe20000100800 */
[--C-:B------:R-:W-:Y:S02]  /*3fb10*/  FFMA R16, R27, c[0x0][0x188], -R23.reuse ;  /* 0x000062001b107a23 */ /* 0x100fe40000000817 */
[----:B------:R-:W4:Y:S02]  /*3fb20*/  LDL.LU R25, [R1+0xb4] ;  /* 0x0000b40001197983 */ /* 0x000f240000300800 */
[----:B------:R-:W4:Y:S02]  /*3fb30*/  LDL.LU R27, [R1+0xb8] ;  /* 0x0000b800011b7983 */ /* 0x000f240000300800 */
[----:B------:R-:W-:Y:S02]  /*3fb40*/  FADD R8, R13, R8 ;  /* 0x000000080d087221 */ /* 0x000fe40000000000 */
[----:B------:R-:W-:-:S02]  /*3fb50*/  FFMA R13, R28, c[0x0][0x188], -R23 ;  /* 0x000062001c0d7a23 */ /* 0x000fc40000000817 */
[----:B-1----:R-:W-:Y:S01]  /*3fb60*/  FADD R6, R15, R6 ;  /* 0x000000060f067221 */ /* 0x002fe20000000000 */
[----:B--2---:R0:W-:Y:S02]  /*3fb70*/  STL [R1+0x778], R10 ;  /* 0x0007780a01007387 */ /* 0x0041e40000100800 */
[----:B0-----:R-:W-:Y:S02]  /*3fb80*/  FMUL R10, R16, 1.4426950216293334961 ;  /* 0x3fb8aa3b100a7820 */ /* 0x001fe40000400000 */
[----:B------:R-:W-:Y:S02]  /*3fb90*/  FMUL R16, R13, 1.4426950216293334961 ;  /* 0x3fb8aa3b0d107820 */ /* 0x000fe40000400000 */
[----:B------:R-:W0:Y:S01]  /*3fba0*/  MUFU.EX2 R28, R10 ;  /* 0x0000000a001c7308 */ /* 0x000e220000000800 */
[----:B---3--:R-:W-:-:S05]  /*3fbb0*/  FMNMX R23, R9, R21, !PT ;  /* 0x0000001509177209 */ /* 0x008fca0007800000 */
[--C-:B----4-:R-:W-:Y:S02]  /*3fbc0*/  FFMA R15, R29, c[0x0][0x188], -R23.reuse ;  /* 0x000062001d0f7a23 */ /* 0x110fe40000000817 */
[----:B------:R-:W1:Y:S01]  /*3fbd0*/  MUFU.EX2 R29, R16 ;  /* 0x00000010001d7308 */ /* 0x000e620000000800 */
[----:B------:R-:W-:Y:S01]  /*3fbe0*/  STL [R1+0x7d4], R23 ;  /* 0x0007d41701007387 */ /* 0x000fe20000100800 */
[----:B0-----:R-:W-:Y:S02]  /*3fbf0*/  STL [R1+0x774], R28 ;  /* 0x0007741c01007387 */ /* 0x001fe40000100800 */
[----:B------:R0:W-:Y:S02]  /*3fc00*/  STL [R1+0x3380], R28 ;  /* 0x0033801c01007387 */ /* 0x0001e40000100800 */
[----:B0-----:R-:W2:Y:S01]  /*3fc10*/  LDL.LU R28, [R1+0xbc] ;  /* 0x0000bc00011c7983 */ /* 0x001ea20000300800 */
[----:B-1----:R-:W-:Y:S03]  /*3fc20*/  STL [R1+0x770], R29 ;  /* 0x0007701d01007387 */ /* 0x002fe60000100800 */
[----:B------:R0:W-:Y:S04]  /*3fc30*/  STL [R1+0x3384], R29 ;  /* 0x0033841d01007387 */ /* 0x0001e80000100800 */
[----:B0-----:R-:W3:Y:S04]  /*3fc40*/  LDL R29, [R1+0x924] ;  /* 0x00092400011d7983 */ /* 0x001ee80000100800 */
[----:B------:R-:W0:Y:S04]  /*3fc50*/  SHFL.BFLY PT, R2, R12, 0x2, 0x1f ;  /* 0x0c401f000c027f89 */ /* 0x000e2800000e0000 */
[----:B------:R-:W-:Y:S04]  /*3fc60*/  SHFL.BFLY PT, R9, R26, 0x1, 0x1f ;  /* 0x0c201f001a097f89 */ /* 0x000fe800000e0000 */
[----:B------:R-:W-:Y:S01]  /*3fc70*/  SHFL.BFLY PT, R10, R22, 0x1, 0x1f ;  /* 0x0c201f00160a7f89 */ /* 0x000fe200000e0000 */
[----:B------:R-:W-:-:S02]  /*3fc80*/  FFMA R23, R25, c[0x0][0x188], -R23 ;  /* 0x0000620019177a23 */ /* 0x000fc40000000817 */
[----:B------:R-:W-:Y:S02]  /*3fc90*/  FMUL R21, R15, 1.4426950216293334961 ;  /* 0x3fb8aa3b0f157820 */ /* 0x000fe40000400000 */
[----:B------:R-:W-:Y:S02]  /*3fca0*/  FMUL R23, R23, 1.4426950216293334961 ;  /* 0x3fb8aa3b17177820 */ /* 0x000fe40000400000 */
[----:B------:R1:W4:Y:S01]  /*3fcb0*/  MUFU.EX2 R25, R21 ;  /* 0x0000001500197308 */ /* 0x0003220000000800 */
[----:B0-----:R-:W-:Y:S02]  /*3fcc0*/  FADD R2, R12, R2 ;  /* 0x000000020c027221 */ /* 0x001fe40000000000 */
[----:B------:R-:W0:Y:S02]  /*3fcd0*/  SHFL.BFLY PT, R12, R3, 0x1, 0x1f ;  /* 0x0c201f00030c7f89 */ /* 0x000e2400000e0000 */
[----:B0-----:R-:W-:Y:S01]  /*3fce0*/  FADD R3, R3, R12 ;  /* 0x0000000c03037221 */ /* 0x001fe20000000000 */
[----:B---3--:R-:W-:-:S05]  /*3fcf0*/  FMNMX R29, R24, R29, !PT ;  /* 0x0000001d181d7209 */ /* 0x008fca0007800000 */
[----:B-1----:R-:W-:Y:S02]  /*3fd00*/  FFMA R21, R27, c[0x0][0x188], -R29 ;  /* 0x000062001b157a23 */ /* 0x002fe4000000081d */
[----:B------:R0:W1:Y:S01]  /*3fd10*/  MUFU.EX2 R27, R23 ;  /* 0x00000017001b7308 */ /* 0x0000620000000800 */
[----:B------:R-:W-:Y:S01]  /*3fd20*/  STL [R1+0x7c0], R29 ;  /* 0x0007c01d01007387 */ /* 0x000fe20000100800 */
[----:B----4-:R-:W-:Y:S02]  /*3fd30*/  STL [R1+0x76c], R25 ;  /* 0x00076c1901007387 */ /* 0x010fe40000100800 */
[----:B------:R-:W-:Y:S02]  /*3fd40*/  STL [R1+0x3388], R25 ;  /* 0x0033881901007387 */ /* 0x000fe40000100800 */
[----:B0-----:R-:W-:Y:S02]  /*3fd50*/  FADD R23, R26, R9 ;  /* 0x000000091a177221 */ /* 0x001fe40000000000 */
[----:B------:R-:W-:-:S03]  /*3fd60*/  FADD R9, R22, R10 ;  /* 0x0000000a16097221 */ /* 0x000fc60000000000 */
[----:B------:R-:W-:Y:S01]  /*3fd70*/  STL [R1+0x8c], R23 ;  /* 0x00008c1701007387 */ /* 0x000fe20000100800 */
[----:B-1----:R-:W-:Y:S02]  /*3fd80*/  STL [R1+0x768], R27 ;  /* 0x0007681b01007387 */ /* 0x002fe40000100800 */
[----:B------:R-:W-:Y:S01]  /*3fd90*/  STL [R1+0x88], R9 ;  /* 0x0000880901007387 */ /* 0x000fe20000100800 */
[----:B------:R-:W-:Y:S04]  /*3fda0*/  STL [R1+0x338c], R27 ;  /* 0x00338c1b01007387 */ /* 0x000fe80000100800 */
[----:B------:R-:W-:Y:S01]  /*3fdb0*/  STL [R1+0x84], R3 ;  /* 0x0000840301007387 */ /* 0x000fe20000100800 */
[----:B------:R-:W3:Y:S03]  /*3fdc0*/  LDL R22, [R1+0x784] ;  /* 0x0007840001167983 */ /* 0x000ee60000100800 */
[----:B------:R-:W0:Y:S01]  /*3fdd0*/  SHFL.BFLY PT, R11, R14, 0x2, 0x1f ;  /* 0x0c401f000e0b7f89 */ /* 0x000e2200000e0000 */
[----:B------:R-:W-:-:S02]  /*3fde0*/  FADD R7, R19, R7 ;  /* 0x0000000713077221 */ /* 0x000fc40000000000 */
[----:B0-----:R-:W-:-:S03]  /*3fdf0*/  FADD R11, R14, R11 ;  /* 0x0000000b0e0b7221 */ /* 0x001fc60000000000 */
[----:B------:R-:W0:Y:S02]  /*3fe00*/  SHFL.BFLY PT, R14, R7, 0x1, 0x1f ;  /* 0x0c201f00070e7f89 */ /* 0x000e2400000e0000 */
[----:B0-----:R-:W-:Y:S02]  /*3fe10*/  FADD R7, R7, R14 ;  /* 0x0000000e07077221 */ /* 0x001fe40000000000 */
[----:B---3--:R-:W-:Y:S03]  /*3fe20*/  STL [R1+0x3390], R22 ;  /* 0x0033901601007387 */ /* 0x008fe60000100800 */
[----:B------:R-:W-:Y:S02]  /*3fe30*/  STL [R1+0x80], R7 ;  /* 0x0000800701007387 */ /* 0x000fe40000100800 */
[----:B------:R-:W3:Y:S02]  /*3fe40*/  LDL R26, [R1+0x790] ;  /* 0x00079000011a7983 */ /* 0x000ee40000100800 */
[----:B---3--:R-:W-:Y:S01]  /*3fe50*/  STL [R1+0x3394], R26 ;  /* 0x0033941a01007387 */ /* 0x008fe20000100800 */
[----:B------:R-:W3:Y:S03]  /*3fe60*/  LDL R23, [R1+0x778] ;  /* 0x0007780001177983 */ /* 0x000ee60000100800 */
[----:B---3--:R-:W-:Y:S01]  /*3fe70*/  STL [R1+0x3398], R23 ;  /* 0x0033981701007387 */ /* 0x008fe20000100800 */
[----:B------:R-:W3:Y:S02]  /*3fe80*/  LDL R24, [R1+0x77c] ;  /* 0x00077c0001187983 */ /* 0x000ee40000100800 */
[----:B------:R-:W-:-:S05]  /*3fe90*/  FADD R0, R18, R0 ;  /* 0x0000000012007221 */ /* 0x000fca0000000000 */
[----:B------:R-:W0:Y:S04]  /*3fea0*/  SHFL.BFLY PT, R13, R0, 0x1, 0x1f ;  /* 0x0c201f00000d7f89 */ /* 0x000e2800000e0000 */
[----:B---3--:R-:W-:Y:S01]  /*3feb0*/  STL [R1+0x339c], R24 ;  /* 0x00339c1801007387 */ /* 0x008fe20000100800 */
[----:B------:R-:W3:Y:S02]  /*3fec0*/  LDL R14, [R1+0x800] ;  /* 0x00080000010e7983 */ /* 0x000ee40000100800 */
[----:B0-----:R-:W-:-:S05]  /*3fed0*/  FADD R7, R0, R13 ;  /* 0x0000000d00077221 */ /* 0x001fca0000000000 */
[----:B------:R-:W-:Y:S04]  /*3fee0*/  STL [R1+0x7c], R7 ;  /* 0x00007c0701007387 */ /* 0x000fe80000100800 */
[----:B---3--:R0:W-:Y:S04]  /*3fef0*/  STL [R1+0x33ac], R14 ;  /* 0x0033ac0e01007387 */ /* 0x0081e80000100800 */
[----:B0-----:R-:W3:Y:S04]  /*3ff00*/  LDL R14, [R1+0x808] ;  /* 0x00080800010e7983 */ /* 0x001ee80000100800 */
[----:B---3--:R0:W-:Y:S01]  /*3ff10*/  STL [R1+0x33b0], R14 ;  /* 0x0033b00e01007387 */ /* 0x0081e20000100800 */
[----:B------:R-:W3:Y:S03]  /*3ff20*/  LDL R13, [R1+0x7f8] ;  /* 0x0007f800010d7983 */ /* 0x000ee60000100800 */
[----:B0-----:R-:W4:Y:S04]  /*3ff30*/  LDL R14, [R1+0x818] ;  /* 0x00081800010e7983 */ /* 0x001f280000100800 */
[----:B---3--:R0:W-:Y:S01]  /*3ff40*/  STL [R1+0x33a8], R13 ;  /* 0x0033a80d01007387 */ /* 0x0081e20000100800 */
[----:B------:R-:W3:Y:S03]  /*3ff50*/  LDL R12, [R1+0x7f0] ;  /* 0x0007f000010c7983 */ /* 0x000ee60000100800 */
[----:B0-----:R-:W4:Y:S01]  /*3ff60*/  LDL R13, [R1+0x7fc] ;  /* 0x0007fc00010d7983 */ /* 0x001f220000100800 */
[----:B------:R-:W-:-:S05]  /*3ff70*/  FADD R4, R17, R4 ;  /* 0x0000000411047221 */ /* 0x000fca0000000000 */
[----:B------:R-:W0:Y:S04]  /*3ff80*/  SHFL.BFLY PT, R17, R4, 0x1, 0x1f ;  /* 0x0c201f0004117f89 */ /* 0x000e2800000e0000 */
[----:B------:R-:W1:Y:S04]  /*3ff90*/  SHFL.BFLY PT, R18, R5, 0x1, 0x1f ;  /* 0x0c201f0005127f89 */ /* 0x000e6800000e0000 */
[----:B---3--:R3:W-:Y:S01]  /*3ffa0*/  STL [R1+0x33a4], R12 ;  /* 0x0033a40c01007387 */ /* 0x0087e20000100800 */
[----:B------:R-:W4:Y:S03]  /*3ffb0*/  LDL R24, [R1+0x7e0] ;  /* 0x0007e00001187983 */ /* 0x000f260000100800 */
[----:B------:R-:W1:Y:S04]  /*3ffc0*/  SHFL.BFLY PT, R19, R6, 0x1, 0x1f ;  /* 0x0c201f0006137f89 */ /* 0x000e6800000e0000 */
[----:B------:R-:W1:Y:S01]  /*3ffd0*/  SHFL.BFLY PT, R16, R11, 0x1, 0x1f ;  /* 0x0c201f000b107f89 */ /* 0x000e6200000e0000 */
[----:B------:R-:W-:-:S02]  /*3ffe0*/  FMUL R3, R21, 1.4426950216293334961 ;  /* 0x3fb8aa3b15037820 */ /* 0x000fc40000400000 */
[----:B0-----:R-:W-:Y:S02]  /*3fff0*/  FADD R17, R4, R17 ;  /* 0x0000001104117221 */ /* 0x001fe40000000000 */
[----:B--2---:R-:W-:Y:S01]  /*40000*/  FFMA R0, R28, c[0x0][0x188], -R29 ;  /* 0x000062001c007a23 */ /* 0x004fe2000000081d */
[----:B------:R0:W2:Y:S01]  /*40010*/  MUFU.EX2 R21, R3 ;  /* 0x0000000300157308 */ /* 0x0000a20000000800 */
[----:B---3--:R-:W3:Y:S04]  /*40020*/  LDL R12, [R1+0x7f4] ;  /* 0x0007f400010c7983 */ /* 0x008ee80000100800 */
[----:B------:R-:W0:Y:S04]  /*40030*/  SHFL.BFLY PT, R20, R8, 0x1, 0x1f ;  /* 0x0c201f0008147f89 */ /* 0x000e2800000e0000 */
[----:B------:R-:W0:Y:S04]  /*40040*/  SHFL.BFLY PT, R15, R2, 0x1, 0x1f ;  /* 0x0c201f00020f7f89 */ /* 0x000e2800000e0000 */
[----:B----4-:R4:W-:Y:S01]  /*40050*/  STL [R1+0x33a0], R24 ;  /* 0x0033a01801007387 */ /* 0x0109e20000100800 */
[----:B------:R-:W3:Y:S02]  /*40060*/  LDL R23, [R1+0x7d8] ;  /* 0x0007d80001177983 */ /* 0x000ee40000100800 */
[----:B------:R-:W3:Y:S02]  /*40070*/  LDL R10, [R1+0x7dc] ;  /* 0x0007dc00010a7983 */ /* 0x000ee40000100800 */
[----:B------:R-:W3:Y:S01]  /*40080*/  LDL R26, [R1+0x7c8] ;  /* 0x0007c800011a7983 */ /* 0x000ee20000100800 */
[----:B------:R-:W3:Y:S04]  /*40090*/  LDL R9, [R1+0x7d0] ;  /* 0x0007d00001097983 */ /* 0x000ee80000100800 */
[----:B------:R-:W3:Y:S04]  /*400a0*/  LDL R22, [R1+0x7b4] ;  /* 0x0007b40001167983 */ /* 0x000ee80000100800 */
[----:B------:R-:W3:Y:S04]  /*400b0*/  LDL R27, [R1+0x7c4] ;  /* 0x0007c400011b7983 */ /* 0x000ee80000100800 */
[----:B------:R-:W3:Y:S04]  /*400c0*/  LDL R7, [R1+0x7cc] ;  /* 0x0007cc0001077983 */ /* 0x000ee80000100800 */
[----:B----4-:R-:W4:Y:S04]  /*400d0*/  LDL R24, [R1+0x7ec] ;  /* 0x0007ec0001187983 */ /* 0x010f280000100800 */
[----:B------:R-:W3:Y:S04]  /*400e0*/  LDL R25, [R1+0x7b0] ;  /* 0x0007b00001197983 */ /* 0x000ee80000100800 */
[----:B------:R-:W3:Y:S04]  /*400f0*/  LDL R29, [R1+0x7a8] ;  /* 0x0007a800011d7983 */ /* 0x000ee80000100800 */
[----:B------:R-:W3:Y:S04]  /*40100*/  LDL R28, [R1+0x7a0] ;  /* 0x0007a000011c7983 */ /* 0x000ee80000100800 */
[----:B0-----:R-:W3:Y:S04]  /*40110*/  LDL R3, [R1+0x794] ;  /* 0x0007940001037983 */ /* 0x001ee80000100800 */
[----:B------:R-:W3:Y:S01]  /*40120*/  LDL R4, [R1+0x788] ;  /* 0x0007880001047983 */ /* 0x000ee20000100800 */
[----:B------:R1:W-:Y:S02]  /*40130*/  STL [R1+0x78], R17 ;  /* 0x0000781101007387 */ /* 0x0003e40000100800 */
[----:B-1----:R-:W-:-:S02]  /*40140*/  FADD R17, R5, R18 ;  /* 0x0000001205117221 */ /* 0x002fc40000000000 */
[----:B------:R-:W3:Y:S04]  /*40150*/  LDL R5, [R1+0x7ac] ;  /* 0x0007ac0001057983 */ /* 0x000ee80000100800 */
[----:B------:R-:W3:Y:S01]  /*40160*/  LDL R18, [R1+0x780] ;  /* 0x0007800001127983 */ /* 0x000ee20000100800 */
[----:B------:R0:W-:Y:S02]  /*40170*/  STL [R1+0x74], R17 ;  /* 0x0000741101007387 */ /* 0x0001e40000100800 */
[----:B0-----:R-:W-:Y:S02]  /*40180*/  FADD R17, R6, R19 ;  /* 0x0000001306117221 */ /* 0x001fe40000000000 */
[----:B------:R-:W3:Y:S04]  /*40190*/  LDL R6, [R1+0x7b8] ;  /* 0x0007b80001067983 */ /* 0x000ee80000100800 */
[----:B------:R-:W3:Y:S01]  /*401a0*/  LDL R19, [R1+0x78c] ;  /* 0x00078c0001137983 */ /* 0x000ee20000100800 */
[----:B------:R0:W-:Y:S02]  /*401b0*/  STL [R1+0x70], R17 ;  /* 0x0000701101007387 */ /* 0x0001e40000100800 */
[----:B--2---:R-:W-:Y:S02]  /*401c0*/  STL [R1+0x764], R21 ;  /* 0x0007641501007387 */ /* 0x004fe40000100800 */
[----:B0-----:R-:W-:-:S02]  /*401d0*/  FADD R17, R11, R16 ;  /* 0x000000100b117221 */ /* 0x001fc40000000000 */
[----:B------:R-:W2:Y:S04]  /*401e0*/  LDL R16, [R1+0x81c] ;  /* 0x00081c0001107983 */ /* 0x000ea80000100800 */
[----:B------:R-:W3:Y:S01]  /*401f0*/  LDL R11, [R1+0x7e8] ;  /* 0x0007e800010b7983 */ /* 0x000ee20000100800 */
[----:B------:R0:W-:Y:S02]  /*40200*/  STL [R1+0x6c], R17 ;  /* 0x00006c1101007387 */ /* 0x0001e40000100800 */
[----:B------:R-:W-:Y:S02]  /*40210*/  FMUL R0, R0, 1.4426950216293334961 ;  /* 0x3fb8aa3b00007820 */ /* 0x000fe40000400000 */
[----:B0-----:R-:W-:Y:S02]  /*40220*/  FADD R17, R8, R20 ;  /* 0x0000001408117221 */ /* 0x001fe40000000000 */
[----:B------:R-:W3:Y:S04]  /*40230*/  LDL R8, [R1+0x7bc] ;  /* 0x0007bc0001087983 */ /* 0x000ee80000100800 */
[----:B------:R-:W3:Y:S01]  /*40240*/  LDL R20, [R1+0x79c] ;  /* 0x00079c0001147983 */ /* 0x000ee20000100800 */
[----:B------:R0:W-:Y:S02]  /*40250*/  STL [R1+0x68], R17 ;  /* 0x0000681101007387 */ /* 0x0001e40000100800 */
[----:B0-----:R-:W-:-:S02]  /*40260*/  FADD R17, R2, R15 ;  /* 0x0000000f02117221 */ /* 0x001fc40000000000 */
[----:B------:R-:W3:Y:S04]  /*40270*/  LDL R15, [R1+0x810] ;  /* 0x00081000010f7983 */ /* 0x000ee80000100800 */
[----:B------:R-:W3:Y:S01]  /*40280*/  LDL R2, [R1+0x798] ;  /* 0x0007980001027983 */ /* 0x000ee20000100800 */
[----:B------:R0:W-:Y:S02]  /*40290*/  STL [R1+0x64], R17 ;  /* 0x0000641101007387 */ /* 0x0001e40000100800 */
[----:B0-----:R0:W1:Y:S02]  /*402a0*/  MUFU.EX2 R17, R0 ;  /* 0x0000000000117308 */ /* 0x0010640000000800 */
[----:B0-----:R-:W3:Y:S01]  /*402b0*/  LDL R0, [R1+0x7a4] ;  /* 0x0007a40001007983 */ /* 0x001ee20000100800 */
[----:B--2---:R-:W-:-:S03]  /*402c0*/  FADD R16, R16, R14 ;  /* 0x0000000e10107221 */ /* 0x004fc60000000000 */
[----:B------:R-:W3:Y:S02]  /*402d0*/  LDL.LU R14, [R1+0x33b0] ;  /* 0x0033b000010e7983 */ /* 0x000ee40000300800 */
[----:B---3--:R-:W-:Y:S02]  /*402e0*/  FADD R15, R15, R14 ;  /* 0x0000000e0f0f7221 */ /* 0x008fe40000000000 */
[----:B------:R-:W2:Y:S02]  /*402f0*/  LDL.LU R14, [R1+0x33ac] ;  /* 0x0033ac00010e7983 */ /* 0x000ea40000300800 */
[----:B--2---:R-:W-:Y:S02]  /*40300*/  FADD R14, R14, R13 ;  /* 0x0000000d0e0e7221 */ /* 0x004fe40000000000 */
[----:B------:R-:W2:Y:S01]  /*40310*/  LDL.LU R13, [R1+0x33a8] ;  /* 0x0033a800010d7983 */ /* 0x000ea20000300800 */
[----:B-1----:R-:W-:Y:S02]  /*40320*/  STL [R1+0x760], R17 ;  /* 0x0007601101007387 */ /* 0x002fe40000100800 */
[----:B--2---:R-:W-:-:S02]  /*40330*/  FADD R13, R13, R12 ;  /* 0x0000000c0d0d7221 */ /* 0x004fc40000000000 */
[----:B------:R-:W4:Y:S02]  /*40340*/  LDL.LU R12, [R1+0x33a4] ;  /* 0x0033a400010c7983 */ /* 0x000f240000300800 */
[----:B----4-:R-:W-:Y:S02]  /*40350*/  FADD R12, R12, R24 ;  /* 0x000000180c0c7221 */ /* 0x010fe40000000000 */
[----:B------:R-:W2:Y:S01]  /*40360*/  LDL.LU R24, [R1+0x33a0] ;  /* 0x0033a00001187983 */ /* 0x000ea20000300800 */
[----:B------:R-:W-:Y:S02]  /*40370*/  FADD R10, R10, R23 ;  /* 0x000000170a0a7221 */ /* 0x000fe40000000000 */
[----:B------:R-:W-:Y:S02]  /*40380*/  FADD R9, R9, R26 ;  /* 0x0000001a09097221 */ /* 0x000fe40000000000 */
[----:B------:R-:W-:Y:S02]  /*40390*/  FADD R8, R8, R22 ;  /* 0x0000001608087221 */ /* 0x000fe40000000000 */
[----:B------:R-:W-:-:S02]  /*403a0*/  FADD R7, R7, R27 ;  /* 0x0000001b07077221 */ /* 0x000fc40000000000 */
[----:B------:R-:W-:Y:S02]  /*403b0*/  FADD R6, R6, R25 ;  /* 0x0000001906067221 */ /* 0x000fe40000000000 */
[----:B------:R-:W-:Y:S02]  /*403c0*/  FADD R5, R5, R29 ;  /* 0x0000001d05057221 */ /* 0x000fe40000000000 */
[----:B------:R-:W-:Y:S02]  /*403d0*/  FADD R0, R0, R28 ;  /* 0x0000001c00007221 */ /* 0x000fe40000000000 */
[----:B--2---:R-:W-:Y:S02]  /*403e0*/  FADD R11, R11, R24 ;  /* 0x000000180b0b7221 */ /* 0x004fe40000000000 */
[----:B------:R-:W2:Y:S01]  /*403f0*/  LDL.LU R24, [R1+0x339c] ;  /* 0x00339c0001187983 */ /* 0x000ea20000300800 */
[----:B------:R-:W2:Y:S02]  /*40400*/  LDL.LU R23, [R1+0x3398] ;  /* 0x0033980001177983 */ /* 0x000ea40000300800 */
[----:B------:R-:W3:Y:S02]  /*40410*/  LDL.LU R26, [R1+0x3394] ;  /* 0x00339400011a7983 */ /* 0x000ee40000300800 */
[----:B------:R-:W3:Y:S01]  /*40420*/  LDL.LU R22, [R1+0x3390] ;  /* 0x0033900001167983 */ /* 0x000ee20000300800 */
[----:B------:R-:W4:Y:S01]  /*40430*/  LDL.LU R27, [R1+0x338c] ;  /* 0x00338c00011b7983 */ /* 0x000f220000300800 */
[----:B------:R-:W4:Y:S02]  /*40440*/  LDL.LU R25, [R1+0x3388] ;  /* 0x0033880001197983 */ /* 0x000f240000300800 */
[----:B------:R-:W4:Y:S02]  /*40450*/  LDL.LU R29, [R1+0x3384] ;  /* 0x00338400011d7983 */ /* 0x000f240000300800 */
[----:B------:R-:W4:Y:S02]  /*40460*/  LDL.LU R28, [R1+0x3380] ;  /* 0x00338000011c7983 */ /* 0x000f240000300800 */
[----:B------:R-:W-:-:S02]  /*40470*/  FADD R4, R4, R18 ;  /* 0x0000001204047221 */ /* 0x000fc40000000000 */
[----:B------:R-:W-:Y:S02]  /*40480*/  FADD R3, R3, R19 ;  /* 0x0000001303037221 */ /* 0x000fe40000000000 */
[----:B------:R-:W-:Y:S02]  /*40490*/  FADD R2, R20, R2 ;  /* 0x0000000214027221 */ /* 0x000fe40000000000 */
[----:B---3--:R-:W-:Y:S02]  /*404a0*/  FADD R18, R26, R22 ;  /* 0x000000161a127221 */ /* 0x008fe40000000000 */
[----:B--2---:R-:W-:Y:S02]  /*404b0*/  FADD R22, R24, R23 ;  /* 0x0000001718167221 */ /* 0x004fe40000000000 */
[----:B----4-:R-:W-:-:S03]  /*404c0*/  FADD R19, R28, R29 ;  /* 0x0000001d1c137221 */ /* 0x010fc60000000000 */
[----:B------:R-:W-:Y:S01]  /*404d0*/  STL [R1+0x8], R22 ;  /* 0x0000081601007387 */ /* 0x000fe20000100800 */
[----:B------:R-:W-:Y:S02]  /*404e0*/  STL [R1], R18 ;  /* 0x0000001201007387 */ /* 0x000fe40000100800 */
[----:B------:R0:W-:Y:S02]  /*404f0*/  STL [R1+0x10], R19 ;  /* 0x0000101301007387 */ /* 0x0001e40000100800 */
[----:B0-----:R-:W-:Y:S02]  /*40500*/  FADD R19, R21, R17 ;  /* 0x0000001115137221 */ /* 0x001fe40000000000 */
[----:B------:R-:W0:Y:S01]  /*40510*/  SHFL.BFLY PT, R17, R16, 0x2, 0x1f ;  /* 0x0c401f0010117f89 */ /* 0x000e2200000e0000 */
[----:B------:R-:W-:-:S05]  /*40520*/  FADD R20, R25, R27 ;  /* 0x0000001b19147221 */ /* 0x000fca0000000000 */
[----:B------:R-:W-:Y:S04]  /*40530*/  STL [R1+0x18], R20 ;  /* 0x0000181401007387 */ /* 0x000fe80000100800 */
[----:B0-----:R0:W-:Y:S01]  /*40540*/  STL [R1+0x336c], R17 ;  /* 0x00336c1101007387 */ /* 0x0011e20000100800 */
[----:B------:R-:W-:Y:S03]  /*40550*/  STL [R1+0x1c], R19 ;  /* 0x00001c1301007387 */ /* 0x000fe60000100800 */
[----:B0-----:R-:W2:Y:S04]  /*40560*/  LDL R17, [R1+0x18] ;  /* 0x0000180001117983 */ /* 0x001ea80000100800 */
[----:B--2---:R0:W-:Y:S04]  /*40570*/  STL [R1+0x3370], R17 ;  /* 0x0033701101007387 */ /* 0x0041e80000100800 */
[----:B0-----:R-:W2:Y:S04]  /*40580*/  LDL R17, [R1+0x10] ;  /* 0x0000100001117983 */ /* 0x001ea80000100800 */
[----:B--2---:R0:W-:Y:S04]  /*40590*/  STL [R1+0x3374], R17 ;  /* 0x0033741101007387 */ /* 0x0041e80000100800 */
[----:B0-----:R-:W2:Y:S04]  /*405a0*/  LDL R17, [R1+0x8] ;  /* 0x0000080001117983 */ /* 0x001ea80000100800 */
[----:B--2---:R0:W-:Y:S02]  /*405b0*/  STL [R1+0x3378], R17 ;  /* 0x0033781101007387 */ /* 0x0041e40000100800 */
[----:B0-----:R-:W-:-:S05]  /*405c0*/  IMAD.MOV.U32 R17, RZ, RZ, R18 ;  /* 0x000000ffff117224 */ /* 0x001fca00078e0012 */
[----:B------:R-:W-:Y:S02]  /*405d0*/  STL [R1+0x337c], R17 ;  /* 0x00337c1101007387 */ /* 0x000fe40000100800 */
[----:B------:R-:W0:Y:S02]  /*405e0*/  SHFL.BFLY PT, R17, R2, 0x2, 0x1f ;  /* 0x0c401f0002117f89 */ /* 0x000e2400000e0000 */
[----:B------:R1:W-:Y:S02]  /*405f0*/  STL [R1+0x3368], R16 ;  /* 0x0033681001007387 */ /* 0x0003e40000100800 */
[----:B-1----:R-:W2:Y:S04]  /*40600*/  LDL R16, [R1+0x1c] ;  /* 0x00001c0001107983 */ /* 0x002ea80000100800 */
[----:B0-----:R-:W-:Y:S02]  /*40610*/  STL [R1+0x4], R17 ;  /* 0x0000041101007387 */ /* 0x001fe40000100800 */
[----:B------:R-:W0:Y:S02]  /*40620*/  SHFL.BFLY PT, R17, R3, 0x2, 0x1f ;  /* 0x0c401f0003117f89 */ /* 0x000e2400000e0000 */
[----:B0-----:R-:W-:Y:S02]  /*40630*/  STL [R1+0xc], R17 ;  /* 0x00000c1101007387 */ /* 0x001fe40000100800 */
[----:B------:R-:W0:Y:S02]  /*40640*/  SHFL.BFLY PT, R17, R4, 0x2, 0x1f ;  /* 0x0c401f0004117f89 */ /* 0x000e2400000e0000 */
[----:B0-----:R0:W-:Y:S04]  /*40650*/  STL [R1+0x14], R17 ;  /* 0x0000141101007387 */ /* 0x0011e80000100800 */
[----:B0-----:R-:W3:Y:S04]  /*40660*/  LDL.LU R17, [R1+0x337c] ;  /* 0x00337c0001117983 */ /* 0x001ee80000300800 */
[----:B---3--:R-:W0:Y:S04]  /*40670*/  SHFL.BFLY PT, R17, R17, 0x2, 0x1f ;  /* 0x0c401f0011117f89 */ /* 0x008e2800000e0000 */
        /* <DEDUP_REMOVED lines=8> */
[----:B--2---:R-:W-:Y:S04]  /*40700*/  SHFL.BFLY PT, R16, R16, 0x2, 0x1f ;  /* 0x0c401f0010107f89 */ /* 0x004fe800000e0000 */
[----:B---3--:R-:W0:Y:S04]  /*40710*/  SHFL.BFLY PT, R17, R17, 0x2, 0x1f ;  /* 0x0c401f0011117f89 */ /* 0x008e2800000e0000 */
[----:B0-----:R0:W-:Y:S04]  /*40720*/  STL [R1+0x38], R17 ;  /* 0x0000381101007387 */ /* 0x0011e80000100800 */
[----:B0-----:R-:W2:Y:S01]  /*40730*/  LDL.LU R17, [R1+0x336c] ;  /* 0x00336c0001117983 */ /* 0x001ea20000300800 */
[----:B------:R0:W-:Y:S03]  /*40740*/  STL [R1+0x44], R16 ;  /* 0x0000441001007387 */ /* 0x0001e60000100800 */
[----:B0-----:R-:W2:Y:S04]  /*40750*/  LDL.LU R16, [R1+0x3368] ;  /* 0x0033680001107983 */ /* 0x001ea80000300800 */
[----:B------:R-:W0:Y:S04]  /*40760*/  SHFL.BFLY PT, R18, R15, 0x2, 0x1f ;  /* 0x0c401f000f127f89 */ /* 0x000e2800000e0000 */
[----:B------:R-:W1:Y:S04]  /*40770*/  SHFL.BFLY PT, R19, R14, 0x2, 0x1f ;  /* 0x0c401f000e137f89 */ /* 0x000e6800000e0000 */
[----:B------:R-:W3:Y:S04]  /*40780*/  SHFL.BFLY PT, R20, R13, 0x2, 0x1f ;  /* 0x0c401f000d147f89 */ /* 0x000ee800000e0000 */
[----:B------:R-:W4:Y:S04]  /*40790*/  SHFL.BFLY PT, R21, R12, 0x2, 0x1f ;  /* 0x0c401f000c157f89 */ /* 0x000f2800000e0000 */
[----:B------:R-:W4:Y:S04]  /*407a0*/  SHFL.BFLY PT, R22, R11, 0x2, 0x1f ;  /* 0x0c401f000b167f89 */ /* 0x000f2800000e0000 */
[----:B------:R-:W4:Y:S04]  /*407b0*/  SHFL.BFLY PT, R23, R10, 0x2, 0x1f ;  /* 0x0c401f000a177f89 */ /* 0x000f2800000e0000 */
[----:B------:R-:W4:Y:S04]  /*407c0*/  SHFL.BFLY PT, R24, R9, 0x2, 0x1f ;  /* 0x0c401f0009187f89 */ /* 0x000f2800000e0000 */
[----:B------:R-:W4:Y:S04]  /*407d0*/  SHFL.BFLY PT, R25, R8, 0x2, 0x1f ;  /* 0x0c401f0008197f89 */ /* 0x000f2800000e0000 */
[----:B------:R-:W4:Y:S04]  /*407e0*/  SHFL.BFLY PT, R26, R7, 0x2, 0x1f ;  /* 0x0c401f00071a7f89 */ /* 0x000f2800000e0000 */
[----:B------:R-:W4:Y:S04]  /*407f0*/  SHFL.BFLY PT, R27, R6, 0x2, 0x1f ;  /* 0x0c401f00061b7f89 */ /* 0x000f2800000e0000 */
[----:B------:R-:W4:Y:S01]  /*40800*/  SHFL.BFLY PT, R28, R5, 0x2, 0x1f ;  /* 0x0c401f00051c7f89 */ /* 0x000f2200000e0000 */
[----:B0-----:R-:W-:-:S02]  /*40810*/  FADD R18, R15, R18 ;  /* 0x000000120f127221 */ /* 0x001fc40000000000 */
[----:B-1----:R-:W-:Y:S02]  /*40820*/  FADD R14, R14, R19 ;  /* 0x000000130e0e7221 */ /* 0x002fe40000000000 */
[----:B---3--:R-:W-:Y:S02]  /*40830*/  FADD R13, R13, R20 ;  /* 0x000000140d0d7221 */ /* 0x008fe40000000000 */
[----:B----4-:R-:W-:Y:S02]  /*40840*/  FADD R21, R12, R21 ;  /* 0x000000150c157221 */ /* 0x010fe40000000000 */
[----:B------:R-:W-:Y:S02]  /*40850*/  FADD R22, R11, R22 ;  /* 0x000000160b167221 */ /* 0x000fe40000000000 */
[----:B------:R-:W-:Y:S02]  /*40860*/  FADD R23, R10, R23 ;  /* 0x000000170a177221 */ /* 0x000fe40000000000 */
[----:B------:R-:W-:-:S02]  /*40870*/  FADD R24, R9, R24 ;  /* 0x0000001809187221 */ /* 0x000fc40000000000 */
[----:B------:R-:W-:Y:S02]  /*40880*/  FADD R25, R8, R25 ;  /* 0x0000001908197221 */ /* 0x000fe40000000000 */
        /* <DEDUP_REMOVED lines=9> */
[----:B------:R-:W-:Y:S02]  /*40920*/  STL [R1+0x5c], R18 ;  /* 0x00005c1201007387 */ /* 0x000fe40000100800 */
[----:B------:R-:W4:Y:S02]  /*40930*/  LDL.LU R11, [R1+0x2c] ;  /* 0x00002c00010b7983 */ /* 0x000f240000300800 */
[----:B------:R-:W-:Y:S01]  /*40940*/  STL [R1+0x58], R14 ;  /* 0x0000580e01007387 */ /* 0x000fe20000100800 */
[----:B------:R-:W2:Y:S01]  /*40950*/  LDL.LU R10, [R1+0x8] ;  /* 0x00000800010a7983 */ /* 0x000ea20000300800 */
[----:B------:R-:W-:Y:S02]  /*40960*/  STL [R1+0x54], R13 ;  /* 0x0000540d01007387 */ /* 0x000fe40000100800 */
[----:B------:R-:W2:Y:S02]  /*40970*/  LDL.LU R9, [R1+0x28] ;  /* 0x0000280001097983 */ /* 0x000ea40000300800 */
[----:B------:R-:W-:Y:S01]  /*40980*/  STL [R1+0x50], R21 ;  /* 0x0000501501007387 */ /* 0x000fe20000100800 */
[----:B------:R-:W2:Y:S01]  /*40990*/  LDL.LU R8, [R1] ;  /* 0x0000000001087983 */ /* 0x000ea20000300800 */
[----:B------:R-:W-:Y:S02]  /*409a0*/  STL [R1+0x4c], R22 ;  /* 0x00004c1601007387 */ /* 0x000fe40000100800 */
[----:B------:R-:W2:Y:S02]  /*409b0*/  LDL.LU R7, [R1+0x20] ;  /* 0x0000200001077983 */ /* 0x000ea40000300800 */
[----:B------:R-:W-:Y:S01]  /*409c0*/  STL [R1+0x48], R23 ;  /* 0x0000481701007387 */ /* 0x000fe20000100800 */
[----:B------:R-:W2:Y:S01]  /*409d0*/  LDL.LU R6, [R1+0x14] ;  /* 0x0000140001067983 */ /* 0x000ea20000300800 */
[----:B------:R-:W-:Y:S02]  /*409e0*/  STL [R1+0x40], R24 ;  /* 0x0000401801007387 */ /* 0x000fe40000100800 */
[----:B------:R-:W3:Y:S01]  /*409f0*/  LDL.LU R5, [R1+0xc] ;  /* 0x00000c0001057983 */ /* 0x000ee20000300800 */
[----:B------:R-:W0:Y:S01]  /*40a00*/  SHFL.BFLY PT, R29, R0, 0x2, 0x1f ;  /* 0x0c401f00001d7f89 */ /* 0x000e2200000e0000 */
[----:B------:R-:W-:Y:S02]  /*40a10*/  STL [R1+0x3c], R25 ;  /* 0x00003c1901007387 */ /* 0x000fe40000100800 */
[----:B0-----:R-:W-:-:S02]  /*40a20*/  FADD R0, R0, R29 ;  /* 0x0000001d00007221 */ /* 0x001fc40000000000 */
[----:B------:R-:W4:Y:S01]  /*40a30*/  LDL.LU R29, [R1+0x4] ;  /* 0x00000400011d7983 */ /* 0x000f220000300800 */
[----:B------:R-:W-:Y:S02]  /*40a40*/  STL [R1+0x34], R26 ;  /* 0x0000341a01007387 */ /* 0x000fe40000100800 */
[----:B------:R-:W-:Y:S02]  /*40a50*/  STL [R1+0x30], R27 ;  /* 0x0000301b01007387 */ /* 0x000fe40000100800 */
[----:B------:R-:W-:Y:S02]  /*40a60*/  STL [R1+0x24], R28 ;  /* 0x0000241c01007387 */ /* 0x000fe40000100800 */
[----:B--2---:R-:W-:Y:S02]  /*40a70*/  FADD R4, R4, R6 ;  /* 0x0000000604047221 */ /* 0x004fe40000000000 */
[----:B------:R-:W-:Y:S02]  /*40a80*/  FADD R6, R10, R9 ;  /* 0x000000090a067221 */ /* 0x000fe40000000000 */
[----:B------:R-:W0:Y:S01]  /*40a90*/  SHFL.BFLY PT, R10, R18, 0x1, 0x1f ;  /* 0x0c201f00120a7f89 */ /* 0x000e2200000e0000 */
[----:B---3--:R-:W-:-:S02]  /*40aa0*/  FADD R3, R3, R5 ;  /* 0x0000000503037221 */ /* 0x008fc40000000000 */
[----:B------:R-:W-:Y:S02]  /*40ab0*/  FADD R5, R8, R7 ;  /* 0x0000000708057221 */ /* 0x000fe40000000000 */
[----:B----4-:R-:W-:Y:S02]  /*40ac0*/  FADD R7, R12, R11 ;  /* 0x0000000b0c077221 */ /* 0x010fe40000000000 */
[----:B------:R-:W1:Y:S04]  /*40ad0*/  SHFL.BFLY PT, R11, R14, 0x1, 0x1f ;  /* 0x0c201f000e0b7f89 */ /* 0x000e6800000e0000 */
[----:B------:R-:W2:Y:S02]  /*40ae0*/  SHFL.BFLY PT, R12, R13, 0x1, 0x1f ;  /* 0x0c201f000d0c7f89 */ /* 0x000ea400000e0000 */
[----:B------:R-:W3:Y:S02]  /*40af0*/  SHFL.BFLY PT, R13, R21, 0x1, 0x1f ;  /* 0x0c201f00150d7f89 */ /* 0x000ee400000e0000 */
[----:B------:R-:W4:Y:S02]  /*40b00*/  SHFL.BFLY PT, R14, R22, 0x1, 0x1f ;  /* 0x0c201f00160e7f89 */ /* 0x000f2400000e0000 */
[----:B------:R-:W-:-:S02]  /*40b10*/  FADD R8, R17, R15 ;  /* 0x0000000f11087221 */ /* 0x000fc40000000000 */
[----:B------:R-:W1:Y:S04]  /*40b20*/  SHFL.BFLY PT, R15, R16, 0x1, 0x1f ;  /* 0x0c201f00100f7f89 */ /* 0x000e6800000e0000 */
[----:B------:R-:W-:Y:S01]  /*40b30*/  SHFL.BFLY PT, R17, R25, 0x1, 0x1f ;  /* 0x0c201f0019117f89 */ /* 0x000fe200000e0000 */
[----:B------:R-:W-:-:S03]  /*40b40*/  FADD R9, R19, R20 ;  /* 0x0000001413097221 */ /* 0x000fc60000000000 */
[----:B------:R-:W-:Y:S01]  /*40b50*/  SHFL.BFLY PT, R18, R26, 0x1, 0x1f ;  /* 0x0c201f001a127f89 */ /* 0x000fe200000e0000 */
[----:B------:R-:W-:Y:S03]  /*40b60*/  SHFL.BFLY PT, R19, R27, 0x1, 0x1f ;  /* 0x0c201f001b137f89 */ /* 0x000fe600000e0000 */
[----:B0-----:R0:W-:Y:S02]  /*40b70*/  STL [R1+0x3360], R10 ;  /* 0x0033600a01007387 */ /* 0x0011e40000100800 */
[----:B0-----:R-:W-:Y:S02]  /*40b80*/  MOV R10, R16 ;  /* 0x00000010000a7202 */ /* 0x001fe40000000f00 */
[----:B------:R-:W0:Y:S04]  /*40b90*/  SHFL.BFLY PT, R16, R24, 0x1, 0x1f ;  /* 0x0c201f0018107f89 */ /* 0x000e2800000e0000 */
[----:B------:R-:W0:Y:S04]  /*40ba0*/  SHFL.BFLY PT, R20, R28, 0x1, 0x1f ;  /* 0x0c201f001c147f89 */ /* 0x000e2800000e0000 */
[----:B-1----:R1:W-:Y:S01]  /*40bb0*/  STL [R1+0x335c], R11 ;  /* 0x00335c0b01007387 */ /* 0x0023e20000100800 */
[----:B--2---:R2:W-:Y:S02]  /*40bc0*/  STL [R1+0x3358], R12 ;  /* 0x0033580c01007387 */ /* 0x0045e40000100800 */
[----:B---3--:R-:W-:Y:S02]  /*40bd0*/  STL [R1+0x3354], R13 ;  /* 0x0033540d01007387 */ /* 0x008fe40000100800 */
[----:B----4-:R3:W-:Y:S01]  /*40be0*/  STL [R1+0x3364], R14 ;  /* 0x0033640e01007387 */ /* 0x0107e20000100800 */
[----:B-1----:R-:W4:Y:S01]  /*40bf0*/  LDL.LU R11, [R1+0x5c] ;  /* 0x00005c00010b7983 */ /* 0x002f220000300800 */
[----:B--2---:R-:W2:Y:S02]  /*40c00*/  LDL.LU R12, [R1+0x58] ;  /* 0x00005800010c7983 */ /* 0x004ea40000300800 */
[----:B---3--:R-:W-:Y:S01]  /*40c10*/  IMAD.MOV.U32 R14, RZ, RZ, R15 ;  /* 0x000000ffff0e7224 */ /* 0x008fe200078e000f */
[----:B0-----:R0:W-:Y:S01]  /*40c20*/  STL [R1+0x3350], R16 ;  /* 0x0033501001007387 */ /* 0x0011e20000100800 */
[----:B------:R-:W3:Y:S02]  /*40c30*/  LDL.LU R13, [R1+0x54] ;  /* 0x00005400010d7983 */ /* 0x000ee40000300800 */
[----:B------:R1:W-:Y:S02]  /*40c40*/  STL [R1+0x334c], R17 ;  /* 0x00334c1101007387 */ /* 0x0003e40000100800 */
[----:B------:R1:W-:Y:S01]  /*40c50*/  STL [R1+0x3348], R18 ;  /* 0x0033481201007387 */ /* 0x0003e20000100800 */
[----:B------:R1:W-:Y:S01]  /*40c60*/  STL [R1+0x3344], R19 ;  /* 0x0033441301007387 */ /* 0x0003e20000100800 */
[----:B------:R-:W-:-:S03]  /*40c70*/  FADD R10, R10, R14 ;  /* 0x0000000e0a0a7221 */ /* 0x000fc60000000000 */
[----:B0-----:R-:W2:Y:S01]  /*40c80*/  LDL.LU R16, [R1+0x48] ;  /* 0x0000480001107983 */ /* 0x001ea20000300800 */
[----:B-1----:R-:W2:Y:S03]  /*40c90*/  LDL.LU R17, [R1+0x40] ;  /* 0x0000400001117983 */ /* 0x002ea60000300800 */
[----:B------:R-:W2:Y:S04]  /*40ca0*/  LDL.LU R18, [R1+0x3c] ;  /* 0x00003c0001127983 */ /* 0x000ea80000300800 */
[----:B------:R-:W2:Y:S01]  /*40cb0*/  LDL.LU R19, [R1+0x34] ;  /* 0x0000340001137983 */ /* 0x000ea20000300800 */
[----:B------:R0:W-:Y:S03]  /*40cc0*/  STL [R1+0x3340], R20 ;  /* 0x0033401401007387 */ /* 0x0001e60000100800 */
[----:B------:R-:W-:Y:S04]  /*40cd0*/  SHFL.BFLY PT, R28, R9, 0x1, 0x1f ;  /* 0x0c201f00091c7f89 */ /* 0x000fe800000e0000 */
[----:B0-----:R-:W2:Y:S01]  /*40ce0*/  LDL.LU R20, [R1+0x30] ;  /* 0x0000300001147983 */ /* 0x001ea20000300800 */
[----:B------:R0:W-:Y:S03]  /*40cf0*/  STL [R1+0x333c], R9 ;  /* 0x00333c0901007387 */ /* 0x0001e60000100800 */
[----:B0-----:R-:W2:Y:S01]  /*40d00*/  LDL.LU R9, [R1+0x24] ;  /* 0x0000240001097983 */ /* 0x001ea20000300800 */
[----:B------:R-:W2:Y:S02]  /*40d10*/  LDL.LU R14, [R1+0x3364] ;  /* 0x00336400010e7983 */ /* 0x000ea40000300800 */
[----:B------:R0:W-:Y:S02]  /*40d20*/  STL [R1], R10 ;  /* 0x0000000a01007387 */ /* 0x0001e40000100800 */
[----:B0-----:R-:W4:Y:S02]  /*40d30*/  LDL.LU R10, [R1+0x3360] ;  /* 0x00336000010a7983 */ /* 0x001f240000300800 */
[----:B----4-:R-:W-:-:S02]  /*40d40*/  FADD R10, R11, R10 ;  /* 0x0000000a0b0a7221 */ /* 0x010fc40000000000 */
[----:B------:R-:W2:Y:S03]  /*40d50*/  LDL.LU R11, [R1+0x335c] ;  /* 0x00335c00010b7983 */ /* 0x000ea60000300800 */
[----:B------:R0:W-:Y:S02]  /*40d60*/  STL [R1+0x332c], R10 ;  /* 0x00332c0a01007387 */ /* 0x0001e40000100800 */
[----:B0-----:R-:W4:Y:S01]  /*40d70*/  LDL.LU R10, [R1+0x4c] ;  /* 0x00004c00010a7983 */ /* 0x001f220000300800 */
[----:B--2---:R-:W-:-:S03]  /*40d80*/  FADD R11, R12, R11 ;  /* 0x0000000b0c0b7221 */ /* 0x004fc60000000000 */
[----:B------:R-:W3:Y:S02]  /*40d90*/  LDL.LU R12, [R1+0x3358] ;  /* 0x00335800010c7983 */ /* 0x000ee40000300800 */
[----:B------:R0:W-:Y:S02]  /*40da0*/  STL [R1+0x3330], R11 ;  /* 0x0033300b01007387 */ /* 0x0001e40000100800 */
[----:B0-----:R-:W2:Y:S04]  /*40db0*/  LDL.LU R11, [R1+0x50] ;  /* 0x00005000010b7983 */ /* 0x001ea80000300800 */
[----:B------:R-:W0:Y:S01]  /*40dc0*/  SHFL.BFLY PT, R15, R23, 0x1, 0x1f ;  /* 0x0c201f00170f7f89 */ /* 0x000e2200000e0000 */
[----:B---3--:R-:W-:-:S03]  /*40dd0*/  FADD R12, R13, R12 ;  /* 0x0000000c0d0c7221 */ /* 0x008fc60000000000 */
[----:B------:R-:W2:Y:S02]  /*40de0*/  LDL.LU R13, [R1+0x3354] ;  /* 0x00335400010d7983 */ /* 0x000ea40000300800 */
[----:B------:R-:W-:Y:S02]  /*40df0*/  STL [R1+0x3334], R12 ;  /* 0x0033340c01007387 */ /* 0x000fe40000100800 */
[----:B----4-:R-:W-:Y:S02]  /*40e00*/  FADD R14, R10, R14 ;  /* 0x0000000e0a0e7221 */ /* 0x010fe40000000000 */
[----:B0-----:R-:W-:Y:S02]  /*40e10*/  FADD R15, R16, R15 ;  /* 0x0000000f100f7221 */ /* 0x001fe40000000000 */
[----:B--2---:R-:W-:-:S05]  /*40e20*/  FADD R13, R11, R13 ;  /* 0x0000000d0b0d7221 */ /* 0x004fca0000000000 */
[----:B------:R0:W-:Y:S04]  /*40e30*/  STL [R1+0x3338], R13 ;  /* 0x0033380d01007387 */ /* 0x0001e80000100800 */
[----:B0-----:R-:W2:Y:S01]  /*40e40*/  LDL.LU R13, [R1+0x8c] ;  /* 0x00008c00010d7983 */ /* 0x001ea20000300800 */
[----:B------:R-:W3:Y:S02]  /*40e50*/  LDL.LU R12, [R1+0x88] ;  /* 0x00008800010c7983 */ /* 0x000ee40000300800 */
[----:B------:R-:W4:Y:S02]  /*40e60*/  LDL.LU R11, [R1+0x84] ;  /* 0x00008400010b7983 */ /* 0x000f240000300800 */
[----:B------:R-:W2:Y:S01]  /*40e70*/  LDL.LU R10, [R1+0x80] ;  /* 0x00008000010a7983 */ /* 0x000ea20000300800 */
[----:B------:R-:W2:Y:S02]  /*40e80*/  LDL.LU R16, [R1+0x3350] ;  /* 0x0033500001107983 */ /* 0x000ea40000300800 */
[----:B--2---:R-:W-:-:S02]  /*40e90*/  FADD R16, R17, R16 ;  /* 0x0000001011107221 */ /* 0x004fc40000000000 */
[----:B------:R-:W2:Y:S02]  /*40ea0*/  LDL.LU R17, [R1+0x334c] ;  /* 0x00334c0001117983 */ /* 0x000ea40000300800 */
[----:B--2---:R-:W-:Y:S02]  /*40eb0*/  FADD R17, R18, R17 ;  /* 0x0000001112117221 */ /* 0x004fe40000000000 */
[----:B------:R-:W2:Y:S02]  /*40ec0*/  LDL.LU R18, [R1+0x3348] ;  /* 0x0033480001127983 */ /* 0x000ea40000300800 */
[----:B--2---:R-:W-:Y:S02]  /*40ed0*/  FADD R18, R19, R18 ;  /* 0x0000001213127221 */ /* 0x004fe40000000000 */
[----:B------:R-:W2:Y:S01]  /*40ee0*/  LDL.LU R19, [R1+0x3344] ;  /* 0x0033440001137983 */ /* 0x000ea20000300800 */
[----:B------:R-:W-:-:S05]  /*40ef0*/  FADD R2, R2, R29 ;  /* 0x0000001d02027221 */ /* 0x000fca0000000000 */
[----:B------:R-:W0:Y:S04]  /*40f00*/  SHFL.BFLY PT, R22, R2, 0x1, 0x1f ;  /* 0x0c201f0002167f89 */ /* 0x000e2800000e0000 */
[----:B------:R-:W1:Y:S04]  /*40f10*/  SHFL.BFLY PT, R21, R0, 0x1, 0x1f ;  /* 0x0c201f0000157f89 */ /* 0x000e6800000e0000 */
[----:B------:R-:W0:Y:S04]  /*40f20*/  SHFL.BFLY PT, R23, R3, 0x1, 0x1f ;  /* 0x0c201f0003177f89 */ /* 0x000e2800000e0000 */
[----:B------:R-:W0:Y:S04]  /*40f30*/  SHFL.BFLY PT, R24, R4, 0x1, 0x1f ;  /* 0x0c201f0004187f89 */ /* 0x000e2800000e0000 */
[----:B------:R-:W0:Y:S01]  /*40f40*/  SHFL.BFLY PT, R25, R5, 0x1, 0x1f ;  /* 0x0c201f0005197f89 */ /* 0x000e2200000e0000 */
[----:B--2---:R-:W-:-:S03]  /*40f50*/  FADD R19, R20, R19 ;  /* 0x0000001314137221 */ /* 0x004fc60000000000 */
[----:B------:R-:W2:Y:S01]  /*40f60*/  LDL.LU R20, [R1+0x3340] ;  /* 0x0033400001147983 */ /* 0x000ea20000300800 */
[----:B0-----:R-:W-:Y:S02]  /*40f70*/  FADD R2, R2, R22 ;  /* 0x0000001602027221 */ /* 0x001fe40000000000 */
[----:B------:R-:W0:Y:S01]  /*40f80*/  S2R R22, SR_TID.X ;  /* 0x0000000000167919 */ /* 0x000e220000002100 */
[----:B------:R-:W0:Y:S04]  /*40f90*/  SHFL.BFLY PT, R26, R6, 0x1, 0x1f ;  /* 0x0c201f00061a7f89 */ /* 0x000e2800000e0000 */
[----:B------:R-:W3:Y:S01]  /*40fa0*/  SHFL.BFLY PT, R27, R7, 0x1, 0x1f ;  /* 0x0c201f00071b7f89 */ /* 0x000ee200000e0000 */
[----:B-1----:R-:W-:Y:S02]  /*40fb0*/  FADD R0, R0, R21 ;  /* 0x0000001500007221 */ /* 0x002fe40000000000 */
[----:B------:R-:W4:Y:S02]  /*40fc0*/  LDL.LU R21, [R1] ;  /* 0x0000000001157983 */ /* 0x000f240000300800 */
[----:B------:R-:W-:-:S02]  /*40fd0*/  FADD R3, R3, R23 ;  /* 0x0000001703037221 */ /* 0x000fc40000000000 */
[----:B------:R-:W-:Y:S01]  /*40fe0*/  FADD R4, R4, R24 ;  /* 0x0000001804047221 */ /* 0x000fe20000000000 */
[----:B------:R-:W4:Y:S01]  /*40ff0*/  LDL.LU R23, [R1+0x64] ;  /* 0x0000640001177983 */ /* 0x000f220000300800 */
[----:B------:R-:W4:Y:S02]  /*41000*/  LDL.LU R24, [R1+0x68] ;  /* 0x0000680001187983 */ /* 0x000f240000300800 */
[----:B------:R-:W-:Y:S02]  /*41010*/  FADD R5, R5, R25 ;  /* 0x0000001905057221 */ /* 0x000fe40000000000 */
[----:B------:R-:W4:Y:S01]  /*41020*/  LDL.LU R25, [R1+0x6c] ;  /* 0x00006c0001197983 */ /* 0x000f220000300800 */
[----:B0-----:R-:W-:Y:S02]  /*41030*/  FADD R6, R6, R26 ;  /* 0x0000001a06067221 */ /* 0x001fe40000000000 */
[----:B---3--:R-:W-:Y:S01]  /*41040*/  FADD R7, R7, R27 ;  /* 0x0000001b07077221 */ /* 0x008fe20000000000 */
[----:B------:R-:W3:Y:S01]  /*41050*/  LDL.LU R26, [R1+0x70] ;  /* 0x00007000011a7983 */ /* 0x000ee20000300800 */
[----:B------:R-:W3:Y:S02]  /*41060*/  LDL.LU R27, [R1+0x74] ;  /* 0x00007400011b7983 */ /* 0x000ee40000300800 */
[----:B--2---:R-:W-:Y:S01]  /*41070*/  FADD R20, R9, R20 ;  /* 0x0000001409147221 */ /* 0x004fe20000000000 */
[C---:B------:R-:W-:Y:S01]  /*41080*/  LOP3.LUT R9, R22.reuse, 0x1c, RZ, 0xc0, !PT ;  /* 0x0000001c16097812 */ /* 0x040fe200078ec0ff */
[----:B------:R-:W-:-:S04]  /*41090*/  LOP3.LUT R22, R22, 0x1ff, RZ, 0xc0, !PT ;  /* 0x000001ff16167812 */ /* 0x000fc800078ec0ff */
[----:B------:R-:W-:Y:S02]  /*410a0*/  SHF.R.U32.HI R22, RZ, 0x3, R22 ;  /* 0x00000003ff167819 */ /* 0x000fe40000011616 */
[----:B------:R-:W-:Y:S02]  /*410b0*/  SHF.L.U32 R9, R9, 0x4, RZ ;  /* 0x0000000409097819 */ /* 0x000fe400000006ff */
[----:B------:R-:W-:-:S05]  /*410c0*/  LOP3.LUT R22, R22, 0x3c, RZ, 0xc0, !PT ;  /* 0x0000003c16167812 */ /* 0x000fca00078ec0ff */
[----:B------:R-:W-:Y:S02]  /*410d0*/  IMAD.IADD R22, R9, 0x1, R22 ;  /* 0x0000000109167824 */ /* 0x000fe400078e0216 */
[----:B------:R-:W2:Y:S04]  /*410e0*/  LDL.LU R9, [R1+0x333c] ;  /* 0x00333c0001097983 */ /* 0x000ea80000300800 */
[----:B------:R-:W0:Y:S04]  /*410f0*/  SHFL.BFLY PT, R29, R8, 0x1, 0x1f ;  /* 0x0c201f00081d7f89 */ /* 0x000e2800000e0000 */
[----:B------:R1:W-:Y:S01]  /*41100*/  @!P1 STS [R22+0x40000], R13 ;  /* 0x0400000d16009388 */ /* 0x0003e20000000800 */
[----:B------:R0:W-:Y:S02]  /*41110*/  @!P1 STS [R22+0x40200], R12 ;  /* 0x0402000c16009388 */ /* 0x0001e40000000800 */
[----:B----4-:R4:W-:Y:S02]  /*41120*/  @!P1 STS [R22+0x40400], R11 ;  /* 0x0404000b16009388 */ /* 0x0109e40000000800 */
[----:B------:R0:W-:Y:S02]  /*41130*/  @!P1 STS [R22+0x40600], R10 ;  /* 0x0406000a16009388 */ /* 0x0001e40000000800 */
[----:B0-----:R-:W-:-:S02]  /*41140*/  FADD R8, R8, R29 ;  /* 0x0000001d08087221 */ /* 0x001fc40000000000 */
[----:B--2---:R-:W-:Y:S02]  /*41150*/  FADD R9, R9, R28 ;  /* 0x0000001c09097221 */ /* 0x004fe40000000000 */
[----:B------:R-:W2:Y:S01]  /*41160*/  LDL.LU R28, [R1+0x78] ;  /* 0x00007800011c7983 */ /* 0x000ea20000300800 */
[----:B------:R-:W2:Y:S02]  /*41170*/  LDL.LU R29, [R1+0x7c] ;  /* 0x00007c00011d7983 */ /* 0x000ea40000300800 */
[----:B-1----:R-:W3:Y:S02]  /*41180*/  LDL.LU R13, [R1+0x3338] ;  /* 0x00333800010d7983 */ /* 0x002ee40000300800 */
[----:B------:R-:W3:Y:S01]  /*41190*/  LDL.LU R12, [R1+0x3334] ;  /* 0x00333400010c7983 */ /* 0x000ee20000300800 */
[----:B----4-:R-:W4:Y:S01]  /*411a0*/  LDL.LU R11, [R1+0x3330] ;  /* 0x00333000010b7983 */ /* 0x010f220000300800 */
[----:B------:R-:W4:Y:S03]  /*411b0*/  LDL.LU R10, [R1+0x332c] ;  /* 0x00332c00010a7983 */ /* 0x000f260000300800 */
[----:B--2---:R-:W-:Y:S01]  /*411c0*/  @!P1 STS [R22+0x40800], R29 ;  /* 0x0408001d16009388 */ /* 0x004fe20000000800 */
[----:B------:R-:W-:Y:S02]  /*411d0*/  @!P1 STS [R22+0x40a00], R28 ;  /* 0x040a001c16009388 */ /* 0x000fe40000000800 */
[----:B---3--:R-:W-:Y:S02]  /*411e0*/  @!P1 STS [R22+0x40c00], R27 ;  /* 0x040c001b16009388 */ /* 0x008fe40000000800 */
[----:B------:R-:W-:Y:S01]  /*411f0*/  @!P1 STS [R22+0x40e00], R26 ;  /* 0x040e001a16009388 */ /* 0x000fe20000000800 */
[----:B------:R-:W-:Y:S01]  /*41200*/  @!P1 STS [R22+0x41000], R25 ;  /* 0x0410001916009388 */ /* 0x000fe20000000800 */
[----:B------:R-:W-:Y:S02]  /*41210*/  @!P1 STS [R22+0x41200], R24 ;  /* 0x0412001816009388 */ /* 0x000fe40000000800 */
[----:B------:R-:W-:Y:S02]  /*41220*/  @!P1 STS [R22+0x41400], R23 ;  /* 0x0414001716009388 */ /* 0x000fe40000000800 */
[----:B------:R0:W-:Y:S01]  /*41230*/  @!P1 STS [R22+0x41600], R21 ;  /* 0x0416001516009388 */ /* 0x0001e20000000800 */
[----:B----4-:R-:W-:Y:S01]  /*41240*/  @!P1 STS [R22+0x41800], R10 ;  /* 0x0418000a16009388 */ /* 0x010fe20000000800 */
        /* <DEDUP_REMOVED lines=8> */
[----:B------:R2:W-:Y:S02]  /*412d0*/  @!P1 STS [R22+0x42a00], R19 ;  /* 0x042a001316009388 */ /* 0x0005e40000000800 */
[----:B------:R-:W-:Y:S02]  /*412e0*/  @!P1 STS [R22+0x42c00], R20 ;  /* 0x042c001416009388 */ /* 0x000fe40000000800 */
[----:B------:R-:W-:Y:S01]  /*412f0*/  @!P1 STS [R22+0x42e00], R0 ;  /* 0x042e000016009388 */ /* 0x000fe20000000800 */
[----:B------:R-:W-:Y:S01]  /*41300*/  @!P1 STS [R22+0x43000], R2 ;  /* 0x0430000216009388 */ /* 0x000fe20000000800 */
[----:B------:R-:W-:Y:S02]  /*41310*/  @!P1 STS [R22+0x43200], R3 ;  /* 0x0432000316009388 */ /* 0x000fe40000000800 */
[----:B------:R-:W-:Y:S01]  /*41320*/  @!P1 STS [R22+0x43400], R4 ;  /* 0x0434000416009388 */ /* 0x000fe20000000800 */
[----:B0-----:R-:W0:Y:S01]  /*41330*/  S2R R21, SR_TID.X ;  /* 0x0000000000157919 */ /* 0x001e220000002100 */
[----:B------:R-:W-:Y:S02]  /*41340*/  @!P1 STS [R22+0x43600], R5 ;  /* 0x0436000516009388 */ /* 0x000fe40000000800 */
[----:B------:R-:W-:Y:S02]  /*41350*/  @!P1 STS [R22+0x43800], R6 ;  /* 0x0438000616009388 */ /* 0x000fe40000000800 */
[----:B------:R-:W-:Y:S01]  /*41360*/  @!P1 STS [R22+0x43a00], R7 ;  /* 0x043a000716009388 */ /* 0x000fe20000000800 */
[----:B------:R-:W-:Y:S01]  /*41370*/  @!P1 STS [R22+0x43c00], R9 ;  /* 0x043c000916009388 */ /* 0x000fe20000000800 */
[----:B------:R3:W-:Y:S02]  /*41380*/  @!P1 STS [R22+0x43e00], R8 ;  /* 0x043e000816009388 */ /* 0x0007e40000000800 */
[----:B------:R-:W-:Y:S06]  /*41390*/  BAR.SYNC.DEFER_BLOCKING 0x0 ;  /* 0x0000000000007b1d */ /* 0x000fec0000010000 */
[----:B------:R-:W3:Y:S04]  /*413a0*/  S2R R26, SR_TID.X ;  /* 0x00000000001a7919 */ /* 0x000ee80000002100 */
[----:B-1----:R-:W4:Y:S04]  /*413b0*/  LDL R16, [R1+0x3c4] ;  /* 0x0003c40001107983 */ /* 0x002f280000100800 */
[----:B------:R-:W4:Y:S04]  /*413c0*/  LDL.64 R28, [R1+0x1198] ;  /* 0x00119800011c7983 */ /* 0x000f280000100a00 */
[----:B------:R-:W4:Y:S04]  /*413d0*/  LDL.64 R24, [R1+0x1190] ;  /* 0x0011900001187983 */ /* 0x000f280000100a00 */
[----:B--2---:R-:W2:Y:S04]  /*413e0*/  LDL.64 R18, [R1+0x1180] ;  /* 0x0011800001127983 */ /* 0x004ea80000100a00 */
[----:B---3--:R-:W3:Y:S01]  /*413f0*/  LDL.64 R22, [R1+0x1188] ;  /* 0x0011880001167983 */ /* 0x008ee20000100a00 */
[----:B0-----:R-:W-:-:S05]  /*41400*/  LOP3.LUT R21, R21, 0x1ff, RZ, 0xc0, !PT ;  /* 0x000001ff15157812 */ /* 0x001fca00078ec0ff */
[----:B------:R-:W0:Y:S04]  /*41410*/  LDS R0, [R21.X4+0x40000] ;  /* 0x0400000015007984 */ /* 0x000e280000004800 */
[----:B0-----:R-:W0:Y:S02]  /*41420*/  SHFL.BFLY PT, R2, R0, 0x8, 0x1f ;  /* 0x0d001f0000027f89 */ /* 0x001e2400000e0000 */
[----:B0-----:R-:W-:-:S05]  /*41430*/  FADD R2, R0, R2 ;  /* 0x0000000200027221 */ /* 0x001fca0000000000 */
[----:B------:R-:W0:Y:S02]  /*41440*/  SHFL.BFLY PT, R0, R2, 0x4, 0x1f ;  /* 0x0c801f0002007f89 */ /* 0x000e2400000e0000 */
[----:B0-----:R-:W-:-:S05]  /*41450*/  FADD R0, R2, R0 ;  /* 0x0000000002007221 */ /* 0x001fca0000000000 */
[----:B------:R-:W0:Y:S02]  /*41460*/  SHFL.BFLY PT, R2, R0, 0x2, 0x1f ;  /* 0x0c401f0000027f89 */ /* 0x000e2400000e0000 */
[----:B0-----:R-:W-:-:S05]  /*41470*/  FADD R2, R0, R2 ;  /* 0x0000000200027221 */ /* 0x001fca0000000000 */
[----:B------:R-:W0:Y:S02]  /*41480*/  SHFL.BFLY PT, R0, R2, 0x1, 0x1f ;  /* 0x0c201f0002007f89 */ /* 0x000e2400000e0000 */
[----:B0-----:R-:W-:-:S05]  /*41490*/  FADD R0, R2, R0 ;  /* 0x0000000002007221 */ /* 0x001fca0000000000 */
[----:B------:R0:W-:Y:S01]  /*414a0*/  @!P0 STS [R21.X4+0x40000], R0 ;  /* 0x0400000015008388 */ /* 0x0001e20000004800 */
[----:B------:R-:W1:Y:S04]  /*414b0*/  LDS R5, [R26.X4+0x40800] ;  /* 0x040800001a057984 */ /* 0x000e680000004800 */
[----:B------:R-:W1:Y:S04]  /*414c0*/  LDS R2, [R26.X4+0x41000] ;  /* 0x041000001a027984 */ /* 0x000e680000004800 */
[----:B------:R-:W1:Y:S01]  /*414d0*/  LDS R13, [R26.X4+0x41800] ;  /* 0x041800001a0d7984 */ /* 0x000e620000004800 */
[----:B------:R-:W-:Y:S04]  /*414e0*/  LDS R11, [R26.X4+0x42000] ;  /* 0x042000001a0b7984 */ /* 0x000fe80000004800 */
[----:B------:R-:W-:Y:S04]  /*414f0*/  LDS R9, [R26.X4+0x42800] ;  /* 0x042800001a097984 */ /* 0x000fe80000004800 */
[----:B------:R-:W-:Y:S04]  /*41500*/  LDS R7, [R26.X4+0x43000] ;  /* 0x043000001a077984 */ /* 0x000fe80000004800 */
[----:B------:R-:W-:Y:S04]  /*41510*/  LDS R0, [R26.X4+0x43800] ;  /* 0x043800001a007984 */ /* 0x000fe80000004800 */
[----:B0-----:R-:W2:Y:S04]  /*41520*/  LDL.64 R20, [R1+0x1178] ;  /* 0x0011780001147983 */ /* 0x001ea80000100a00 */
[----:B-1----:R-:W0:Y:S04]  /*41530*/  SHFL.BFLY PT, R6, R5, 0x8, 0x1f ;  /* 0x0d001f0005067f89 */ /* 0x002e2800000e0000 */
[----:B------:R-:W1:Y:S04]  /*41540*/  SHFL.BFLY PT, R4, R2, 0x8, 0x1f ;  /* 0x0d001f0002047f89 */ /* 0x000e6800000e0000 */
[----:B------:R-:W1:Y:S01]  /*41550*/  SHFL.BFLY PT, R14, R13, 0x8, 0x1f ;  /* 0x0d001f000d0e7f89 */ /* 0x000e6200000e0000 */
[----:B0-----:R-:W-:-:S02]  /*41560*/  FADD R5, R5, R6 ;  /* 0x0000000605057221 */ /* 0x001fc40000000000 */
[----:B-1----:R-:W-:Y:S02]  /*41570*/  FADD R2, R2, R4 ;  /* 0x0000000402027221 */ /* 0x002fe40000000000 */
[----:B------:R-:W-:Y:S01]  /*41580*/  FADD R13, R13, R14 ;  /* 0x0000000e0d0d7221 */ /* 0x000fe20000000000 */
[----:B------:R-:W0:Y:S04]  /*41590*/  SHFL.BFLY PT, R4, R5, 0x4, 0x1f ;  /* 0x0c801f0005047f89 */ /* 0x000e2800000e0000 */
[----:B------:R-:W1:Y:S04]  /*415a0*/  SHFL.BFLY PT, R6, R2, 0x4, 0x1f ;  /* 0x0c801f0002067f89 */ /* 0x000e6800000e0000 */
[----:B------:R-:W1:Y:S01]  /*415b0*/  SHFL.BFLY PT, R14, R13, 0x4, 0x1f ;  /* 0x0c801f000d0e7f89 */ /* 0x000e6200000e0000 */
[----:B0-----:R-:W-:-:S02]  /*415c0*/  FADD R5, R5, R4 ;  /* 0x0000000405057221 */ /* 0x001fc40000000000 */
[----:B-1----:R-:W-:Y:S02]  /*415d0*/  FADD R6, R2, R6 ;  /* 0x0000000602067221 */ /* 0x002fe40000000000 */
[----:B------:R-:W-:Y:S01]  /*415e0*/  FADD R14, R13, R14 ;  /* 0x0000000e0d0e7221 */ /* 0x000fe20000000000 */
[----:B------:R-:W0:Y:S04]  /*415f0*/  SHFL.BFLY PT, R4, R5, 0x2, 0x1f ;  /* 0x0c401f0005047f89 */ /* 0x000e2800000e0000 */
[----:B------:R-:W1:Y:S04]  /*41600*/  SHFL.BFLY PT, R2, R6, 0x2, 0x1f ;  /* 0x0c401f0006027f89 */ /* 0x000e6800000e0000 */
[----:B------:R-:W4:Y:S01]  /*41610*/  SHFL.BFLY PT, R13, R14, 0x2, 0x1f ;  /* 0x0c401f000e0d7f89 */ /* 0x000f2200000e0000 */
[----:B0-----:R-:W-:-:S02]  /*41620*/  FADD R4, R5, R4 ;  /* 0x0000000405047221 */ /* 0x001fc40000000000 */
[----:B-1----:R-:W-:Y:S02]  /*41630*/  FADD R6, R6, R2 ;  /* 0x0000000206067221 */ /* 0x002fe40000000000 */
[----:B----4-:R-:W-:Y:S01]  /*41640*/  FADD R13, R14, R13 ;  /* 0x0000000d0e0d7221 */ /* 0x010fe20000000000 */
[----:B------:R-:W0:Y:S04]  /*41650*/  SHFL.BFLY PT, R5, R4, 0x1, 0x1f ;  /* 0x0c201f0004057f89 */ /* 0x000e2800000e0000 */
[----:B------:R-:W1:Y:S04]  /*41660*/  SHFL.BFLY PT, R2, R6, 0x1, 0x1f ;  /* 0x0c201f0006027f89 */ /* 0x000e6800000e0000 */
[----:B------:R-:W4:Y:S01]  /*41670*/  SHFL.BFLY PT, R14, R13, 0x1, 0x1f ;  /* 0x0c201f000d0e7f89 */ /* 0x000f2200000e0000 */
[----:B0-----:R-:W-:-:S02]  /*41680*/  FADD R5, R4, R5 ;  /* 0x0000000504057221 */ /* 0x001fc40000000000 */
[----:B-1----:R-:W-:-:S03]  /*41690*/  FADD R2, R6, R2 ;  /* 0x0000000206027221 */ /* 0x002fc60000000000 */
[----:B------:R-:W-:Y:S02]  /*416a0*/  @!P0 STS [R26.X4+0x40800], R5 ;  /* 0x040800051a008388 */ /* 0x000fe40000004800 */
[----:B------:R4:W-:Y:S02]  /*416b0*/  @!P0 STS [R26.X4+0x41000], R2 ;  /* 0x041000021a008388 */ /* 0x0009e40000004800 */
[----:B----4-:R-:W-:Y:S02]  /*416c0*/  FADD R2, R13, R14 ;  /* 0x0000000e0d027221 */ /* 0x010fe40000000000 */
[----:B------:R-:W4:Y:S04]  /*416d0*/  LDL.64 R14, [R1+0x11a0] ;  /* 0x0011a000010e7983 */ /* 0x000f280000100a00 */
[----:B------:R-:W0:Y:S04]  /*416e0*/  SHFL.BFLY PT, R12, R11, 0x8, 0x1f ;  /* 0x0d001f000b0c7f89 */ /* 0x000e2800000e0000 */
[----:B------:R-:W1:Y:S04]  /*416f0*/  SHFL.BFLY PT, R10, R9, 0x8, 0x1f ;  /* 0x0d001f00090a7f89 */ /* 0x000e6800000e0000 */
[----:B------:R-:W3:Y:S04]  /*41700*/  SHFL.BFLY PT, R8, R7, 0x8, 0x1f ;  /* 0x0d001f0007087f89 */ /* 0x000ee800000e0000 */
[----:B------:R-:W3:Y:S01]  /*41710*/  SHFL.BFLY PT, R3, R0, 0x8, 0x1f ;  /* 0x0d001f0000037f89 */ /* 0x000ee200000e0000 */
[----:B0-----:R-:W-:-:S02]  /*41720*/  FADD R11, R11, R12 ;  /* 0x0000000c0b0b7221 */ /* 0x001fc40000000000 */
[----:B-1----:R-:W-:Y:S02]  /*41730*/  FADD R9, R9, R10 ;  /* 0x0000000a09097221 */ /* 0x002fe40000000000 */
[----:B---3--:R-:W-:Y:S02]  /*41740*/  FADD R8, R7, R8 ;  /* 0x0000000807087221 */ /* 0x008fe40000000000 */
[----:B------:R-:W-:Y:S01]  /*41750*/  FADD R7, R0, R3 ;  /* 0x0000000300077221 */ /* 0x000fe20000000000 */
[----:B------:R-:W0:Y:S04]  /*41760*/  SHFL.BFLY PT, R12, R11, 0x4, 0x1f ;  /* 0x0c801f000b0c7f89 */ /* 0x000e2800000e0000 */
[----:B------:R-:W1:Y:S04]  /*41770*/  SHFL.BFLY PT, R10, R9, 0x4, 0x1f ;  /* 0x0c801f00090a7f89 */ /* 0x000e6800000e0000 */
[----:B------:R-:W3:Y:S04]  /*41780*/  SHFL.BFLY PT, R3, R8, 0x4, 0x1f ;  /* 0x0c801f0008037f89 */ /* 0x000ee800000e0000 */
[----:B------:R-:W3:Y:S01]  /*41790*/  SHFL.BFLY PT, R0, R7, 0x4, 0x1f ;  /* 0x0c801f0007007f89 */ /* 0x000ee200000e0000 */
[----:B0-----:R-:W-:-:S02]  /*417a0*/  FADD R11, R11, R12 ;  /* 0x0000000c0b0b7221 */ /* 0x001fc40000000000 */
[----:B-1----:R-:W-:Y:S02]  /*417b0*/  FADD R10, R9, R10 ;  /* 0x0000000a090a7221 */ /* 0x002fe40000000000 */
[----:B---3--:R-:W-:Y:S02]  /*417c0*/  FADD R3, R8, R3 ;  /* 0x0000000308037221 */ /* 0x008fe40000000000 */
[----:B------:R-:W-:Y:S02]  /*417d0*/  FADD R12, R7, R0 ;  /* 0x00000000070c7221 */ /* 0x000fe40000000000 */
        /* <DEDUP_REMOVED lines=11> */
[----:B------:R-:W3:Y:S04]  /*41890*/  SHFL.BFLY PT, R8, R12, 0x1, 0x1f ;  /* 0x0c201f000c087f89 */ /* 0x000ee800000e0000 */
[----:B------:R-:W-:Y:S01]  /*418a0*/  @!P0 STS [R26.X4+0x41800], R2 ;  /* 0x041800021a008388 */ /* 0x000fe20000004800 */
[----:B0-----:R-:W-:-:S02]  /*418b0*/  FADD R0, R0, R7 ;  /* 0x0000000700007221 */ /* 0x001fc40000000000 */
[----:B-1----:R-:W-:Y:S02]  /*418c0*/  FADD R4, R9, R11 ;  /* 0x0000000b09047221 */ /* 0x002fe40000000000 */
[----:B---3--:R-:W-:Y:S02]  /*418d0*/  FADD R3, R3, R10 ;  /* 0x0000000a03037221 */ /* 0x008fe40000000000 */
[----:B------:R-:W-:Y:S01]  /*418e0*/  FADD R5, R12, R8 ;  /* 0x000000080c057221 */ /* 0x000fe20000000000 */
[----:B------:R-:W-:Y:S01]  /*418f0*/  @!P0 STS [R26.X4+0x42000], R0 ;  /* 0x042000001a008388 */ /* 0x000fe20000004800 */
[----:B------:R-:W-:Y:S02]  /*41900*/  @!P0 STS [R26.X4+0x42800], R4 ;  /* 0x042800041a008388 */ /* 0x000fe40000004800 */
[----:B------:R-:W-:Y:S02]  /*41910*/  @!P0 STS [R26.X4+0x43000], R3 ;  /* 0x043000031a008388 */ /* 0x000fe40000004800 */
[----:B------:R0:W-:Y:S02]  /*41920*/  @!P0 STS [R26.X4+0x43800], R5 ;  /* 0x043800051a008388 */ /* 0x0001e40000004800 */
[C---:B------:R-:W-:Y:S01]  /*41930*/  IMAD.WIDE R8, R16.reuse, 0x2, R28 ;  /* 0x0000000210087825 */ /* 0x040fe200078e021c */
[----:B------:R-:W-:Y:S06]  /*41940*/  BAR.SYNC.DEFER_BLOCKING 0x0 ;  /* 0x0000000000007b1d */ /* 0x000fec0000010000 */
[----:B------:R-:W3:Y:S01]  /*41950*/  LDL.64 R12, [R1+0x1170] ;  /* 0x00117000010c7983 */ /* 0x000ee20000100a00 */
[----:B------:R-:W-:-:S03]  /*41960*/  IMAD.WIDE R6, R16, 0x2, R24 ;  /* 0x0000000210067825 */ /* 0x000fc600078e0218 */
[----:B------:R-:W3:Y:S01]  /*41970*/  LDL.64 R28, [R1+0x1160] ;  /* 0x00116000011c7983 */ /* 0x000ee20000100a00 */
[----:B------:R-:W3:Y:S03]  /*41980*/  LDL.64 R24, [R1+0x1148] ;  /* 0x0011480001187983 */ /* 0x000ee60000100a00 */
[----:B------:R-:W3:Y:S01]  /*41990*/  LDG.E.U16 R9, [R8.64] ;  /* 0x0000000408097981 */ /* 0x000ee2000c1e1500 */
[----:B----4-:R-:W-:-:S04]  /*419a0*/  IMAD.WIDE R10, R16, 0x2, R14 ;  /* 0x00000002100a7825 */ /* 0x010fc800078e020e */
[C---:B0-----:R-:W-:Y:S01]  /*419b0*/  IMAD.WIDE R4, R16.reuse, 0x2, R22 ;  /* 0x0000000210047825 */ /* 0x041fe200078e0216 */
[----:B------:R0:W4:Y:S04]  /*419c0*/  LDG.E.U16 R17, [R6.64] ;  /* 0x0000000406117981 */ /* 0x000128000c1e1500 */
[----:B------:R1:W3:Y:S04]  /*419d0*/  LDG.E.U16 R15, [R10.64] ;  /* 0x000000040a0f7981 */ /* 0x0002e8000c1e1500 */
[----:B------:R-:W4:Y:S01]  /*419e0*/  LDL.64 R22, [R1+0x1158] ;  /* 0x0011580001167983 */ /* 0x000f220000100a00 */
[----:B--2---:R-:W-:-:S04]  /*419f0*/  IMAD.WIDE R2, R16, 0x2, R18 ;  /* 0x0000000210027825 */ /* 0x004fc800078e0212 */
[----:B------:R-:W2:Y:S01]  /*41a00*/  LDL.64 R18, [R1+0x1150] ;  /* 0x0011500001127983 */ /* 0x000ea20000100a00 */
[----:B------:R2:W2:Y:S04]  /*41a10*/  LDG.E.U16 R27, [R4.64] ;  /* 0x00000004041b7981 */ /* 0x0004a8000c1e1500 */
[----:B------:R4:W2:Y:S04]  /*41a20*/  LDG.E.U16 R0, [R2.64] ;  /* 0x0000000402007981 */ /* 0x0008a8000c1e1500 */
[----:B0-----:R-:W2:Y:S01]  /*41a30*/  LDL.64 R6, [R1+0x1168] ;  /* 0x0011680001067983 */ /* 0x001ea20000100a00 */
[----:B-1----:R-:W-:-:S03]  /*41a40*/  IMAD.WIDE R10, R16, 0x2, R20 ;  /* 0x00000002100a7825 */ /* 0x002fc600078e0214 */
[----:B---3--:R0:W-:Y:S04]  /*41a50*/  STL [R1+0x59c], R15 ;  /* 0x00059c0f01007387 */ /* 0x0081e80000100800 */
[----:B0-----:R-:W3:Y:S01]  /*41a60*/  LDL.64 R14, [R1+0x1140] ;  /* 0x00114000010e7983 */ /* 0x001ee20000100a00 */
[----:B------:R0:W-:Y:S02]  /*41a70*/  STL [R1+0x598], R9 ;  /* 0x0005980901007387 */ /* 0x0001e40000100800 */
[----:B----4-:R-:W-:-:S04]  /*41a80*/  IMAD.WIDE R2, R16, 0x2, R22 ;  /* 0x0000000210027825 */ /* 0x010fc800078e0216 */
[C---:B--2---:R-:W-:Y:S01]  /*41a90*/  IMAD.WIDE R6, R16.reuse, 0x2, R6 ;  /* 0x0000000210067825 */ /* 0x044fe200078e0206 */
[----:B------:R1:W2:Y:S04]  /*41aa0*/  LDG.E.U16 R23, [R10.64] ;  /* 0x000000040a177981 */ /* 0x0002a8000c1e1500 */
[----:B------:R-:W4:Y:S01]  /*41ab0*/  LDL.64 R20, [R1+0x1138] ;  /* 0x0011380001147983 */ /* 0x000f220000100a00 */
[----:B0-----:R-:W-:-:S03]  /*41ac0*/  IMAD.WIDE R8, R16, 0x2, R12 ;  /* 0x0000000210087825 */ /* 0x001fc600078e020c */
[----:B------:R-:W2:Y:S04]  /*41ad0*/  LDL.64 R12, [R1+0x1130] ;  /* 0x00113000010c7983 */ /* 0x000ea80000100a00 */
[----:B------:R-:W3:Y:S01]  /*41ae0*/  LDG.E.U16 R9, [R8.64] ;  /* 0x0000000408097981 */ /* 0x000ee2000c1e1500 */
[----:B------:R0:W-:Y:S02]  /*41af0*/  STL [R1+0x594], R17 ;  /* 0x0005941101007387 */ /* 0x0001e40000100800 */
[----:B------:R-:W-:-:S04]  /*41b00*/  IMAD.WIDE R4, R16, 0x2, R28 ;  /* 0x0000000210047825 */ /* 0x000fc800078e021c */
[C---:B-1----:R-:W-:Y:S01]  /*41b10*/  IMAD.WIDE R10, R16.reuse, 0x2, R18 ;  /* 0x00000002100a7825 */ /* 0x042fe200078e0212 */
[----:B------:R1:W-:Y:S03]  /*41b20*/  STL [R1+0x590], R27 ;  /* 0x0005901b01007387 */ /* 0x0003e60000100800 */
[----:B------:R1:W-:Y:S02]  /*41b30*/  STL [R1+0x58c], R0 ;  /* 0x00058c0001007387 */ /* 0x0003e40000100800 */
[----:B------:R-:W4:Y:S01]  /*41b40*/  LDL.64 R28, [R1+0x1120] ;  /* 0x00112000011c7983 */ /* 0x000f220000100a00 */
[----:B0-----:R3:W4:Y:S04]  /*41b50*/  LDG.E.U16 R17, [R6.64] ;  /* 0x0000000406117981 */ /* 0x001728000c1e1500 */
[----:B-1----:R0:W4:Y:S04]  /*41b60*/  LDG.E.U16 R27, [R4.64] ;  /* 0x00000004041b7981 */ /* 0x002128000c1e1500 */
[----:B------:R2:W4:Y:S02]  /*41b70*/  LDG.E.U16 R0, [R2.64] ;  /* 0x0000000402007981 */ /* 0x000524000c1e1500 */
[----:B--2---:R-:W-:-:S02]  /*41b80*/  IMAD.WIDE R2, R16, 0x2, R12 ;  /* 0x0000000210027825 */ /* 0x004fc400078e020c */
[----:B------:R1:W2:Y:S04]  /*41b90*/  LDG.E.U16 R13, [R10.64] ;  /* 0x000000040a0d7981 */ /* 0x0002a8000c1e1500 */
[----:B------:R0:W-:Y:S01]  /*41ba0*/  STL [R1+0x588], R23 ;  /* 0x0005881701007387 */ /* 0x0001e20000100800 */
[----:B------:R-:W2:Y:S02]  /*41bb0*/  LDL.64 R18, [R1+0x1110] ;  /* 0x0011100001127983 */ /* 0x000ea40000100a00 */
[C---:B---3--:R-:W-:Y:S01]  /*41bc0*/  IMAD.WIDE R6, R16.reuse, 0x2, R14 ;  /* 0x0000000210067825 */ /* 0x048fe200078e020e */
[----:B0-----:R-:W3:Y:S03]  /*41bd0*/  LDL.64 R22, [R1+0x1118] ;  /* 0x0011180001167983 */ /* 0x001ee60000100a00 */
[----:B------:R0:W-:Y:S02]  /*41be0*/  STL [R1+0x584], R9 ;  /* 0x0005840901007387 */ /* 0x0001e40000100800 */
[----:B-1----:R-:W3:Y:S02]  /*41bf0*/  LDL.64 R10, [R1+0x1128] ;  /* 0x00112800010a7983 */ /* 0x002ee40000100a00 */
[----:B------:R-:W3:Y:S02]  /*41c00*/  LDL.64 R14, [R1+0x1108] ;  /* 0x00110800010e7983 */ /* 0x000ee40000100a00 */
[C---:B0-----:R-:W-:Y:S01]  /*41c10*/  IMAD.WIDE R8, R16.reuse, 0x2, R24 ;  /* 0x0000000210087825 */ /* 0x041fe200078e0218 */
[----:B----4-:R0:W-:Y:S05]  /*41c20*/  STL [R1+0x580], R17 ;  /* 0x0005801101007387 */ /* 0x0101ea0000100800 */
[----:B------:R-:W4:Y:S01]  /*41c30*/  LDG.E.U16 R9, [R8.64] ;  /* 0x0000000408097981 */ /* 0x000f22000c1e1500 */
[----:B------:R-:W-:-:S03]  /*41c40*/  IMAD.WIDE R4, R16, 0x2, R20 ;  /* 0x0000000210047825 */ /* 0x000fc600078e0214 */
[----:B0-----:R0:W4:Y:S01]  /*41c50*/  LDG.E.U16 R17, [R6.64] ;  /* 0x0000000406117981 */ /* 0x001122000c1e1500 */
[----:B------:R1:W-:Y:S02]  /*41c60*/  STL [R1+0x57c], R27 ;  /* 0x00057c1b01007387 */ /* 0x0003e40000100800 */
[----:B------:R0:W-:Y:S02]  /*41c70*/  STL [R1+0x578], R0 ;  /* 0x0005780001007387 */ /* 0x0001e40000100800 */
[----:B------:R-:W4:Y:S01]  /*41c80*/  LDL.64 R24, [R1+0x1100] ;  /* 0x0011000001187983 */ /* 0x000f220000100a00 */
[----:B------:R-:W4:Y:S04]  /*41c90*/  LDL.64 R20, [R1+0x10f8] ;  /* 0x0010f80001147983 */ /* 0x000f280000100a00 */
[----:B-1----:R1:W4:Y:S04]  /*41ca0*/  LDG.E.U16 R27, [R4.64] ;  /* 0x00000004041b7981 */ /* 0x002328000c1e1500 */
[----:B0-----:R0:W4:Y:S04]  /*41cb0*/  LDG.E.U16 R0, [R2.64] ;  /* 0x0000000402007981 */ /* 0x001128000c1e1500 */
[----:B--2---:R2:W-:Y:S04]  /*41cc0*/  STL [R1+0x574], R13 ;  /* 0x0005740d01007387 */ /* 0x0045e80000100800 */
[----:B--2---:R-:W2:Y:S01]  /*41cd0*/  LDL.64 R12, [R1+0x10f0] ;  /* 0x0010f000010c7983 */ /* 0x004ea20000100a00 */
[----:B---3--:R-:W-:-:S04]  /*41ce0*/  IMAD.WIDE R10, R16, 0x2, R10 ;  /* 0x00000002100a7825 */ /* 0x008fc800078e020a */
[----:B------:R-:W-:-:S04]  /*41cf0*/  IMAD.WIDE R6, R16, 0x2, R22 ;  /* 0x0000000210067825 */ /* 0x000fc800078e0216 */
[C---:B-1----:R-:W-:Y:S01]  /*41d00*/  IMAD.WIDE R4, R16.reuse, 0x2, R18 ;  /* 0x0000000210047825 */ /* 0x042fe200078e0212 */
[----:B------:R1:W3:Y:S03]  /*41d10*/  LDG.E.U16 R22, [R10.64] ;  /* 0x000000040a167981 */ /* 0x0002e6000c1e1500 */
[----:B0-----:R-:W-:-:S04]  /*41d20*/  IMAD.WIDE R2, R16, 0x2, R14 ;  /* 0x0000000210027825 */ /* 0x001fc800078e020e */
[----:B------:R2:W3:Y:S01]  /*41d30*/  LDG.E.U16 R14, [R6.64] ;  /* 0x00000004060e7981 */ /* 0x0004e2000c1e1500 */
[----:B----4-:R0:W-:Y:S01]  /*41d40*/  STL [R1+0x570], R9 ;  /* 0x0005700901007387 */ /* 0x0101e20000100800 */
[----:B------:R-:W4:Y:S02]  /*41d50*/  LDL.64 R18, [R1+0x10e0] ;  /* 0x0010e00001127983 */ /* 0x000f240000100a00 */
[C---:B0-----:R-:W-:Y:S02]  /*41d60*/  IMAD.WIDE R8, R16.reuse, 0x2, R28 ;  /* 0x0000000210087825 */ /* 0x041fe400078e021c */
[----:B------:R-:W4:Y:S02]  /*41d70*/  LDL.64 R28, [R1+0x10e8] ;  /* 0x0010e800011c7983 */ /* 0x000f240000100a00 */
[----:B------:R0:W-:Y:S02]  /*41d80*/  STL [R1+0x56c], R17 ;  /* 0x00056c1101007387 */ /* 0x0001e40000100800 */
[----:B------:R-:W4:Y:S02]  /*41d90*/  LDL.LU R15, [R1+0x1f0] ;  /* 0x0001f000010f7983 */ /* 0x000f240000300800 */
[----:B------:R-:W4:Y:S01]  /*41da0*/  LDL R23, [R1+0x8dc] ;  /* 0x0008dc0001177983 */ /* 0x000f220000100800 */
[----:B------:R1:W-:Y:S04]  /*41db0*/  STL [R1+0x568], R27 ;  /* 0x0005681b01007387 */ /* 0x0003e80000100800 */
[----:B0-----:R0:W4:Y:S01]  /*41dc0*/  LDG.E.U16 R17, [R8.64] ;  /* 0x0000000408117981 */ /* 0x001122000c1e1500 */
[----:B------:R0:W-:Y:S02]  /*41dd0*/  STL [R1+0x564], R0 ;  /* 0x0005640001007387 */ /* 0x0001e40000100800 */
[C---:B-1----:R-:W-:Y:S01]  /*41de0*/  IMAD.WIDE R10, R16.reuse, 0x2, R24 ;  /* 0x00000002100a7825 */ /* 0x042fe200078e0218 */
[----:B------:R1:W4:Y:S04]  /*41df0*/  LDG.E.U16 R27, [R4.64] ;  /* 0x00000004041b7981 */ /* 0x000328000c1e1500 */
[----:B------:R-:W4:Y:S04]  /*41e00*/  LDL.64 R24, [R1+0x10d0] ;  /* 0x0010d00001187983 */ /* 0x000f280000100a00 */
[----:B------:R1:W4:Y:S04]  /*41e10*/  LDG.E.U16 R11, [R10.64] ;  /* 0x000000040a0b7981 */ /* 0x000328000c1e1500 */
[----:B0-----:R4:W4:Y:S01]  /*41e20*/  LDG.E.U16 R0, [R2.64] ;  /* 0x0000000402007981 */ /* 0x001922000c1e1500 */
[----:B--2---:R-:W-:-:S03]  /*41e30*/  IMAD.WIDE R6, R16, 0x2, R12 ;  /* 0x0000000210067825 */ /* 0x004fc600078e020c */
[----:B------:R-:W2:Y:S01]  /*41e40*/  LDL.64 R12, [R1+0x10d8] ;  /* 0x0010d800010c7983 */ /* 0x000ea20000100a00 */
[----:B------:R-:W-:-:S03]  /*41e50*/  IMAD.WIDE R8, R16, 0x2, R20 ;  /* 0x0000000210087825 */ /* 0x000fc600078e0214 */
[----:B---3--:R0:W-:Y:S04]  /*41e60*/  STL [R1+0x560], R22 ;  /* 0x0005601601007387 */ /* 0x0081e80000100800 */
[----:B------:R3:W2:Y:S04]  /*41e70*/  LDG.E.U16 R20, [R8.64] ;  /* 0x0000000408147981 */ /* 0x0006a8000c1e1500 */
[----:B0-----:R-:W2:Y:S01]  /*41e80*/  LDL.LU R22, [R1+0x1f4] ;  /* 0x0001f40001167983 */ /* 0x001ea20000300800 */
[----:B----4-:R-:W-:-:S03]  /*41e90*/  IMAD.WIDE R2, R16, 0x2, R18 ;  /* 0x0000000210027825 */ /* 0x010fc600078e0212 */
[----:B------:R0:W4:Y:S01]  /*41ea0*/  LDG.E.U16 R19, [R6.64] ;  /* 0x0000000406137981 */ /* 0x000122000c1e1500 */
[----:B------:R-:W4:Y:S02]  /*41eb0*/  LDL R21, [R1+0x8d8] ;  /* 0x0008d80001157983 */ /* 0x000f240000100800 */
[----:B-1----:R-:W-:Y:S01]  /*41ec0*/  IMAD.WIDE R4, R16, 0x2, R28 ;  /* 0x0000000210047825 */ /* 0x002fe200078e021c */
[----:B0-----:R-:W4:Y:S04]  /*41ed0*/  LDL.64 R6, [R1+0x10c8] ;  /* 0x0010c80001067983 */ /* 0x001f280000100a00 */
[----:B------:R0:W-:Y:S01]  /*41ee0*/  STL [R1+0x55c], R17 ;  /* 0x00055c1101007387 */ /* 0x0001e20000100800 */
[----:B------:R-:W-:Y:S01]  /*41ef0*/  LOP3.LUT R18, R26, 0x1c, RZ, 0xc0, !PT ;  /* 0x0000001c1a127812 */ /* 0x000fe200078ec0ff */
[----:B---3--:R-:W-:-:S04]  /*41f00*/  IMAD.WIDE R8, R16, 0x2, R24 ;  /* 0x0000000210087825 */ /* 0x008fc800078e0218 */
[----:B------:R-:W-:Y:S04]  /*41f10*/  LDS R10, [R18.X16+0x40000] ;  /* 0x04000000120a7984 */ /* 0x000fe8000000c800 */
[----:B0-----:R0:W3:Y:S04]  /*41f20*/  LDG.E.U16 R17, [R4.64] ;  /* 0x0000000404117981 */ /* 0x0010e8000c1e1500 */
[----:B0-----:R-:W3:Y:S01]  /*41f30*/  LDL.64 R4, [R1+0x10c0] ;  /* 0x0010c00001047983 */ /* 0x001ee20000100a00 */
[----:B------:R0:W-:Y:S02]  /*41f40*/  STL [R1+0x558], R14 ;  /* 0x0005580e01007387 */ /* 0x0001e40000100800 */
[----:B------:R-:W3:Y:S01]  /*41f50*/  LDL.64 R28, [R1+0x10b0] ;  /* 0x0010b000011c7983 */ /* 0x000ee20000100a00 */
[----:B0-----:R0:W3:Y:S04]  /*41f60*/  LDG.E.U16 R14, [R2.64] ;  /* 0x00000004020e7981 */ /* 0x0010e8000c1e1500 */
[----:B0-----:R-:W3:Y:S01]  /*41f70*/  LDL.64 R2, [R1+0x10b8] ;  /* 0x0010b80001027983 */ /* 0x001ee20000100a00 */
[----:B------:R0:W-:Y:S02]  /*41f80*/  STL [R1+0x554], R27 ;  /* 0x0005541b01007387 */ /* 0x0001e40000100800 */
[----:B------:R-:W3:Y:S01]  /*41f90*/  LDL.64 R24, [R1+0x10a0] ;  /* 0x0010a00001187983 */ /* 0x000ee20000100a00 */
[----:B0-----:R-:W3:Y:S01]  /*41fa0*/  LDL.64 R26, [R1+0x10a8] ;  /* 0x0010a800011a7983 */ /* 0x001ee20000100a00 */
[----:B------:R-:W-:Y:S02]  /*41fb0*/  STL [R1+0x550], R0 ;  /* 0x0005500001007387 */ /* 0x000fe40000100800 */
[----:B------:R0:W-:Y:S02]  /*41fc0*/  STL [R1+0x54c], R11 ;  /* 0x00054c0b01007387 */ /* 0x0001e40000100800 */
[----:B0-----:R-:W3:Y:S01]  /*41fd0*/  LDG.E.U16 R11, [R8.64] ;  /* 0x00000004080b7981 */ /* 0x001ee2000c1e1500 */
[----:B--2---:R-:W-:-:S05]  /*41fe0*/  IMAD.WIDE R12, R16, 0x2, R12 ;  /* 0x00000002100c7825 */ /* 0x004fca00078e020c */
[----:B------:R0:W2:Y:S04]  /*41ff0*/  LDG.E.U16 R0, [R12.64] ;  /* 0x000000040c007981 */ /* 0x0000a8000c1e1500 */
[----:B------:R-:W-:Y:S04]  /*42000*/  STL [R1+0x548], R20 ;  /* 0x0005481401007387 */ /* 0x000fe80000100800 */
[----:B----4-:R-:W-:Y:S04]  /*42010*/  STL [R1+0x544], R19 ;  /* 0x0005441301007387 */ /* 0x010fe80000100800 */
[----:B---3--:R1:W-:Y:S04]  /*42020*/  STL [R1+0x540], R17 ;  /* 0x0005401101007387 */ /* 0x0083e80000100800 */
[----:B------:R3:W-:Y:S01]  /*42030*/  STL [R1+0x53c], R14 ;  /* 0x00053c0e01007387 */ /* 0x0007e20000100800 */
[----:B0-----:R-:W4:Y:S02]  /*42040*/  LDL.64 R12, [R1+0x1090] ;  /* 0x00109000010c7983 */ /* 0x001f240000100a00 */
[----:B------:R-:W-:-:S05]  /*42050*/  IMAD.WIDE R2, R16, 0x2, R2 ;  /* 0x0000000210027825 */ /* 0x000fca00078e0202 */
[----:B-1----:R0:W4:Y:S02]  /*42060*/  LDG.E.U16 R17, [R2.64] ;  /* 0x0000000402117981 */ /* 0x002124000c1e1500 */
[----:B0-----:R-:W-:Y:S02]  /*42070*/  FADD R3, -R23, R15 ;  /* 0x0000000f17037221 */ /* 0x001fe40000000100 */
[----:B---3--:R-:W3:Y:S01]  /*42080*/  LDL.64 R14, [R1+0x1098] ;  /* 0x00109800010e7983 */ /* 0x008ee20000100a00 */
[----:B------:R-:W-:-:S05]  /*42090*/  IMAD.WIDE R4, R16, 0x2, R4 ;  /* 0x0000000210047825 */ /* 0x000fca00078e0204 */
[----:B------:R0:W3:Y:S02]  /*420a0*/  LDG.E.U16 R19, [R4.64] ;  /* 0x0000000404137981 */ /* 0x0000e4000c1e1500 */
[C---:B0-----:R-:W-:Y:S02]  /*420b0*/  IMAD.WIDE R4, R16.reuse, 0x2, R24 ;  /* 0x0000000210047825 */ /* 0x041fe400078e0218 */
[----:B--2---:R-:W-:Y:S02]  /*420c0*/  STL [R1+0x538], R0 ;  /* 0x0005380001007387 */ /* 0x004fe40000100800 */
[----:B------:R-:W0:Y:S02]  /*420d0*/  LDS R0, [R18.X16+0x40200] ;  /* 0x0402000012007984 */ /* 0x000e24000000c800 */
[----:B0-----:R0:W-:Y:S02]  /*420e0*/  STL [R1+0x3320], R0 ;  /* 0x0033200001007387 */ /* 0x0011e40000100800 */
[----:B------:R1:W-:Y:S02]  /*420f0*/  STL [R1+0x534], R11 ;  /* 0x0005340b01007387 */ /* 0x0003e40000100800 */
[----:B0-----:R-:W2:Y:S01]  /*42100*/  LDL.LU R0, [R1+0x930] ;  /* 0x0009300001007983 */ /* 0x001ea20000300800 */
[----:B------:R-:W2:Y:S02]  /*42110*/  LDL.LU R24, [R1+0x1f8] ;  /* 0x0001f80001187983 */ /* 0x000ea40000300800 */
[----:B------:R-:W-:-:S05]  /*42120*/  IMAD.WIDE R6, R16, 0x2, R6 ;  /* 0x0000000210067825 */ /* 0x000fca00078e0206 */
[----:B------:R0:W3:Y:S01]  /*42130*/  LDG.E.U16 R20, [R6.64] ;  /* 0x0000000406147981 */ /* 0x0000e2000c1e1500 */
[----:B------:R-:W-:-:S03]  /*42140*/  FMUL R3, R3, 1.4426950216293334961 ;  /* 0x3fb8aa3b03037820 */ /* 0x000fc60000400000 */
[----:B--2---:R-:W-:Y:S01]  /*42150*/  STL [R1+0x3324], R24 ;  /* 0x0033241801007387 */ /* 0x004fe20000100800 */
[----:B------:R-:W2:Y:S02]  /*42160*/  LDL R23, [R1+0x8d4] ;  /* 0x0008d40001177983 */ /* 0x000ea40000100800 */
[----:B------:R-:W3:Y:S01]  /*42170*/  MUFU.EX2 R3, R3 ;  /* 0x0000000300037308 */ /* 0x000ee20000000800 */
[----:B0-----:R-:W-:-:S04]  /*42180*/  IMAD.WIDE R6, R16, 0x2, R26 ;  /* 0x0000000210067825 */ /* 0x001fc800078e021a */
[----:B------:R-:W-:-:S04]  /*42190*/  IMAD.WIDE R8, R16, 0x2, R28 ;  /* 0x0000000210087825 */ /* 0x000fc800078e021c */
[----:B------:R-:W-:Y:S02]  /*421a0*/  FADD R2, -R21, R22 ;  /* 0x0000001615027221 */ /* 0x000fe40000000100 */
[----:B------:R4:W2:Y:S04]  /*421b0*/  LDG.E.U16 R21, [R4.64] ;  /* 0x0000000404157981 */ /* 0x0008a8000c1e1500 */
[----:B------:R3:W2:Y:S04]  /*421c0*/  LDG.E.U16 R22, [R6.64] ;  /* 0x0000000406167981 */ /* 0x0006a8000c1e1500 */
[----:B-1----:R0:W2:Y:S01]  /*421d0*/  LDG.E.U16 R11, [R8.64] ;  /* 0x00000004080b7981 */ /* 0x0020a2000c1e1500 */
[----:B---3--:R-:W-:-:S04]  /*421e0*/  IMAD.WIDE R6, R16, 0x2, R14 ;  /* 0x0000000210067825 */ /* 0x008fc800078e020e */
[----:B----4-:R-:W-:Y:S01]  /*421f0*/  IMAD.WIDE R4, R16, 0x2, R12 ;  /* 0x0000000210047825 */ /* 0x010fe200078e020c */
[----:B------:R1:W4:Y:S03]  /*42200*/  LDG.E.U16 R26, [R6.64] ;  /* 0x00000004061a7981 */ /* 0x000326000c1e1500 */
[C---:B------:R-:W-:Y:S01]  /*42210*/  FFMA R0, R3.reuse, R0, R10 ;  /* 0x0000000003007223 */ /* 0x040fe2000000000a */
[----:B------:R4:W4:Y:S04]  /*42220*/  LDG.E.U16 R25, [R4.64] ;  /* 0x0000000404197981 */ /* 0x000928000c1e1500 */
[----:B--2---:R2:W-:Y:S01]  /*42230*/  STL [R1+0x3328], R23 ;  /* 0x0033281701007387 */ /* 0x0045e20000100800 */
[----:B------:R-:W3:Y:S02]  /*42240*/  LDL.64 R14, [R1+0x1088] ;  /* 0x00108800010e7983 */ /* 0x000ee40000100a00 */
[----:B------:R-:W3:Y:S02]  /*42250*/  LDL.64 R12, [R1+0x1080] ;  /* 0x00108000010c7983 */ /* 0x000ee40000100a00 */
[----:B0-----:R-:W3:Y:S01]  /*42260*/  LDL.LU R9, [R1+0x4e8] ;  /* 0x0004e80001097983 */ /* 0x001ee20000300800 */
[----:B------:R-:W-:Y:S01]  /*42270*/  STL [R1+0x530], R20 ;  /* 0x0005301401007387 */ /* 0x000fe20000100800 */
[----:B-1----:R-:W3:Y:S02]  /*42280*/  LDL.LU R7, [R1+0x4ec] ;  /* 0x0004ec0001077983 */ /* 0x002ee40000300800 */
[----:B------:R-:W-:Y:S02]  /*42290*/  STL [R1+0x52c], R19 ;  /* 0x00052c1301007387 */ /* 0x000fe40000100800 */
[----:B------:R-:W3:Y:S01]  /*422a0*/  LDL.LU R6, [R1+0x934] ;  /* 0x0009340001067983 */ /* 0x000ee20000300800 */
[----:B------:R-:W-:Y:S01]  /*422b0*/  STL [R1+0x528], R17 ;  /* 0x0005281101007387 */ /* 0x000fe20000100800 */
[----:B------:R-:W3:Y:S02]  /*422c0*/  LDL.LU R8, [R1+0x480] ;  /* 0x0004800001087983 */ /* 0x000ee40000300800 */
[----:B--2---:R-:W2:Y:S02]  /*422d0*/  LDL.LU R23, [R1+0x484] ;  /* 0x0004840001177983 */ /* 0x004ea40000300800 */
[----:B------:R-:W2:Y:S01]  /*422e0*/  LDL.LU R24, [R1+0x4a0] ;  /* 0x0004a00001187983 */ /* 0x000ea20000300800 */
[----:B------:R0:W-:Y:S04]  /*422f0*/  STL [R1+0x930], R0 ;  /* 0x0009300001007387 */ /* 0x0001e80000100800 */
[----:B0-----:R-:W2:Y:S01]  /*42300*/  LDL.LU R0, [R1+0x4a4] ;  /* 0x0004a40001007983 */ /* 0x001ea20000300800 */
[----:B------:R-:W2:Y:S02]  /*42310*/  LDL.LU R10, [R1+0x4d0] ;  /* 0x0004d000010a7983 */ /* 0x000ea40000300800 */
[----:B------:R-:W2:Y:S02]  /*42320*/  LDL.LU R29, [R1+0x4d4] ;  /* 0x0004d400011d7983 */ /* 0x000ea40000300800 */
[----:B------:R-:W2:Y:S01]  /*42330*/  LDL.LU R28, [R1+0x4e0] ;  /* 0x0004e000011c7983 */ /* 0x000ea20000300800 */
[----:B------:R-:W2:Y:S01]  /*42340*/  LDL.LU R27, [R1+0x4e4] ;  /* 0x0004e400011b7983 */ /* 0x000ea20000300800 */
[----:B------:R-:W2:Y:S02]  /*42350*/  LDL.LU R20, [R1+0x488] ;  /* 0x0004880001147983 */ /* 0x000ea40000300800 */
[----:B------:R0:W-:Y:S02]  /*42360*/  STL [R1+0x524], R11 ;  /* 0x0005240b01007387 */ /* 0x0001e40000100800 */
[----:B------:R-:W2:Y:S01]  /*42370*/  LDL.LU R19, [R1+0x48c] ;  /* 0x00048c0001137983 */ /* 0x000ea20000300800 */
[----:B------:R-:W2:Y:S04]  /*42380*/  LDL.LU R17, [R1+0x4a8] ;  /* 0x0004a80001117983 */ /* 0x000ea80000300800 */
[----:B0-----:R-:W2:Y:S01]  /*42390*/  LDL.LU R11, [R1+0x4ac] ;  /* 0x0004ac00010b7983 */ /* 0x001ea20000300800 */
[----:B------:R0:W-:Y:S02]  /*423a0*/  STL [R1+0x520], R22 ;  /* 0x0005201601007387 */ /* 0x0001e40000100800 */
[----:B----4-:R-:W4:Y:S02]  /*423b0*/  LDL.LU R5, [R1+0x4d8] ;  /* 0x0004d80001057983 */ /* 0x010f240000300800 */
[----:B------:R1:W-:Y:S01]  /*423c0*/  STL [R1+0x51c], R21 ;  /* 0x00051c1501007387 */ /* 0x0003e20000100800 */
[----:B------:R-:W4:Y:S04]  /*423d0*/  LDL.LU R4, [R1+0x4dc] ;  /* 0x0004dc0001047983 */ /* 0x000f280000300800 */
[----:B0-----:R-:W4:Y:S01]  /*423e0*/  LDL.LU R22, [R1+0x1fc] ;  /* 0x0001fc0001167983 */ /* 0x001f220000300800 */
[----:B-1----:R-:W4:Y:S02]  /*423f0*/  LDL R21, [R1+0x8d0] ;  /* 0x0008d00001157983 */ /* 0x002f240000100800 */
[----:B------:R0:W-:Y:S02]  /*42400*/  STL [R1+0x518], R26 ;  /* 0x0005181a01007387 */ /* 0x0001e40000100800 */
[----:B0-----:R-:W4:Y:S01]  /*42410*/  LDL.LU R26, [R1+0x200] ;  /* 0x00020000011a7983 */ /* 0x001f220000300800 */
[----:B------:R0:W-:Y:S03]  /*42420*/  STL [R1+0x514], R25 ;  /* 0x0005141901007387 */ /* 0x0001e60000100800 */
[----:B0-----:R-:W4:Y:S01]  /*42430*/  LDL R25, [R1+0x8cc] ;  /* 0x0008cc0001197983 */ /* 0x001f220000100800 */
[----:B---3--:R-:W-:-:S02]  /*42440*/  FMUL R8, R3, R8 ;  /* 0x0000000803087220 */ /* 0x008fc40000400000 */
[C---:B--2---:R-:W-:Y:S02]  /*42450*/  FMUL R23, R3.reuse, R23 ;  /* 0x0000001703177220 */ /* 0x044fe40000400000 */
[C---:B------:R-:W-:Y:S01]  /*42460*/  FMUL R24, R3.reuse, R24 ;  /* 0x0000001803187220 */ /* 0x040fe20000400000 */
[----:B------:R-:W-:Y:S02]  /*42470*/  STL [R1+0x50], R8 ;  /* 0x0000500801007387 */ /* 0x000fe40000100800 */
[----:B------:R0:W-:Y:S02]  /*42480*/  STL [R1+0x54], R23 ;  /* 0x0000541701007387 */ /* 0x0001e40000100800 */
[----:B------:R-:W-:Y:S02]  /*42490*/  FMUL R2, R2, 1.4426950216293334961 ;  /* 0x3fb8aa3b02027820 */ /* 0x000fe40000400000 */
[----:B------:R-:W-:Y:S04]  /*424a0*/  LDS R8, [R18.X16+0x40400] ;  /* 0x0404000012087984 */ /* 0x000fe8000000c800 */
[C---:B------:R-:W-:Y:S01]  /*424b0*/  FMUL R0, R3.reuse, R0 ;  /* 0x0000000003007220 */ /* 0x040fe20000400000 */
[----:B0-----:R-:W2:Y:S01]  /*424c0*/  LDL.LU R23, [R1+0x3328] ;  /* 0x0033280001177983 */ /* 0x001ea20000300800 */
[----:B------:R0:W-:Y:S03]  /*424d0*/  STL [R1+0x40], R24 ;  /* 0x0000401801007387 */ /* 0x0001e60000100800 */
[----:B0-----:R-:W2:Y:S01]  /*424e0*/  LDL.LU R24, [R1+0x3324] ;  /* 0x0033240001187983 */ /* 0x001ea20000300800 */
[----:B------:R0:W-:Y:S03]  /*424f0*/  STL [R1+0x44], R0 ;  /* 0x0000440001007387 */ /* 0x0001e60000100800 */
[----:B0-----:R-:W3:Y:S01]  /*42500*/  LDL.LU R0, [R1+0x3320] ;  /* 0x0033200001007983 */ /* 0x001ee20000300800 */
[----:B------:R-:W0:Y:S01]  /*42510*/  MUFU.EX2 R2, R2 ;  /* 0x0000000200027308 */ /* 0x000e220000000800 */
[----:B------:R-:W-:-:S02]  /*42520*/  FMUL R10, R3, R10 ;  /* 0x0000000a030a7220 */ /* 0x000fc40000400000 */
[C---:B------:R-:W-:Y:S02]  /*42530*/  FMUL R29, R3.reuse, R29 ;  /* 0x0000001d031d7220 */ /* 0x040fe40000400000 */
[C---:B------:R-:W-:Y:S01]  /*42540*/  FMUL R28, R3.reuse, R28 ;  /* 0x0000001c031c7220 */ /* 0x040fe20000400000 */
[----:B------:R1:W-:Y:S02]  /*42550*/  STL [R1+0x30], R10 ;  /* 0x0000300a01007387 */ /* 0x0003e40000100800 */
[----:B------:R-:W-:Y:S02]  /*42560*/  STL [R1+0x34], R29 ;  /* 0x0000341d01007387 */ /* 0x000fe40000100800 */
[----:B------:R-:W-:Y:S02]  /*42570*/  STL [R1+0x20], R28 ;  /* 0x0000201c01007387 */ /* 0x000fe40000100800 */
[----:B-1----:R-:W-:Y:S02]  /*42580*/  FMUL R10, R3, R27 ;  /* 0x0000001b030a7220 */ /* 0x002fe40000400000 */
[----:B0-----:R-:W-:-:S03]  /*42590*/  FMUL R20, R2, R20 ;  /* 0x0000001402147220 */ /* 0x001fc60000400000 */
[----:B------:R0:W-:Y:S02]  /*425a0*/  STL [R1+0x24], R10 ;  /* 0x0000240a01007387 */ /* 0x0001e40000100800 */
[----:B------:R-:W-:Y:S02]  /*425b0*/  STL [R1+0x58], R20 ;  /* 0x0000581401007387 */ /* 0x000fe40000100800 */
[C---:B------:R-:W-:Y:S02]  /*425c0*/  FMUL R17, R2.reuse, R17 ;  /* 0x0000001102117220 */ /* 0x040fe40000400000 */
[C---:B0-----:R-:W-:Y:S02]  /*425d0*/  FMUL R10, R2.reuse, R19 ;  /* 0x00000013020a7220 */ /* 0x041fe40000400000 */
[C---:B------:R-:W-:Y:S02]  /*425e0*/  FMUL R11, R2.reuse, R11 ;  /* 0x0000000b020b7220 */ /* 0x040fe40000400000 */
[C---:B------:R-:W-:Y:S01]  /*425f0*/  FMUL R7, R2.reuse, R7 ;  /* 0x0000000702077220 */ /* 0x040fe20000400000 */
[----:B------:R4:W-:Y:S02]  /*42600*/  STL [R1+0x5c], R10 ;  /* 0x00005c0a01007387 */ /* 0x0009e40000100800 */
[----:B----4-:R-:W-:-:S02]  /*42610*/  FMUL R10, R2, R5 ;  /* 0x00000005020a7220 */ /* 0x010fc40000400000 */
[C---:B------:R-:W-:Y:S02]  /*42620*/  FMUL R5, R2.reuse, R4 ;  /* 0x0000000402057220 */ /* 0x040fe40000400000 */
[----:B------:R-:W-:Y:S01]  /*42630*/  FMUL R4, R2, R9 ;  /* 0x0000000902047220 */ /* 0x000fe20000400000 */
[----:B------:R-:W-:Y:S01]  /*42640*/  STL [R1+0x48], R17 ;  /* 0x0000481101007387 */ /* 0x000fe20000100800 */
[----:B------:R-:W-:Y:S02]  /*42650*/  STL [R1+0x4c], R11 ;  /* 0x00004c0b01007387 */ /* 0x000fe40000100800 */
[----:B------:R-:W-:Y:S02]  /*42660*/  STL [R1+0x38], R10 ;  /* 0x0000380a01007387 */ /* 0x000fe40000100800 */
[----:B------:R-:W-:Y:S01]  /*42670*/  STL [R1+0x3c], R5 ;  /* 0x00003c0501007387 */ /* 0x000fe20000100800 */
[----:B------:R0:W-:Y:S01]  /*42680*/  STL [R1+0x28], R4 ;  /* 0x0000280401007387 */ /* 0x0001e20000100800 */
[----:B------:R-:W-:Y:S02]  /*42690*/  STL [R1+0x2c], R7 ;  /* 0x00002c0701007387 */ /* 0x000fe40000100800 */
[----:B0-----:R-:W-:-:S05]  /*426a0*/  IMAD.WIDE R4, R16, 0x2, R14 ;  /* 0x0000000210047825 */ /* 0x001fca00078e020e */
[----:B------:R0:W4:Y:S01]  /*426b0*/  LDG.E.U16 R15, [R4.64] ;  /* 0x00000004040f7981 */ /* 0x000122000c1e1500 */
[----:B---3--:R-:W-:-:S03]  /*426c0*/  FFMA R6, R2, R6, R0 ;  /* 0x0000000602067223 */ /* 0x008fc60000000000 */
[----:B------:R-:W1:Y:S04]  /*426d0*/  LDS R2, [R18.X16+0x40600] ;  /* 0x0406000012027984 */ /* 0x000e68000000c800 */
[----:B------:R3:W-:Y:S01]  /*426e0*/  STL [R1+0x934], R6 ;  /* 0x0009340601007387 */ /* 0x0007e20000100800 */
[----:B--2---:R-:W-:Y:S02]  /*426f0*/  FADD R3, -R23, R24 ;  /* 0x0000001817037221 */ /* 0x004fe40000000100 */
[----:B---3--:R-:W-:-:S04]  /*42700*/  IMAD.WIDE R6, R16, 0x2, R12 ;  /* 0x0000000210067825 */ /* 0x008fc800078e020c */
[----:B------:R-:W-:Y:S01]  /*42710*/  FADD R0, -R21, R22 ;  /* 0x0000001615007221 */ /* 0x000fe20000000100 */
[----:B------:R2:W3:Y:S04]  /*42720*/  LDG.E.U16 R14, [R6.64] ;  /* 0x00000004060e7981 */ /* 0x0004e8000c1e1500 */
[----:B-1----:R1:W-:Y:S01]  /*42730*/  STL [R1+0x331c], R2 ;  /* 0x00331c0201007387 */ /* 0x0023e20000100800 */
[----:B------:R-:W3:Y:S02]  /*42740*/  LDL.LU R24, [R1+0x204] ;  /* 0x0002040001187983 */ /* 0x000ee40000300800 */
[----:B------:R-:W3:Y:S02]  /*42750*/  LDL R23, [R1+0x8c8] ;  /* 0x0008c80001177983 */ /* 0x000ee40000100800 */
[----:B------:R-:W3:Y:S01]  /*42760*/  LDL.LU R13, [R1+0x938] ;  /* 0x00093800010d7983 */ /* 0x000ee20000300800 */
[----:B------:R-:W4:Y:S01]  /*42770*/  LDL.LU R22, [R1+0x208] ;  /* 0x0002080001167983 */ /* 0x000f220000300800 */
[----:B------:R-:W4:Y:S02]  /*42780*/  LDL R21, [R1+0x8c4] ;  /* 0x0008c40001157983 */ /* 0x000f240000100800 */
[----:B------:R-:W-:-:S02]  /*42790*/  FMUL R3, R3, 1.4426950216293334961 ;  /* 0x3fb8aa3b03037820 */ /* 0x000fc40000400000 */
[----:B0-----:R-:W-:Y:S02]  /*427a0*/  FADD R4, -R25, R26 ;  /* 0x0000001a19047221 */ /* 0x001fe40000000100 */
[----:B------:R-:W-:Y:S01]  /*427b0*/  FMUL R0, R0, 1.4426950216293334961 ;  /* 0x3fb8aa3b00007820 */ /* 0x000fe20000400000 */
[----:B--2---:R-:W0:Y:S04]  /*427c0*/  LDS R6, [R18.X16+0x40800] ;  /* 0x0408000012067984 */ /* 0x004e28000000c800 */
[----:B-1----:R-:W2:Y:S01]  /*427d0*/  LDL.LU R2, [R1+0x470] ;  /* 0x0004700001027983 */ /* 0x002ea20000300800 */
[----:B------:R-:W2:Y:S01]  /*427e0*/  LDL.LU R29, [R1+0x490] ;  /* 0x00049000011d7983 */ /* 0x000ea20000300800 */
[----:B------:R-:W3:Y:S01]  /*427f0*/  MUFU.EX2 R3, R3 ;  /* 0x0000000300037308 */ /* 0x000ee20000000800 */
        /* <DEDUP_REMOVED lines=8> */
[----:B------:R-:W2:Y:S02]  /*42880*/  LDL.64 R10, [R1+0x1078] ;  /* 0x00107800010a7983 */ /* 0x000ea40000100a00 */
[----:B---3--:R-:W-:-:S02]  /*42890*/  FFMA R13, R3, R13, R8 ;  /* 0x0000000d030d7223 */ /* 0x008fc40000000008 */
[----:B------:R-:W3:Y:S01]  /*428a0*/  LDL.LU R8, [R1+0x474] ;  /* 0x0004740001087983 */ /* 0x000ee20000300800 */
[----:B------:R-:W3:Y:S02]  /*428b0*/  LDL.LU R20, [R1+0x478] ;  /* 0x0004780001147983 */ /* 0x000ee40000300800 */
[----:B------:R-:W3:Y:S02]  /*428c0*/  LDL.LU R19, [R1+0x47c] ;  /* 0x00047c0001137983 */ /* 0x000ee40000300800 */
[----:B------:R-:W-:Y:S01]  /*428d0*/  STL [R1+0x938], R13 ;  /* 0x0009380d01007387 */ /* 0x000fe20000100800 */
[----:B------:R-:W3:Y:S01]  /*428e0*/  LDL.LU R17, [R1+0x498] ;  /* 0x0004980001117983 */ /* 0x000ee20000300800 */
[----:B----4-:R1:W-:Y:S02]  /*428f0*/  STL [R1+0x510], R15 ;  /* 0x0005100f01007387 */ /* 0x0103e40000100800 */
[C---:B--2---:R-:W-:Y:S01]  /*42900*/  FMUL R2, R3.reuse, R2 ;  /* 0x0000000203027220 */ /* 0x044fe20000400000 */
[----:B-1----:R-:W2:Y:S01]  /*42910*/  LDL.LU R15, [R1+0x49c] ;  /* 0x00049c00010f7983 */ /* 0x002ea20000300800 */
[----:B------:R1:W-:Y:S03]  /*42920*/  STL [R1+0x50c], R14 ;  /* 0x00050c0e01007387 */ /* 0x0003e60000100800 */
[----:B-1----:R-:W4:Y:S01]  /*42930*/  LDL.LU R14, [R1+0x4b8] ;  /* 0x0004b800010e7983 */ /* 0x002f220000300800 */
[----:B------:R-:W2:Y:S02]  /*42940*/  LDL.LU R13, [R1+0x4bc] ;  /* 0x0004bc00010d7983 */ /* 0x000ea40000300800 */
[----:B------:R1:W-:Y:S02]  /*42950*/  STL [R1+0xc0], R2 ;  /* 0x0000c00201007387 */ /* 0x0003e40000100800 */
[----:B-1----:R-:W2:Y:S01]  /*42960*/  LDL.LU R2, [R1+0x331c] ;  /* 0x00331c0001027983 */ /* 0x002ea20000300800 */
[----:B------:R-:W1:Y:S01]  /*42970*/  MUFU.EX2 R0, R0 ;  /* 0x0000000000007308 */ /* 0x000e620000000800 */
[----:B------:R-:W-:-:S02]  /*42980*/  FMUL R29, R3, R29 ;  /* 0x0000001d031d7220 */ /* 0x000fc40000400000 */
[C---:B------:R-:W-:Y:S02]  /*42990*/  FMUL R27, R3.reuse, R27 ;  /* 0x0000001b031b7220 */ /* 0x040fe40000400000 */
[C---:B------:R-:W-:Y:S02]  /*429a0*/  FMUL R26, R3.reuse, R26 ;  /* 0x0000001a031a7220 */ /* 0x040fe40000400000 */
[C---:B------:R-:W-:Y:S02]  /*429b0*/  FMUL R7, R3.reuse, R7 ;  /* 0x0000000703077220 */ /* 0x040fe40000400000 */
[----:B-1----:R-:W-:Y:S02]  /*429c0*/  FMUL R12, R0, R12 ;  /* 0x0000000c000c7220 */ /* 0x002fe40000400000 */
[----:B---3--:R-:W-:-:S05]  /*429d0*/  FMUL R8, R3, R8 ;  /* 0x0000000803087220 */ /* 0x008fca0000400000 */
[----:B------:R1:W-:Y:S01]  /*429e0*/  STL [R1+0xc4], R8 ;  /* 0x0000c40801007387 */ /* 0x0003e20000100800 */
[----:B------:R-:W-:Y:S02]  /*429f0*/  STL [R1+0xb0], R29 ;  /* 0x0000b01d01007387 */ /* 0x000fe40000100800 */
[----:B-1----:R-:W-:-:S05]  /*42a00*/  FMUL R8, R3, R28 ;  /* 0x0000001c03087220 */ /* 0x002fca0000400000 */
[----:B------:R1:W-:Y:S01]  /*42a10*/  STL [R1+0xb4], R8 ;  /* 0x0000b40801007387 */ /* 0x0003e20000100800 */
[----:B------:R-:W-:Y:S02]  /*42a20*/  STL [R1+0xa0], R27 ;  /* 0x0000a01b01007387 */ /* 0x000fe40000100800 */
[----:B------:R-:W-:Y:S02]  /*42a30*/  STL [R1+0xa4], R26 ;  /* 0x0000a41a01007387 */ /* 0x000fe40000100800 */
[----:B-1----:R-:W-:Y:S02]  /*42a40*/  FMUL R8, R3, R25 ;  /* 0x0000001903087220 */ /* 0x002fe40000400000 */
[----:B------:R-:W-:-:S03]  /*42a50*/  FMUL R19, R0, R19 ;  /* 0x0000001300137220 */ /* 0x000fc60000400000 */
[----:B------:R1:W-:Y:S01]  /*42a60*/  STL [R1+0x90], R8 ;  /* 0x0000900801007387 */ /* 0x0003e20000100800 */
[----:B------:R-:W-:Y:S02]  /*42a70*/  STL [R1+0x94], R7 ;  /* 0x0000940701007387 */ /* 0x000fe40000100800 */
[C---:B------:R-:W-:Y:S02]  /*42a80*/  FMUL R17, R0.reuse, R17 ;  /* 0x0000001100117220 */ /* 0x040fe40000400000 */
[----:B------:R-:W-:Y:S02]  /*42a90*/  FADD R3, -R23, R24 ;  /* 0x0000001817037221 */ /* 0x000fe40000000100 */
[C---:B--2---:R-:W-:Y:S02]  /*42aa0*/  FMUL R13, R0.reuse, R13 ;  /* 0x0000000d000d7220 */ /* 0x044fe40000400000 */
[----:B------:R-:W-:Y:S02]  /*42ab0*/  FFMA R5, R0, R5, R2 ;  /* 0x0000000500057223 */ /* 0x000fe40000000002 */
[----:B------:R-:W-:Y:S01]  /*42ac0*/  FMUL R4, R4, 1.4426950216293334961 ;  /* 0x3fb8aa3b04047820 */ /* 0x000fe20000400000 */
[----:B------:R-:W-:Y:S01]  /*42ad0*/  LDS R7, [R18.X16+0x40a00] ;  /* 0x040a000012077984 */ /* 0x000fe2000000c800 */
[----:B-1----:R-:W-:-:S05]  /*42ae0*/  FMUL R8, R0, R20 ;  /* 0x0000001400087220 */ /* 0x002fca0000400000 */
[----:B------:R1:W-:Y:S01]  /*42af0*/  STL [R1+0xc8], R8 ;  /* 0x0000c80801007387 */ /* 0x0003e20000100800 */
[----:B------:R-:W-:Y:S02]  /*42b00*/  STL [R1+0xcc], R19 ;  /* 0x0000cc1301007387 */ /* 0x000fe40000100800 */
[----:B------:R-:W2:Y:S02]  /*42b10*/  LDL.LU R25, [R1+0x20c] ;  /* 0x00020c0001197983 */ /* 0x000ea40000300800 */
[----:B------:R-:W-:Y:S01]  /*42b20*/  STL [R1+0xb8], R17 ;  /* 0x0000b81101007387 */ /* 0x000fe20000100800 */
[----:B------:R-:W2:Y:S01]  /*42b30*/  LDL R24, [R1+0x8c0] ;  /* 0x0008c00001187983 */ /* 0x000ea20000100800 */
[----:B-1----:R-:W-:-:S05]  /*42b40*/  FMUL R8, R0, R15 ;  /* 0x0000000f00087220 */ /* 0x002fca0000400000 */
[----:B------:R4:W-:Y:S02]  /*42b50*/  STL [R1+0xbc], R8 ;  /* 0x0000bc0801007387 */ /* 0x0009e40000100800 */
[----:B----4-:R-:W-:-:S05]  /*42b60*/  FMUL R8, R0, R14 ;  /* 0x0000000e00087220 */ /* 0x010fca0000400000 */
[----:B------:R1:W-:Y:S01]  /*42b70*/  STL [R1+0xa8], R8 ;  /* 0x0000a80801007387 */ /* 0x0003e20000100800 */
[----:B------:R-:W-:Y:S02]  /*42b80*/  STL [R1+0xac], R13 ;  /* 0x0000ac0d01007387 */ /* 0x000fe40000100800 */
[----:B------:R-:W-:Y:S02]  /*42b90*/  STL [R1+0x98], R12 ;  /* 0x0000980c01007387 */ /* 0x000fe40000100800 */
[----:B------:R3:W-:Y:S02]  /*42ba0*/  STL [R1+0x93c], R5 ;  /* 0x00093c0501007387 */ /* 0x0007e40000100800 */
[----:B-1----:R-:W-:Y:S02]  /*42bb0*/  FMUL R8, R0, R9 ;  /* 0x0000000900087220 */ /* 0x002fe40000400000 */
[----:B---3--:R-:W-:-:S03]  /*42bc0*/  FMUL R5, R3, 1.4426950216293334961 ;  /* 0x3fb8aa3b03057820 */ /* 0x008fc60000400000 */
[----:B------:R-:W-:Y:S01]  /*42bd0*/  STL [R1+0x9c], R8 ;  /* 0x00009c0801007387 */ /* 0x000fe20000100800 */
[----:B------:R-:W0:Y:S02]  /*42be0*/  LDL.LU R20, [R1+0x940] ;  /* 0x0009400001147983 */ /* 0x000e240000300800 */
[----:B------:R-:W-:-:S04]  /*42bf0*/  IMAD.WIDE R2, R16, 0x2, R10 ;  /* 0x0000000210027825 */ /* 0x000fc800078e020a */
[----:B------:R-:W3:Y:S01]  /*42c00*/  LDL.LU R15, [R1+0x46c] ;  /* 0x00046c00010f7983 */ /* 0x000ee20000300800 */
[----:B------:R-:W3:Y:S01]  /*42c10*/  LDL.LU R14, [R1+0x944] ;  /* 0x00094400010e7983 */ /* 0x000ee20000300800 */
[----:B------:R-:W2:Y:S01]  /*42c20*/  LDL.64 R12, [R1+0x1070] ;  /* 0x00107000010c7983 */ /* 0x000ea20000100a00 */
[----:B------:R-:W0:Y:S01]  /*42c30*/  MUFU.EX2 R4, R4 ;  /* 0x0000000400047308 */ /* 0x000e220000000800 */
[----:B------:R-:W-:Y:S01]  /*42c40*/  FADD R0, -R21, R22 ;  /* 0x0000001615007221 */ /* 0x000fe20000000100 */
[----:B------:R1:W2:Y:S06]  /*42c50*/  LDG.E.U16 R3, [R2.64] ;  /* 0x0000000402037981 */ /* 0x0002ac000c1e1500 */
[----:B------:R-:W0:Y:S01]  /*42c60*/  MUFU.EX2 R5, R5 ;  /* 0x0000000500057308 */ /* 0x000e220000000800 */
[----:B------:R-:W-:Y:S04]  /*42c70*/  LDS R8, [R18.X16+0x40c00] ;  /* 0x040c000012087984 */ /* 0x000fe8000000c800 */
[----:B-1----:R-:W3:Y:S01]  /*42c80*/  LDL.LU R2, [R1+0x410] ;  /* 0x0004100001027983 */ /* 0x002ee20000300800 */
[----:B------:R-:W3:Y:S02]  /*42c90*/  LDL.LU R29, [R1+0x414] ;  /* 0x00041400011d7983 */ /* 0x000ee40000300800 */
[----:B------:R-:W3:Y:S02]  /*42ca0*/  LDL.LU R28, [R1+0x440] ;  /* 0x00044000011c7983 */ /* 0x000ee40000300800 */
[----:B------:R-:W3:Y:S01]  /*42cb0*/  LDL.LU R27, [R1+0x444] ;  /* 0x00044400011b7983 */ /* 0x000ee20000300800 */
[----:B------:R-:W3:Y:S01]  /*42cc0*/  LDL.LU R26, [R1+0x450] ;  /* 0x00045000011a7983 */ /* 0x000ee20000300800 */
        /* <DEDUP_REMOVED lines=8> */
[----:B0-----:R-:W-:-:S05]  /*42d50*/  FFMA R20, R4, R20, R6 ;  /* 0x0000001404147223 */ /* 0x001fca0000000006 */
[----:B------:R0:W-:Y:S04]  /*42d60*/  STL [R1+0x940], R20 ;  /* 0x0009401401007387 */ /* 0x0001e80000100800 */
[----:B0-----:R-:W4:Y:S01]  /*42d70*/  LDL.LU R20, [R1+0x44c] ;  /* 0x00044c0001147983 */ /* 0x001f220000300800 */
[----:B--2---:R0:W-:Y:S03]  /*42d80*/  STL [R1+0x508], R3 ;  /* 0x0005080301007387 */ /* 0x0041e60000100800 */
[----:B0-----:R-:W2:Y:S01]  /*42d90*/  LDL.LU R3, [R1+0x458] ;  /* 0x0004580001037983 */ /* 0x001ea20000300800 */
[C---:B---3--:R-:W-:Y:S02]  /*42da0*/  FMUL R6, R4.reuse, R2 ;  /* 0x0000000204067220 */ /* 0x048fe40000400000 */
[----:B------:R-:W-:-:S02]  /*42db0*/  FMUL R29, R4, R29 ;  /* 0x0000001d041d7220 */ /* 0x000fc40000400000 */
[C---:B------:R-:W-:Y:S01]  /*42dc0*/  FMUL R2, R4.reuse, R28 ;  /* 0x0000001c04027220 */ /* 0x040fe20000400000 */
[----:B------:R0:W-:Y:S02]  /*42dd0*/  STL [R1+0x80], R6 ;  /* 0x0000800601007387 */ /* 0x0001e40000100800 */
[----:B------:R-:W-:Y:S02]  /*42de0*/  STL [R1+0x84], R29 ;  /* 0x0000841d01007387 */ /* 0x000fe40000100800 */
[----:B------:R1:W-:Y:S02]  /*42df0*/  STL [R1+0x70], R2 ;  /* 0x0000700201007387 */ /* 0x0003e40000100800 */
[C---:B------:R-:W-:Y:S02]  /*42e00*/  FMUL R26, R4.reuse, R26 ;  /* 0x0000001a041a7220 */ /* 0x040fe40000400000 */
[C---:B0-----:R-:W-:Y:S02]  /*42e10*/  FMUL R6, R4.reuse, R27 ;  /* 0x0000001b04067220 */ /* 0x041fe40000400000 */
[----:B-1----:R-:W-:-:S03]  /*42e20*/  FMUL R2, R4, R11 ;  /* 0x0000000b04027220 */ /* 0x002fc60000400000 */
[----:B------:R0:W-:Y:S02]  /*42e30*/  STL [R1+0x74], R6 ;  /* 0x0000740601007387 */ /* 0x0001e40000100800 */
[C---:B0-----:R-:W-:Y:S02]  /*42e40*/  FMUL R6, R4.reuse, R10 ;  /* 0x0000000a04067220 */ /* 0x041fe40000400000 */
[----:B------:R-:W-:Y:S02]  /*42e50*/  FMUL R4, R4, R9 ;  /* 0x0000000904047220 */ /* 0x000fe40000400000 */
[----:B------:R-:W0:Y:S04]  /*42e60*/  LDS R9, [R18.X16+0x40e00] ;  /* 0x040e000012097984 */ /* 0x000e28000000c800 */
[----:B------:R-:W-:Y:S01]  /*42e70*/  STL [R1+0x60], R26 ;  /* 0x0000601a01007387 */ /* 0x000fe20000100800 */
[----:B------:R-:W-:Y:S02]  /*42e80*/  STL [R1+0x64], R2 ;  /* 0x0000640201007387 */ /* 0x000fe40000100800 */
[----:B------:R1:W-:Y:S02]  /*42e90*/  STL [R1+0xd0], R6 ;  /* 0x0000d00601007387 */ /* 0x0003e40000100800 */
[----:B------:R-:W3:Y:S01]  /*42ea0*/  LDL.64 R10, [R1+0x1068] ;  /* 0x00106800010a7983 */ /* 0x000ee20000100a00 */
[----:B------:R1:W-:Y:S02]  /*42eb0*/  STL [R1+0xd4], R4 ;  /* 0x0000d40401007387 */ /* 0x0003e40000100800 */
[----:B-1----:R-:W-:-:S02]  /*42ec0*/  FMUL R6, R5, R23 ;  /* 0x0000001705067220 */ /* 0x002fc40000400000 */
[C---:B------:R-:W-:Y:S02]  /*42ed0*/  FMUL R4, R5.reuse, R22 ;  /* 0x0000001605047220 */ /* 0x040fe40000400000 */
[----:B------:R-:W-:Y:S01]  /*42ee0*/  FADD R2, -R24, R25 ;  /* 0x0000001918027221 */ /* 0x000fe20000000100 */
[----:B0-----:R0:W-:Y:S01]  /*42ef0*/  STL [R1+0x3314], R9 ;  /* 0x0033140901007387 */ /* 0x0011e20000100800 */
[----:B------:R-:W-:Y:S03]  /*42f00*/  STL [R1+0x3310], R18 ;  /* 0x0033101201007387 */ /* 0x000fe60000100800 */
[----:B0-----:R-:W3:Y:S01]  /*42f10*/  LDL.LU R9, [R1+0x948] ;  /* 0x0009480001097983 */ /* 0x001ee20000300800 */
[----:B------:R0:W-:Y:S02]  /*42f20*/  STL [R1+0x88], R6 ;  /* 0x0000880601007387 */ /* 0x0001e40000100800 */
[----:B------:R-:W-:Y:S02]  /*42f30*/  STL [R1+0x8c], R4 ;  /* 0x00008c0401007387 */ /* 0x000fe40000100800 */
[----:B0-----:R-:W-:-:S05]  /*42f40*/  FMUL R6, R5, R21 ;  /* 0x0000001505067220 */ /* 0x001fca0000400000 */
[----:B------:R0:W-:Y:S02]  /*42f50*/  STL [R1+0x78], R6 ;  /* 0x0000780601007387 */ /* 0x0001e40000100800 */
[C---:B0-----:R-:W-:Y:S02]  /*42f60*/  FMUL R6, R5.reuse, R19 ;  /* 0x0000001305067220 */ /* 0x041fe40000400000 */
[----:B----4-:R-:W-:-:S05]  /*42f70*/  FMUL R4, R5, R20 ;  /* 0x0000001405047220 */ /* 0x010fca0000400000 */
[----:B------:R0:W-:Y:S01]  /*42f80*/  STL [R1+0x7c], R4 ;  /* 0x00007c0401007387 */ /* 0x0001e20000100800 */
[C---:B--2---:R-:W-:Y:S02]  /*42f90*/  FMUL R3, R5.reuse, R3 ;  /* 0x0000000305037220 */ /* 0x044fe40000400000 */
[----:B0-----:R-:W-:-:S03]  /*42fa0*/  FMUL R4, R5, R17 ;  /* 0x0000001105047220 */ /* 0x001fc60000400000 */
[----:B------:R0:W-:Y:S01]  /*42fb0*/  STL [R1+0x68], R3 ;  /* 0x0000680301007387 */ /* 0x0001e20000100800 */
[----:B------:R-:W-:Y:S03]  /*42fc0*/  STL [R1+0x6c], R6 ;  /* 0x00006c0601007387 */ /* 0x000fe60000100800 */
[----:B------:R1:W-:Y:S01]  /*42fd0*/  STL [R1+0xd8], R4 ;  /* 0x0000d80401007387 */ /* 0x0003e20000100800 */
[----:B0-----:R-:W-:-:S05]  /*42fe0*/  FMUL R3, R5, R15 ;  /* 0x0000000f05037220 */ /* 0x001fca0000400000 */
[----:B------:R3:W-:Y:S01]  /*42ff0*/  STL [R1+0xdc], R3 ;  /* 0x0000dc0301007387 */ /* 0x0007e20000100800 */
[----:B------:R-:W2:Y:S02]  /*43000*/  LDL.LU R25, [R1+0x210] ;  /* 0x0002100001197983 */ /* 0x000ea40000300800 */
[----:B------:R-:W-:-:S06]  /*43010*/  FMUL R0, R0, 1.4426950216293334961 ;  /* 0x3fb8aa3b00007820 */ /* 0x000fcc0000400000 */
[----:B------:R-:W0:Y:S01]  /*43020*/  MUFU.EX2 R0, R0 ;  /* 0x0000000000007308 */ /* 0x000e220000000800 */
[----:B------:R-:W-:Y:S02]  /*43030*/  FFMA R14, R5, R14, R7 ;  /* 0x0000000e050e7223 */ /* 0x000fe40000000007 */
[----:B-1----:R-:W-:-:S04]  /*43040*/  IMAD.WIDE R4, R16, 0x2, R12 ;  /* 0x0000000210047825 */ /* 0x002fc800078e020c */
[----:B------:R-:W-:Y:S01]  /*43050*/  FMUL R6, R2, 1.4426950216293334961 ;  /* 0x3fb8aa3b02067820 */ /* 0x000fe20000400000 */
[----:B------:R1:W4:Y:S01]  /*43060*/  LDG.E.U16 R22, [R4.64] ;  /* 0x0000000404167981 */ /* 0x000322000c1e1500 */
[----:B---3--:R-:W-:-:S05]  /*43070*/  IMAD.WIDE R2, R16, 0x2, R10 ;  /* 0x0000000210027825 */ /* 0x008fca00078e020a */
[----:B------:R3:W3:Y:S01]  /*43080*/  LDG.E.U16 R21, [R2.64] ;  /* 0x0000000402157981 */ /* 0x0006e2000c1e1500 */
[----:B0-----:R-:W-:-:S03]  /*43090*/  FFMA R9, R0, R9, R8 ;  /* 0x0000000900097223 */ /* 0x001fc60000000008 */
[----:B--2---:R0:W-:Y:S01]  /*430a0*/  STL [R1+0x3318], R25 ;  /* 0x0033181901007387 */ /* 0x0041e20000100800 */
[----:B------:R-:W-:Y:S02]  /*430b0*/  STL [R1+0x944], R14 ;  /* 0x0009440e01007387 */ /* 0x000fe40000100800 */
[----:B------:R-:W2:Y:S02]  /*430c0*/  LDL R24, [R1+0x8bc] ;  /* 0x0008bc0001187983 */ /* 0x000ea40000100800 */
[----:B------:R-:W2:Y:S01]  /*430d0*/  LDL.64 R12, [R1+0x1058] ;  /* 0x00105800010c7983 */ /* 0x000ea20000100a00 */
[----:B0-----:R-:W2:Y:S01]  /*430e0*/  LDL.LU R25, [R1+0x3a0] ;  /* 0x0003a00001197983 */ /* 0x001ea20000300800 */
[----:B------:R0:W-:Y:S03]  /*430f0*/  STL [R1+0x948], R9 ;  /* 0x0009480901007387 */ /* 0x0001e60000100800 */
[----:B0-----:R-:W2:Y:S01]  /*43100*/  LDL.LU R9, [R1+0x3a4] ;  /* 0x0003a40001097983 */ /* 0x001ea20000300800 */
[----:B------:R-:W2:Y:S02]  /*43110*/  LDL.LU R18, [R1+0x390] ;  /* 0x0003900001127983 */ /* 0x000ea40000300800 */
[----:B------:R-:W2:Y:S02]  /*43120*/  LDL.LU R7, [R1+0x394] ;  /* 0x0003940001077983 */ /* 0x000ea40000300800 */
[----:B------:R-:W2:Y:S01]  /*43130*/  LDL.LU R8, [R1+0x3d0] ;  /* 0x0003d00001087983 */ /* 0x000ea20000300800 */
[----:B------:R-:W2:Y:S01]  /*43140*/  LDL.LU R29, [R1+0x3d4] ;  /* 0x0003d400011d7983 */ /* 0x000ea20000300800 */
[----:B------:R-:W2:Y:S02]  /*43150*/  LDL.LU R28, [R1+0x3f0] ;  /* 0x0003f000011c7983 */ /* 0x000ea40000300800 */
[----:B------:R-:W2:Y:S02]  /*43160*/  LDL.LU R27, [R1+0x3f4] ;  /* 0x0003f400011b7983 */ /* 0x000ea40000300800 */
[----:B-1----:R-:W2:Y:S01]  /*43170*/  LDL.64 R4, [R1+0x1060] ;  /* 0x0010600001047983 */ /* 0x002ea20000100a00 */
[----:B------:R-:W2:Y:S01]  /*43180*/  LDL.LU R11, [R1+0x3a8] ;  /* 0x0003a800010b7983 */ /* 0x000ea20000300800 */
[----:B------:R-:W2:Y:S02]  /*43190*/  LDL.LU R10, [R1+0x3ac] ;  /* 0x0003ac00010a7983 */ /* 0x000ea40000300800 */
[----:B------:R-:W2:Y:S02]  /*431a0*/  LDL.LU R20, [R1+0x398] ;  /* 0x0003980001147983 */ /* 0x000ea40000300800 */
[----:B------:R-:W2:Y:S01]  /*431b0*/  LDL.LU R19, [R1+0x39c] ;  /* 0x00039c0001137983 */ /* 0x000ea20000300800 */
[----:B------:R-:W2:Y:S01]  /*431c0*/  LDL.LU R17, [R1+0x3d8] ;  /* 0x0003d80001117983 */ /* 0x000ea20000300800 */
[----:B------:R-:W2:Y:S02]  /*431d0*/  LDL.LU R15, [R1+0x3dc] ;  /* 0x0003dc00010f7983 */ /* 0x000ea40000300800 */
[----:B------:R-:W2:Y:S02]  /*431e0*/  LDL.LU R14, [R1+0x3f8] ;  /* 0x0003f800010e7983 */ /* 0x000ea40000300800 */
[----:B---3--:R-:W3:Y:S01]  /*431f0*/  LDL.LU R3, [R1+0x3fc] ;  /* 0x0003fc0001037983 */ /* 0x008ee20000300800 */
[----:B------:R-:W3:Y:S01]  /*43200*/  LDL.LU R2, [R1+0x94c] ;  /* 0x00094c0001027983 */ /* 0x000ee20000300800 */
[----:B------:R-:W3:Y:S02]  /*43210*/  LDL.LU R26, [R1+0x214] ;  /* 0x00021400011a7983 */ /* 0x000ee40000300800 */
[----:B------:R-:W3:Y:S02]  /*43220*/  LDL R23, [R1+0x8b8] ;  /* 0x0008b80001177983 */ /* 0x000ee40000100800 */
[----:B----4-:R0:W-:Y:S02]  /*43230*/  STL [R1+0x504], R22 ;  /* 0x0005041601007387 */ /* 0x0101e40000100800 */
[----:B0-----:R-:W4:Y:S01]  /*43240*/  LDL.LU R22, [R1+0x218] ;  /* 0x0002180001167983 */ /* 0x001f220000300800 */
[----:B------:R0:W-:Y:S03]  /*43250*/  STL [R1+0x500], R21 ;  /* 0x0005001501007387 */ /* 0x0001e60000100800 */
[----:B0-----:R-:W4:Y:S01]  /*43260*/  LDL R21, [R1+0x8b4] ;  /* 0x0008b40001157983 */ /* 0x001f220000100800 */
[----:B--2---:R-:W-:-:S05]  /*43270*/  FMUL R25, R0, R25 ;  /* 0x0000001900197220 */ /* 0x004fca0000400000 */
[----:B------:R0:W-:Y:S01]  /*43280*/  STL [R1+0x110], R25 ;  /* 0x0001101901007387 */ /* 0x0001e20000100800 */
[----:B------:R-:W-:-:S03]  /*43290*/  FMUL R9, R0, R9 ;  /* 0x0000000900097220 */ /* 0x000fc60000400000 */
[----:B0-----:R-:W2:Y:S02]  /*432a0*/  LDL.LU R25, [R1+0x3318] ;  /* 0x0033180001197983 */ /* 0x001ea40000300800 */
[----:B------:R0:W-:Y:S02]  /*432b0*/  STL [R1+0x114], R9 ;  /* 0x0001140901007387 */ /* 0x0001e40000100800 */
[----:B0-----:R-:W4:Y:S01]  /*432c0*/  LDL.LU R9, [R1+0x3314] ;  /* 0x0033140001097983 */ /* 0x001f220000300800 */
[----:B------:R-:W0:Y:S01]  /*432d0*/  MUFU.EX2 R6, R6 ;  /* 0x0000000600067308 */ /* 0x000e220000000800 */
[C---:B------:R-:W-:Y:S02]  /*432e0*/  FMUL R18, R0.reuse, R18 ;  /* 0x0000001200127220 */ /* 0x040fe40000400000 */
[C---:B------:R-:W-:Y:S02]  /*432f0*/  FMUL R7, R0.reuse, R7 ;  /* 0x0000000700077220 */ /* 0x040fe40000400000 */
[C---:B------:R-:W-:Y:S01]  /*43300*/  FMUL R8, R0.reuse, R8 ;  /* 0x0000000800087220 */ /* 0x040fe20000400000 */
[----:B------:R1:W-:Y:S01]  /*43310*/  STL [R1+0x100], R18 ;  /* 0x0001001201007387 */ /* 0x0003e20000100800 */
[----:B------:R-:W-:-:S03]  /*43320*/  FMUL R29, R0, R29 ;  /* 0x0000001d001d7220 */ /* 0x000fc60000400000 */
[----:B-1----:R-:W4:Y:S01]  /*43330*/  LDL.LU R18, [R1+0x3310] ;  /* 0x0033100001127983 */ /* 0x002f220000300800 */
[----:B------:R-:W-:Y:S02]  /*43340*/  STL [R1+0x104], R7 ;  /* 0x0001040701007387 */ /* 0x000fe40000100800 */
[----:B------:R1:W-:Y:S02]  /*43350*/  STL [R1+0xf0], R8 ;  /* 0x0000f00801007387 */ /* 0x0003e40000100800 */
[----:B------:R-:W-:Y:S02]  /*43360*/  STL [R1+0xf4], R29 ;  /* 0x0000f41d01007387 */ /* 0x000fe40000100800 */
[C---:B-1----:R-:W-:Y:S02]  /*43370*/  FMUL R8, R0.reuse, R28 ;  /* 0x0000001c00087220 */ /* 0x042fe40000400000 */
[----:B------:R-:W-:-:S03]  /*43380*/  FMUL R0, R0, R27 ;  /* 0x0000001b00007220 */ /* 0x000fc60000400000 */
[----:B------:R0:W-:Y:S02]  /*43390*/  STL [R1+0xe0], R8 ;  /* 0x0000e00801007387 */ /* 0x0001e40000100800 */
[----:B------:R1:W-:Y:S02]  /*433a0*/  STL [R1+0xe4], R0 ;  /* 0x0000e40001007387 */ /* 0x0003e40000100800 */
[C---:B0-----:R-:W-:Y:S02]  /*433b0*/  FMUL R8, R6.reuse, R11 ;  /* 0x0000000b06087220 */ /* 0x041fe40000400000 */
[C---:B-1----:R-:W-:Y:S02]  /*433c0*/  FMUL R0, R6.reuse, R10 ;  /* 0x0000000a06007220 */ /* 0x042fe40000400000 */
[----:B------:R-:W4:Y:S01]  /*433d0*/  LDL.64 R10, [R1+0x1050] ;  /* 0x00105000010a7983 */ /* 0x000f220000100a00 */
[----:B------:R0:W-:Y:S02]  /*433e0*/  STL [R1+0x118], R8 ;  /* 0x0001180801007387 */ /* 0x0001e40000100800 */
[----:B------:R1:W-:Y:S02]  /*433f0*/  STL [R1+0x11c], R0 ;  /* 0x00011c0001007387 */ /* 0x0003e40000100800 */
[----:B------:R-:W-:-:S02]  /*43400*/  FMUL R17, R6, R17 ;  /* 0x0000001106117220 */ /* 0x000fc40000400000 */
[C---:B0-----:R-:W-:Y:S02]  /*43410*/  FMUL R8, R6.reuse, R20 ;  /* 0x0000001406087220 */ /* 0x041fe40000400000 */
[C---:B-1----:R-:W-:Y:S02]  /*43420*/  FMUL R0, R6.reuse, R19 ;  /* 0x0000001306007220 */ /* 0x042fe40000400000 */
[----:B---3--:R-:W-:Y:S01]  /*43430*/  FMUL R3, R6, R3 ;  /* 0x0000000306037220 */ /* 0x008fe20000400000 */
[----:B------:R0:W-:Y:S02]  /*43440*/  STL [R1+0x108], R8 ;  /* 0x0001080801007387 */ /* 0x0001e40000100800 */
[----:B------:R1:W-:Y:S02]  /*43450*/  STL [R1+0x10c], R0 ;  /* 0x00010c0001007387 */ /* 0x0003e40000100800 */
[----:B------:R-:W-:Y:S02]  /*43460*/  STL [R1+0xf8], R17 ;  /* 0x0000f81101007387 */ /* 0x000fe40000100800 */
[----:B------:R-:W-:-:S04]  /*43470*/  IMAD.WIDE R4, R16, 0x2, R4 ;  /* 0x0000000210047825 */ /* 0x000fc800078e0204 */
[C---:B0-----:R-:W-:Y:S02]  /*43480*/  FMUL R8, R6.reuse, R15 ;  /* 0x0000000f06087220 */ /* 0x041fe40000400000 */
[----:B-1----:R-:W-:-:S03]  /*43490*/  FMUL R0, R6, R14 ;  /* 0x0000000e06007220 */ /* 0x002fc60000400000 */
[----:B------:R-:W-:Y:S02]  /*434a0*/  STL [R1+0xfc], R8 ;  /* 0x0000fc0801007387 */ /* 0x000fe40000100800 */
[----:B------:R2:W-:Y:S02]  /*434b0*/  STL [R1+0xe8], R0 ;  /* 0x0000e80001007387 */ /* 0x0005e40000100800 */
[----:B------:R-:W-:Y:S02]  /*434c0*/  STL [R1+0xec], R3 ;  /* 0x0000ec0301007387 */ /* 0x000fe40000100800 */
[----:B--2---:R-:W-:Y:S02]  /*434d0*/  FADD R0, -R24, R25 ;  /* 0x0000001918007221 */ /* 0x004fe40000000100 */
[----:B----4-:R-:W-:Y:S02]  /*434e0*/  FFMA R2, R6, R2, R9 ;  /* 0x0000000206027223 */ /* 0x010fe40000000009 */
[----:B------:R0:W2:Y:S04]  /*434f0*/  LDG.E.U16 R6, [R4.64] ;  /* 0x0000000404067981 */ /* 0x0000a8000c1e1500 */
[----:B------:R1:W-:Y:S01]  /*43500*/  STL [R1+0x94c], R2 ;  /* 0x00094c0201007387 */ /* 0x0003e20000100800 */
[----:B------:R-:W3:Y:S02]  /*43510*/  LDL.LU R25, [R1+0x21c] ;  /* 0x00021c0001197983 */ /* 0x000ee40000300800 */
[----:B------:R-:W3:Y:S02]  /*43520*/  LDL R24, [R1+0x8b0] ;  /* 0x0008b00001187983 */ /* 0x000ee40000100800 */
[----:B------:R-:W4:Y:S01]  /*43530*/  LDL.LU R19, [R1+0x950] ;  /* 0x0009500001137983 */ /* 0x000f220000300800 */
[----:B------:R-:W3:Y:S01]  /*43540*/  LDL.LU R28, [R1+0x380] ;  /* 0x00038000011c7983 */ /* 0x000ee20000300800 */
[----:B------:R-:W3:Y:S02]  /*43550*/  LDL.LU R27, [R1+0x384] ;  /* 0x00038400011b7983 */ /* 0x000ee40000300800 */
[----:B-1----:R-:W-:Y:S01]  /*43560*/  IMAD.WIDE R2, R16, 0x2, R12 ;  /* 0x0000000210027825 */ /* 0x002fe200078e020c */
[----:B------:R-:W4:Y:S04]  /*43570*/  LDS R7, [R18.X16+0x41000] ;  /* 0x0410000012077984 */ /* 0x000f28000000c800 */
[----:B------:R1:W3:Y:S01]  /*43580*/  LDG.E.U16 R20, [R2.64] ;  /* 0x0000000402147981 */ /* 0x0002e2000c1e1500 */
[----:B0-----:R-:W-:-:S02]  /*43590*/  FADD R4, -R23, R26 ;  /* 0x0000001a17047221 */ /* 0x001fc40000000100 */
[----:B------:R-:W3:Y:S02]  /*435a0*/  LDL.LU R26, [R1+0x3b0] ;  /* 0x0003b000011a7983 */ /* 0x000ee40000300800 */
[----:B------:R-:W3:Y:S01]  /*435b0*/  LDL.LU R13, [R1+0x3b4] ;  /* 0x0003b400010d7983 */ /* 0x000ee20000300800 */
[----:B------:R-:W3:Y:S01]  /*435c0*/  LDL.LU R12, [R1+0x3e0] ;  /* 0x0003e000010c7983 */ /* 0x000ee20000300800 */
[----:B------:R-:W-:-:S03]  /*435d0*/  FMUL R0, R0, 1.4426950216293334961 ;  /* 0x3fb8aa3b00007820 */ /* 0x000fc60000400000 */
[----:B------:R-:W-:Y:S04]  /*435e0*/  LDS R5, [R18.X16+0x41200] ;  /* 0x0412000012057984 */ /* 0x000fe8000000c800 */
[----:B------:R-:W-:Y:S01]  /*435f0*/  LDS R8, [R18.X16+0x41400] ;  /* 0x0414000012087984 */ /* 0x000fe2000000c800 */
[----:B-1----:R-:W-:-:S03]  /*43600*/  IMAD.WIDE R2, R16, 0x2, R10 ;  /* 0x0000000210027825 */ /* 0x002fc600078e020a */
[----:B------:R-:W3:Y:S04]  /*43610*/  LDL.LU R11, [R1+0x3e4] ;  /* 0x0003e400010b7983 */ /* 0x000ee80000300800 */
[----:B------:R0:W3:Y:S01]  /*43620*/  LDG.E.U16 R29, [R2.64] ;  /* 0x00000004021d7981 */ /* 0x0000e2000c1e1500 */
[----:B------:R-:W3:Y:S02]  /*43630*/  LDL.LU R10, [R1+0x400] ;  /* 0x00040000010a7983 */ /* 0x000ee40000300800 */
[----:B------:R-:W3:Y:S01]  /*43640*/  LDL.LU R9, [R1+0x404] ;  /* 0x0004040001097983 */ /* 0x000ee20000300800 */
[----:B------:R-:W4:Y:S01]  /*43650*/  MUFU.EX2 R0, R0 ;  /* 0x0000000000007308 */ /* 0x000f220000000800 */
[----:B------:R-:W3:Y:S01]  /*43660*/  LDL.LU R17, [R1+0x3ec] ;  /* 0x0003ec0001117983 */ /* 0x000ee20000300800 */
[----:B------:R-:W3:Y:S02]  /*43670*/  LDL.LU R15, [R1+0x408] ;  /* 0x00040800010f7983 */ /* 0x000ee40000300800 */
[----:B------:R-:W3:Y:S02]  /*43680*/  LDL.LU R14, [R1+0x40c] ;  /* 0x00040c00010e7983 */ /* 0x000ee40000300800 */
[----:B0-----:R-:W-:Y:S01]  /*43690*/  FADD R3, -R21, R22 ;  /* 0x0000001615037221 */ /* 0x001fe20000000100 */
[----:B--2---:R0:W-:Y:S01]  /*436a0*/  STL [R1+0x4fc], R6 ;  /* 0x0004fc0601007387 */ /* 0x0041e20000100800 */
[----:B----4-:R-:W-:-:S03]  /*436b0*/  FFMA R19, R0, R19, R7 ;  /* 0x0000001300137223 */ /* 0x010fc60000000007 */
[----:B0-----:R-:W2:Y:S01]  /*436c0*/  LDL.LU R6, [R1+0x954] ;  /* 0x0009540001067983 */ /* 0x001ea20000300800 */
[----:B------:R-:W4:Y:S02]  /*436d0*/  LDL.LU R23, [R1+0x388] ;  /* 0x0003880001177983 */ /* 0x000f240000300800 */
[----:B------:R-:W2:Y:S02]  /*436e0*/  LDL.LU R22, [R1+0x38c] ;  /* 0x00038c0001167983 */ /* 0x000ea40000300800 */
[----:B------:R-:W2:Y:S01]  /*436f0*/  LDL.LU R21, [R1+0x3b8] ;  /* 0x0003b80001157983 */ /* 0x000ea20000300800 */
[----:B------:R-:W-:Y:S01]  /*43700*/  STL [R1+0x950], R19 ;  /* 0x0009501301007387 */ /* 0x000fe20000100800 */
[----:B---3--:R0:W-:Y:S03]  /*43710*/  STL [R1+0x4f8], R20 ;  /* 0x0004f81401007387 */ /* 0x0081e60000100800 */
[----:B0-----:R-:W3:Y:S01]  /*43720*/  LDL.LU R20, [R1+0x3bc] ;  /* 0x0003bc0001147983 */ /* 0x001ee20000300800 */
[----:B------:R-:W3:Y:S02]  /*43730*/  LDL.LU R19, [R1+0x3e8] ;  /* 0x0003e80001137983 */ /* 0x000ee40000300800 */
[----:B------:R-:W-:-:S02]  /*43740*/  FMUL R7, R0, R28 ;  /* 0x0000001c00077220 */ /* 0x000fc40000400000 */
[----:B------:R-:W-:Y:S02]  /*43750*/  FMUL R2, R4, 1.4426950216293334961 ;  /* 0x3fb8aa3b04027820 */ /* 0x000fe40000400000 */
[C---:B------:R-:W-:Y:S02]  /*43760*/  FMUL R27, R0.reuse, R27 ;  /* 0x0000001b001b7220 */ /* 0x040fe40000400000 */
[----:B------:R-:W-:Y:S02]  /*43770*/  FMUL R4, R3, 1.4426950216293334961 ;  /* 0x3fb8aa3b03047820 */ /* 0x000fe40000400000 */
[C---:B------:R-:W-:Y:S01]  /*43780*/  FMUL R3, R0.reuse, R26 ;  /* 0x0000001a00037220 */ /* 0x040fe20000400000 */
[----:B------:R0:W-:Y:S01]  /*43790*/  STL [R1+0x140], R7 ;  /* 0x0001400701007387 */ /* 0x0001e20000100800 */
[----:B------:R-:W-:Y:S02]  /*437a0*/  STL [R1+0x144], R27 ;  /* 0x0001441b01007387 */ /* 0x000fe40000100800 */
[----:B------:R-:W-:-:S02]  /*437b0*/  FMUL R12, R0, R12 ;  /* 0x0000000c000c7220 */ /* 0x000fc40000400000 */
[C---:B0-----:R-:W-:Y:S01]  /*437c0*/  FMUL R7, R0.reuse, R13 ;  /* 0x0000000d00077220 */ /* 0x041fe20000400000 */
[----:B------:R-:W-:Y:S01]  /*437d0*/  STL [R1+0x4f4], R29 ;  /* 0x0004f41d01007387 */ /* 0x000fe20000100800 */
[----:B------:R0:W-:Y:S03]  /*437e0*/  STL [R1+0x130], R3 ;  /* 0x0001300301007387 */ /* 0x0001e60000100800 */
[----:B------:R1:W-:Y:S01]  /*437f0*/  STL [R1+0x134], R7 ;  /* 0x0001340701007387 */ /* 0x0003e20000100800 */
[C---:B0-----:R-:W-:Y:S02]  /*43800*/  FMUL R3, R0.reuse, R11 ;  /* 0x0000000b00037220 */ /* 0x041fe40000400000 */
[C---:B-1----:R-:W-:Y:S02]  /*43810*/  FMUL R7, R0.reuse, R10 ;  /* 0x0000000a00077220 */ /* 0x042fe40000400000 */
[----:B------:R-:W-:-:S02]  /*43820*/  FMUL R0, R0, R9 ;  /* 0x0000000900007220 */ /* 0x000fc40000400000 */
[----:B------:R-:W0:Y:S01]  /*43830*/  LDS R9, [R18.X16+0x41600] ;  /* 0x0416000012097984 */ /* 0x000e22000000c800 */
[----:B------:R-:W4:Y:S03]  /*43840*/  MUFU.EX2 R2, R2 ;  /* 0x0000000200027308 */ /* 0x000f260000000800 */
[----:B------:R1:W-:Y:S01]  /*43850*/  STL [R1+0x120], R12 ;  /* 0x0001200c01007387 */ /* 0x0003e20000100800 */
[----:B------:R-:W-:Y:S02]  /*43860*/  STL [R1+0x124], R3 ;  /* 0x0001240301007387 */ /* 0x000fe40000100800 */
[----:B------:R-:W-:Y:S01]  /*43870*/  STL [R1+0x150], R7 ;  /* 0x0001500701007387 */ /* 0x000fe20000100800 */
[----:B-1----:R-:W3:Y:S01]  /*43880*/  LDL.64 R12, [R1+0x1048] ;  /* 0x00104800010c7983 */ /* 0x002ee20000100a00 */
[----:B------:R1:W-:Y:S02]  /*43890*/  STL [R1+0x154], R0 ;  /* 0x0001540001007387 */ /* 0x0003e40000100800 */
[----:B------:R-:W3:Y:S01]  /*438a0*/  LDL.64 R10, [R1+0x1040] ;  /* 0x00104000010a7983 */ /* 0x000ee20000100a00 */
[----:B-1----:R2:W1:Y:S01]  /*438b0*/  MUFU.EX2 R0, R4 ;  /* 0x0000000400007308 */ /* 0x0024620000000800 */
[----:B0-----:R4:W-:Y:S01]  /*438c0*/  STL [R1+0x3304], R9 ;  /* 0x0033040901007387 */ /* 0x0019e20000100800 */
[----:B------:R-:W-:-:S02]  /*438d0*/  FADD R3, -R24, R25 ;  /* 0x0000001918037221 */ /* 0x000fc40000000100 */
[C---:B----4-:R-:W-:Y:S02]  /*438e0*/  FMUL R9, R2.reuse, R23 ;  /* 0x0000001702097220 */ /* 0x050fe40000400000 */
[C---:B--2---:R-:W-:Y:S02]  /*438f0*/  FMUL R4, R2.reuse, R22 ;  /* 0x0000001602047220 */ /* 0x044fe40000400000 */
[C---:B------:R-:W-:Y:S01]  /*43900*/  FMUL R7, R2.reuse, R21 ;  /* 0x0000001502077220 */ /* 0x040fe20000400000 */
[----:B------:R3:W-:Y:S02]  /*43910*/  STL [R1+0x148], R9 ;  /* 0x0001480901007387 */ /* 0x0007e40000100800 */
[----:B------:R0:W-:Y:S02]  /*43920*/  STL [R1+0x14c], R4 ;  /* 0x00014c0401007387 */ /* 0x0001e40000100800 */
[----:B------:R2:W-:Y:S02]  /*43930*/  STL [R1+0x138], R7 ;  /* 0x0001380701007387 */ /* 0x0005e40000100800 */
[----:B---3--:R-:W-:-:S02]  /*43940*/  FMUL R9, R2, R20 ;  /* 0x0000001402097220 */ /* 0x008fc40000400000 */
[C---:B0-----:R-:W-:Y:S02]  /*43950*/  FMUL R4, R2.reuse, R19 ;  /* 0x0000001302047220 */ /* 0x041fe40000400000 */
[C---:B--2---:R-:W-:Y:S01]  /*43960*/  FMUL R7, R2.reuse, R17 ;  /* 0x0000001102077220 */ /* 0x044fe20000400000 */
[----:B------:R0:W-:Y:S02]  /*43970*/  STL [R1+0x13c], R9 ;  /* 0x00013c0901007387 */ /* 0x0001e40000100800 */
[----:B------:R2:W-:Y:S02]  /*43980*/  STL [R1+0x128], R4 ;  /* 0x0001280401007387 */ /* 0x0005e40000100800 */
[----:B------:R3:W-:Y:S02]  /*43990*/  STL [R1+0x12c], R7 ;  /* 0x00012c0701007387 */ /* 0x0007e40000100800 */
[C---:B0-----:R-:W-:Y:S02]  /*439a0*/  FMUL R9, R2.reuse, R15 ;  /* 0x0000000f02097220 */ /* 0x041fe40000400000 */
[C---:B--2---:R-:W-:Y:S01]  /*439b0*/  FMUL R4, R2.reuse, R14 ;  /* 0x0000000e02047220 */ /* 0x044fe20000400000 */
[----:B---3--:R-:W1:Y:S02]  /*439c0*/  LDL.LU R7, [R1+0x958] ;  /* 0x0009580001077983 */ /* 0x008e640000300800 */
[----:B------:R-:W-:Y:S02]  /*439d0*/  STL [R1+0x158], R9 ;  /* 0x0001580901007387 */ /* 0x000fe40000100800 */
[----:B------:R0:W-:Y:S01]  /*439e0*/  STL [R1+0x15c], R4 ;  /* 0x00015c0401007387 */ /* 0x0001e20000100800 */
[----:B------:R-:W2:Y:S02]  /*439f0*/  LDL.LU R24, [R1+0x220] ;  /* 0x0002200001187983 */ /* 0x000ea40000300800 */
[----:B------:R-:W-:Y:S01]  /*43a00*/  FFMA R6, R2, R6, R5 ;  /* 0x0000000602067223 */ /* 0x000fe20000000005 */
[----:B--2---:R-:W-:Y:S01]  /*43a10*/  STL [R1+0x3308], R24 ;  /* 0x0033081801007387 */ /* 0x004fe20000100800 */
[----:B------:R-:W2:Y:S02]  /*43a20*/  LDL R23, [R1+0x8ac] ;  /* 0x0008ac0001177983 */ /* 0x000ea40000100800 */
[----:B0-----:R-:W-:-:S04]  /*43a30*/  IMAD.WIDE R4, R16, 0x2, R12 ;  /* 0x0000000210047825 */ /* 0x001fc800078e020c */
[----:B------:R0:W-:Y:S02]  /*43a40*/  STL [R1+0x954], R6 ;  /* 0x0009540601007387 */ /* 0x0001e40000100800 */
[----:B-1----:R-:W-:Y:S01]  /*43a50*/  FFMA R7, R0, R7, R8 ;  /* 0x0000000700077223 */ /* 0x002fe20000000008 */
[----:B------:R1:W3:Y:S01]  /*43a60*/  LDG.E.U16 R26, [R4.64] ;  /* 0x00000004041a7981 */ /* 0x0002e2000c1e1500 */
[----:B0-----:R-:W-:Y:S02]  /*43a70*/  FMUL R6, R3, 1.4426950216293334961 ;  /* 0x3fb8aa3b03067820 */ /* 0x001fe40000400000 */
[----:B------:R-:W-:-:S05]  /*43a80*/  IMAD.WIDE R2, R16, 0x2, R10 ;  /* 0x0000000210027825 */ /* 0x000fca00078e020a */
[----:B------:R0:W4:Y:S04]  /*43a90*/  LDG.E.U16 R25, [R2.64] ;  /* 0x0000000402197981 */ /* 0x000128000c1e1500 */
[----:B--2---:R-:W-:Y:S01]  /*43aa0*/  STL [R1+0x330c], R23 ;  /* 0x00330c1701007387 */ /* 0x004fe20000100800 */
[----:B------:R-:W2:Y:S02]  /*43ab0*/  LDL.64 R12, [R1+0x1038] ;  /* 0x00103800010c7983 */ /* 0x000ea40000100a00 */
[----:B------:R-:W2:Y:S02]  /*43ac0*/  LDL.LU R14, [R1+0x378] ;  /* 0x00037800010e7983 */ /* 0x000ea40000300800 */
[----:B-1----:R-:W2:Y:S01]  /*43ad0*/  LDL.LU R5, [R1+0x37c] ;  /* 0x00037c0001057983 */ /* 0x002ea20000300800 */
[----:B------:R-:W2:Y:S01]  /*43ae0*/  LDL.LU R4, [R1+0x95c] ;  /* 0x00095c0001047983 */ /* 0x000ea20000300800 */
[----:B------:R-:W2:Y:S02]  /*43af0*/  LDL.64 R10, [R1+0x1030] ;  /* 0x00103000010a7983 */ /* 0x000ea40000100a00 */
[----:B------:R1:W-:Y:S02]  /*43b00*/  STL [R1+0x958], R7 ;  /* 0x0009580701007387 */ /* 0x0003e40000100800 */
[----:B-1----:R-:W2:Y:S01]  /*43b10*/  LDL.LU R7, [R1+0x360] ;  /* 0x0003600001077983 */ /* 0x002ea20000300800 */
        /* <DEDUP_REMOVED lines=11> */
[----:B0-----:R-:W2:Y:S01]  /*43bd0*/  LDL.LU R3, [R1+0x1e8] ;  /* 0x0001e80001037983 */ /* 0x001ea20000300800 */
[----:B------:R-:W2:Y:S02]  /*43be0*/  LDL.LU R2, [R1+0x1ec] ;  /* 0x0001ec0001027983 */ /* 0x000ea40000300800 */
[----:B------:R-:W2:Y:S02]  /*43bf0*/  LDL.LU R22, [R1+0x224] ;  /* 0x0002240001167983 */ /* 0x000ea40000300800 */
[----:B------:R-:W2:Y:S01]  /*43c00*/  LDL R21, [R1+0x8a8] ;  /* 0x0008a80001157983 */ /* 0x000ea20000100800 */
[----:B---3--:R0:W-:Y:S04]  /*43c10*/  STL [R1+0x4f0], R26 ;  /* 0x0004f01a01007387 */ /* 0x0081e80000100800 */
[----:B0-----:R-:W2:Y:S01]  /*43c20*/  LDL.LU R26, [R1+0x228] ;  /* 0x00022800011a7983 */ /* 0x001ea20000300800 */
[----:B----4-:R0:W-:Y:S03]  /*43c30*/  STL [R1+0x4ec], R25 ;  /* 0x0004ec1901007387 */ /* 0x0101e60000100800 */
[----:B0-----:R-:W2:Y:S02]  /*43c40*/  LDL R25, [R1+0x8a4] ;  /* 0x0008a40001197983 */ /* 0x001ea40000100800 */
[----:B--2---:R-:W-:-:S02]  /*43c50*/  FMUL R7, R0, R7 ;  /* 0x0000000700077220 */ /* 0x004fc40000400000 */
[C---:B------:R-:W-:Y:S02]  /*43c60*/  FMUL R23, R0.reuse, R23 ;  /* 0x0000001700177220 */ /* 0x040fe40000400000 */
[C---:B------:R-:W-:Y:S02]  /*43c70*/  FMUL R24, R0.reuse, R24 ;  /* 0x0000001800187220 */ /* 0x040fe40000400000 */
[C---:B------:R-:W-:Y:S01]  /*43c80*/  FMUL R9, R0.reuse, R9 ;  /* 0x0000000900097220 */ /* 0x040fe20000400000 */
[----:B------:R-:W-:Y:S01]  /*43c90*/  STL [R1+0x190], R7 ;  /* 0x0001900701007387 */ /* 0x000fe20000100800 */
[----:B------:R0:W-:Y:S01]  /*43ca0*/  STL [R1+0x194], R23 ;  /* 0x0001941701007387 */ /* 0x0001e20000100800 */
[----:B------:R-:W1:Y:S01]  /*43cb0*/  MUFU.EX2 R6, R6 ;  /* 0x0000000600067308 */ /* 0x000e620000000800 */
[C---:B------:R-:W-:Y:S02]  /*43cc0*/  FMUL R8, R0.reuse, R8 ;  /* 0x0000000800087220 */ /* 0x040fe40000400000 */
[----:B------:R-:W-:-:S02]  /*43cd0*/  FMUL R29, R0, R29 ;  /* 0x0000001d001d7220 */ /* 0x000fc40000400000 */
[----:B------:R-:W-:Y:S01]  /*43ce0*/  FMUL R28, R0, R28 ;  /* 0x0000001c001c7220 */ /* 0x000fe20000400000 */
[----:B------:R-:W2:Y:S04]  /*43cf0*/  LDS R7, [R18.X16+0x41800] ;  /* 0x0418000012077984 */ /* 0x000ea8000000c800 */
[----:B0-----:R-:W4:Y:S01]  /*43d00*/  LDL.LU R23, [R1+0x330c] ;  /* 0x00330c0001177983 */ /* 0x001f220000300800 */
[----:B------:R0:W-:Y:S03]  /*43d10*/  STL [R1+0x180], R24 ;  /* 0x0001801801007387 */ /* 0x0001e60000100800 */
[----:B0-----:R-:W4:Y:S01]  /*43d20*/  LDL.LU R24, [R1+0x3308] ;  /* 0x0033080001187983 */ /* 0x001f220000300800 */
[----:B------:R0:W-:Y:S03]  /*43d30*/  STL [R1+0x184], R9 ;  /* 0x0001840901007387 */ /* 0x0001e60000100800 */
[----:B0-----:R-:W2:Y:S01]  /*43d40*/  LDL.LU R9, [R1+0x3304] ;  /* 0x0033040001097983 */ /* 0x001ea20000300800 */
[----:B------:R0:W-:Y:S02]  /*43d50*/  STL [R1+0x170], R8 ;  /* 0x0001700801007387 */ /* 0x0001e40000100800 */
[----:B------:R-:W-:Y:S02]  /*43d60*/  STL [R1+0x174], R29 ;  /* 0x0001741d01007387 */ /* 0x000fe40000100800 */
[----:B------:R-:W-:Y:S02]  /*43d70*/  STL [R1+0x160], R28 ;  /* 0x0001601c01007387 */ /* 0x000fe40000100800 */
[----:B-1----:R-:W-:-:S02]  /*43d80*/  FMUL R20, R6, R20 ;  /* 0x0000001406147220 */ /* 0x002fc40000400000 */
[----:B------:R-:W-:Y:S02]  /*43d90*/  FMUL R19, R6, R19 ;  /* 0x0000001306137220 */ /* 0x000fe40000400000 */
[----:B0-----:R-:W-:-:S05]  /*43da0*/  FMUL R8, R0, R27 ;  /* 0x0000001b00087220 */ /* 0x001fca0000400000 */
[----:B------:R0:W-:Y:S01]  /*43db0*/  STL [R1+0x164], R8 ;  /* 0x0001640801007387 */ /* 0x0001e20000100800 */
[----:B------:R-:W-:Y:S02]  /*43dc0*/  STL [R1+0x198], R20 ;  /* 0x0001981401007387 */ /* 0x000fe40000100800 */
[----:B------:R-:W-:Y:S02]  /*43dd0*/  STL [R1+0x19c], R19 ;  /* 0x00019c1301007387 */ /* 0x000fe40000100800 */
[C---:B0-----:R-:W-:Y:S02]  /*43de0*/  FMUL R8, R6.reuse, R17 ;  /* 0x0000001106087220 */ /* 0x041fe40000400000 */
[C---:B------:R-:W-:Y:S02]  /*43df0*/  FMUL R17, R6.reuse, R15 ;  /* 0x0000000f06117220 */ /* 0x040fe40000400000 */
[C---:B------:R-:W-:Y:S02]  /*43e00*/  FMUL R15, R6.reuse, R3 ;  /* 0x00000003060f7220 */ /* 0x040fe40000400000 */
[C---:B------:R-:W-:Y:S01]  /*43e10*/  FMUL R3, R6.reuse, R14 ;  /* 0x0000000e06037220 */ /* 0x040fe20000400000 */
[----:B------:R0:W-:Y:S01]  /*43e20*/  STL [R1+0x188], R8 ;  /* 0x0001880801007387 */ /* 0x0001e20000100800 */
[----:B------:R-:W-:Y:S02]  /*43e30*/  STL [R1+0x18c], R17 ;  /* 0x00018c1101007387 */ /* 0x000fe40000100800 */
[----:B------:R-:W-:Y:S02]  /*43e40*/  STL [R1+0x178], R15 ;  /* 0x0001780f01007387 */ /* 0x000fe40000100800 */
[----:B0-----:R-:W-:-:S02]  /*43e50*/  FMUL R8, R6, R2 ;  /* 0x0000000206087220 */ /* 0x001fc40000400000 */
[----:B------:R-:W-:-:S03]  /*43e60*/  FMUL R2, R6, R5 ;  /* 0x0000000506027220 */ /* 0x000fc60000400000 */
[----:B------:R-:W-:Y:S01]  /*43e70*/  STL [R1+0x17c], R8 ;  /* 0x00017c0801007387 */ /* 0x000fe20000100800 */
[----:B------:R-:W-:Y:S02]  /*43e80*/  STL [R1+0x168], R3 ;  /* 0x0001680301007387 */ /* 0x000fe40000100800 */
[----:B------:R-:W0:Y:S04]  /*43e90*/  LDS R8, [R18.X16+0x41a00] ;  /* 0x041a000012087984 */ /* 0x000e28000000c800 */
[----:B----4-:R-:W-:Y:S02]  /*43ea0*/  FADD R0, -R23, R24 ;  /* 0x0000001817007221 */ /* 0x010fe40000000100 */
[----:B--2---:R-:W-:Y:S02]  /*43eb0*/  FFMA R4, R6, R4, R9 ;  /* 0x0000000406047223 */ /* 0x004fe40000000009 */
[----:B------:R-:W-:Y:S01]  /*43ec0*/  FMUL R0, R0, 1.4426950216293334961 ;  /* 0x3fb8aa3b00007820 */ /* 0x000fe20000400000 */
[----:B------:R-:W1:Y:S04]  /*43ed0*/  LDS R6, [R18.X16+0x41c00] ;  /* 0x041c000012067984 */ /* 0x000e68000000c800 */
[----:B------:R2:W-:Y:S01]  /*43ee0*/  STL [R1+0x95c], R4 ;  /* 0x00095c0401007387 */ /* 0x0005e20000100800 */
[----:B------:R4:W-:Y:S02]  /*43ef0*/  STL [R1+0x16c], R2 ;  /* 0x00016c0201007387 */ /* 0x0009e40000100800 */
[----:B------:R-:W3:Y:S02]  /*43f00*/  LDL.LU R24, [R1+0x22c] ;  /* 0x00022c0001187983 */ /* 0x000ee40000300800 */
[----:B------:R-:W3:Y:S02]  /*43f10*/  LDL R23, [R1+0x8a0] ;  /* 0x0008a00001177983 */ /* 0x000ee40000100800 */
[----:B--2---:R-:W-:-:S05]  /*43f20*/  IMAD.WIDE R4, R16, 0x2, R12 ;  /* 0x0000000210047825 */ /* 0x004fca00078e020c */
[----:B------:R2:W3:Y:S04]  /*43f30*/  LDG.E.U16 R14, [R4.64] ;  /* 0x00000004040e7981 */ /* 0x0004e8000c1e1500 */
[----:B--2---:R-:W2:Y:S01]  /*43f40*/  LDL.LU R4, [R1+0x960] ;  /* 0x0009600001047983 */ /* 0x004ea20000300800 */
[----:B----4-:R-:W-:-:S05]  /*43f50*/  IMAD.WIDE R2, R16, 0x2, R10 ;  /* 0x0000000210027825 */ /* 0x010fca00078e020a */
[----:B------:R4:W3:Y:S01]  /*43f60*/  LDG.E.U16 R13, [R2.64] ;  /* 0x00000004020d7981 */ /* 0x0008e2000c1e1500 */
[----:B------:R-:W2:Y:S01]  /*43f70*/  MUFU.EX2 R0, R0 ;  /* 0x0000000000007308 */ /* 0x000ea20000000800 */
[----:B----4-:R-:W-:Y:S02]  /*43f80*/  FADD R2, -R21, R22 ;  /* 0x0000001615027221 */ /* 0x010fe40000000100 */
[----:B------:R-:W4:Y:S01]  /*43f90*/  LDL.LU R22, [R1+0x240] ;  /* 0x0002400001167983 */ /* 0x000f220000300800 */
[----:B------:R-:W4:Y:S02]  /*43fa0*/  LDL R21, [R1+0x89c] ;  /* 0x00089c0001157983 */ /* 0x000f240000100800 */
[----:B------:R-:W4:Y:S02]  /*43fb0*/  LDL.LU R29, [R1+0x434] ;  /* 0x00043400011d7983 */ /* 0x000f240000300800 */
[----:B------:R-:W4:Y:S02]  /*43fc0*/  LDL.LU R28, [R1+0x420] ;  /* 0x00042000011c7983 */ /* 0x000f240000300800 */
[----:B------:R-:W-:Y:S01]  /*43fd0*/  FADD R3, -R25, R26 ;  /* 0x0000001a19037221 */ /* 0x000fe20000000100 */
[----:B------:R-:W4:Y:S01]  /*43fe0*/  LDL.LU R27, [R1+0x424] ;  /* 0x00042400011b7983 */ /* 0x000f220000300800 */
[----:B------:R-:W4:Y:S02]  /*43ff0*/  LDL.LU R26, [R1+0x2c0] ;  /* 0x0002c000011a7983 */ /* 0x000f240000300800 */
[----:B------:R-:W4:Y:S02]  /*44000*/  LDL.LU R25, [R1+0x2c4] ;  /* 0x0002c40001197983 */ /* 0x000f240000300800 */
[----:B------:R-:W4:Y:S01]  /*44010*/  LDL.LU R11, [R1+0x230] ;  /* 0x00023000010b7983 */ /* 0x000f220000300800 */
[----:B------:R-:W4:Y:S01]  /*44020*/  LDL.LU R10, [R1+0x234] ;  /* 0x00023400010a7983 */ /* 0x000f220000300800 */
[----:B------:R-:W4:Y:S02]  /*44030*/  LDL.LU R12, [R1+0x238] ;  /* 0x00023800010c7983 */ /* 0x000f240000300800 */
[----:B------:R-:W4:Y:S02]  /*44040*/  LDL.LU R9, [R1+0x23c] ;  /* 0x00023c0001097983 */ /* 0x000f240000300800 */
[----:B------:R-:W0:Y:S02]  /*44050*/  LDL.LU R5, [R1+0x964] ;  /* 0x0009640001057983 */ /* 0x000e240000300800 */
[----:B--2---:R-:W-:-:S02]  /*44060*/  FFMA R4, R0, R4, R7 ;  /* 0x0000000400047223 */ /* 0x004fc40000000007 */
[----:B------:R-:W2:Y:S01]  /*44070*/  LDL.LU R7, [R1+0x430] ;  /* 0x0004300001077983 */ /* 0x000ea20000300800 */
[----:B------:R-:W2:Y:S02]  /*44080*/  LDL.LU R20, [R1+0x438] ;  /* 0x0004380001147983 */ /* 0x000ea40000300800 */
[----:B------:R-:W2:Y:S02]  /*44090*/  LDL.LU R19, [R1+0x43c] ;  /* 0x00043c0001137983 */ /* 0x000ea40000300800 */
[----:B------:R-:W-:Y:S01]  /*440a0*/  STL [R1+0x960], R4 ;  /* 0x0009600401007387 */ /* 0x000fe20000100800 */
[----:B------:R-:W2:Y:S01]  /*440b0*/  LDL.LU R17, [R1+0x428] ;  /* 0x0004280001117983 */ /* 0x000ea20000300800 */
[----:B------:R-:W2:Y:S02]  /*440c0*/  LDL.LU R15, [R1+0x42c] ;  /* 0x00042c00010f7983 */ /* 0x000ea40000300800 */
[----:B---3--:R3:W-:Y:S02]  /*440d0*/  STL [R1+0x4e8], R14 ;  /* 0x0004e80e01007387 */ /* 0x0087e40000100800 */
[----:B---3--:R-:W3:Y:S01]  /*440e0*/  LDL.LU R14, [R1+0x2c8] ;  /* 0x0002c800010e7983 */ /* 0x008ee20000300800 */
[----:B------:R1:W-:Y:S03]  /*440f0*/  STL [R1+0x4e4], R13 ;  /* 0x0004e40d01007387 */ /* 0x0003e60000100800 */
[----:B-1----:R-:W3:Y:S01]  /*44100*/  LDL.LU R13, [R1+0x2cc] ;  /* 0x0002cc00010d7983 */ /* 0x002ee20000300800 */
[----:B------:R-:W-:-:S02]  /*44110*/  FMUL R2, R2, 1.4426950216293334961 ;  /* 0x3fb8aa3b02027820 */ /* 0x000fc40000400000 */
[----:B------:R-:W-:Y:S02]  /*44120*/  FMUL R4, R3, 1.4426950216293334961 ;  /* 0x3fb8aa3b03047820 */ /* 0x000fe40000400000 */
[C---:B----4-:R-:W-:Y:S02]  /*44130*/  FMUL R29, R0.reuse, R29 ;  /* 0x0000001d001d7220 */ /* 0x050fe40000400000 */
[C---:B------:R-:W-:Y:S01]  /*44140*/  FMUL R3, R0.reuse, R28 ;  /* 0x0000001c00037220 */ /* 0x040fe20000400000 */
[----:B------:R-:W1:Y:S01]  /*44150*/  MUFU.EX2 R2, R2 ;  /* 0x0000000200027308 */ /* 0x000e620000000800 */
[----:B------:R-:W-:Y:S02]  /*44160*/  FMUL R26, R0, R26 ;  /* 0x0000001a001a7220 */ /* 0x000fe40000400000 */
[----:B-1----:R-:W-:Y:S02]  /*44170*/  FMUL R12, R2, R12 ;  /* 0x0000000c020c7220 */ /* 0x002fe40000400000 */
[----:B--2---:R-:W-:-:S05]  /*44180*/  FMUL R7, R0, R7 ;  /* 0x0000000700077220 */ /* 0x004fca0000400000 */
[----:B------:R1:W-:Y:S01]  /*44190*/  STL [R1+0x1a0], R7 ;  /* 0x0001a00701007387 */ /* 0x0003e20000100800 */
[----:B------:R-:W-:Y:S02]  /*441a0*/  STL [R1+0x1a4], R29 ;  /* 0x0001a41d01007387 */ /* 0x000fe40000100800 */
[----:B------:R2:W-:Y:S02]  /*441b0*/  STL [R1+0x1e0], R3 ;  /* 0x0001e00301007387 */ /* 0x0005e40000100800 */
[C---:B-1----:R-:W-:Y:S02]  /*441c0*/  FMUL R7, R0.reuse, R27 ;  /* 0x0000001b00077220 */ /* 0x042fe40000400000 */
[----:B--2---:R-:W-:-:S03]  /*441d0*/  FMUL R3, R0, R25 ;  /* 0x0000001900037220 */ /* 0x004fc60000400000 */
[----:B------:R1:W-:Y:S01]  /*441e0*/  STL [R1+0x1e4], R7 ;  /* 0x0001e40701007387 */ /* 0x0003e20000100800 */
[----:B------:R-:W-:Y:S02]  /*441f0*/  STL [R1+0x1d0], R26 ;  /* 0x0001d01a01007387 */ /* 0x000fe40000100800 */
[----:B------:R2:W-:Y:S02]  /*44200*/  STL [R1+0x1d4], R3 ;  /* 0x0001d40301007387 */ /* 0x0005e40000100800 */
[C---:B-1----:R-:W-:Y:S02]  /*44210*/  FMUL R7, R0.reuse, R11 ;  /* 0x0000000b00077220 */ /* 0x042fe40000400000 */
[----:B------:R-:W-:-:S03]  /*44220*/  FMUL R0, R0, R10 ;  /* 0x0000000a00007220 */ /* 0x000fc60000400000 */
[----:B------:R-:W-:Y:S01]  /*44230*/  STL [R1+0x1c0], R7 ;  /* 0x0001c00701007387 */ /* 0x000fe20000100800 */
[----:B------:R-:W4:Y:S02]  /*44240*/  LDL.64 R10, [R1+0x1028] ;  /* 0x00102800010a7983 */ /* 0x000f240000100a00 */
[----:B------:R1:W-:Y:S02]  /*44250*/  STL [R1+0x1c4], R0 ;  /* 0x0001c40001007387 */ /* 0x0003e40000100800 */
[C---:B------:R-:W-:Y:S02]  /*44260*/  FMUL R19, R2.reuse, R19 ;  /* 0x0000001302137220 */ /* 0x040fe40000400000 */
[C---:B------:R-:W-:Y:S02]  /*44270*/  FMUL R17, R2.reuse, R17 ;  /* 0x0000001102117220 */ /* 0x040fe40000400000 */
[----:B---3--:R-:W-:Y:S02]  /*44280*/  FMUL R13, R2, R13 ;  /* 0x0000000d020d7220 */ /* 0x008fe40000400000 */
[----:B--2---:R-:W-:-:S02]  /*44290*/  FADD R3, -R23, R24 ;  /* 0x0000001817037221 */ /* 0x004fc40000000100 */
[C---:B0-----:R-:W-:Y:S01]  /*442a0*/  FFMA R5, R2.reuse, R5, R8 ;  /* 0x0000000502057223 */ /* 0x041fe20000000008 */
[----:B------:R-:W-:Y:S04]  /*442b0*/  LDS R7, [R18.X16+0x41e00] ;  /* 0x041e000012077984 */ /* 0x000fe8000000c800 */
[----:B------:R-:W-:Y:S01]  /*442c0*/  LDS R8, [R18.X16+0x42000] ;  /* 0x0420000012087984 */ /* 0x000fe2000000c800 */
[----:B-1----:R0:W1:Y:S02]  /*442d0*/  MUFU.EX2 R0, R4 ;  /* 0x0000000400007308 */ /* 0x0020640000000800 */
[----:B0-----:R-:W-:-:S05]  /*442e0*/  FMUL R4, R2, R20 ;  /* 0x0000001402047220 */ /* 0x001fca0000400000 */
[----:B------:R0:W-:Y:S01]  /*442f0*/  STL [R1+0x1a8], R4 ;  /* 0x0001a80401007387 */ /* 0x0001e20000100800 */
[----:B------:R-:W-:Y:S02]  /*44300*/  STL [R1+0x1ac], R19 ;  /* 0x0001ac1301007387 */ /* 0x000fe40000100800 */
[----:B------:R-:W2:Y:S02]  /*44310*/  LDL.LU R26, [R1+0x244] ;  /* 0x00024400011a7983 */ /* 0x000ea40000300800 */
[----:B------:R-:W-:Y:S01]  /*44320*/  STL [R1+0x1e8], R17 ;  /* 0x0001e81101007387 */ /* 0x000fe20000100800 */
[----:B------:R-:W2:Y:S01]  /*44330*/  LDL R25, [R1+0x890] ;  /* 0x0008900001197983 */ /* 0x000ea20000100800 */
[----:B0-----:R-:W-:-:S05]  /*44340*/  FMUL R4, R2, R15 ;  /* 0x0000000f02047220 */ /* 0x001fca0000400000 */
[----:B------:R0:W-:Y:S02]  /*44350*/  STL [R1+0x1ec], R4 ;  /* 0x0001ec0401007387 */ /* 0x0001e40000100800 */
[----:B0-----:R-:W-:-:S05]  /*44360*/  FMUL R4, R2, R14 ;  /* 0x0000000e02047220 */ /* 0x001fca0000400000 */
[----:B------:R0:W-:Y:S01]  /*44370*/  STL [R1+0x1d8], R4 ;  /* 0x0001d80401007387 */ /* 0x0001e20000100800 */
[----:B------:R-:W-:Y:S02]  /*44380*/  STL [R1+0x1dc], R13 ;  /* 0x0001dc0d01007387 */ /* 0x000fe40000100800 */
[----:B------:R3:W-:Y:S02]  /*44390*/  STL [R1+0x1c8], R12 ;  /* 0x0001c80c01007387 */ /* 0x0007e40000100800 */
[----:B------:R-:W1:Y:S02]  /*443a0*/  LDL.LU R19, [R1+0x968] ;  /* 0x0009680001137983 */ /* 0x000e640000300800 */
[----:B0-----:R-:W-:-:S05]  /*443b0*/  FMUL R4, R2, R9 ;  /* 0x0000000902047220 */ /* 0x001fca0000400000 */
[----:B------:R0:W-:Y:S01]  /*443c0*/  STL [R1+0x1cc], R4 ;  /* 0x0001cc0401007387 */ /* 0x0001e20000100800 */
[----:B------:R0:W-:Y:S02]  /*443d0*/  STL [R1+0x964], R5 ;  /* 0x0009640501007387 */ /* 0x0001e40000100800 */
[----:B------:R-:W2:Y:S02]  /*443e0*/  LDL.LU R15, [R1+0x30c] ;  /* 0x00030c00010f7983 */ /* 0x000ea40000300800 */
[----:B------:R-:W2:Y:S01]  /*443f0*/  LDL.LU R14, [R1+0x96c] ;  /* 0x00096c00010e7983 */ /* 0x000ea20000300800 */
[----:B---3--:R-:W3:Y:S01]  /*44400*/  LDL.64 R12, [R1+0x1020] ;  /* 0x00102000010c7983 */ /* 0x008ee20000100a00 */
[----:B0-----:R-:W-:Y:S02]  /*44410*/  FMUL R4, R3, 1.4426950216293334961 ;  /* 0x3fb8aa3b03047820 */ /* 0x001fe40000400000 */
[----:B------:R-:W-:Y:S02]  /*44420*/  FADD R5, -R21, R22 ;  /* 0x0000001615057221 */ /* 0x000fe40000000100 */
[----:B----4-:R-:W-:-:S06]  /*44430*/  IMAD.WIDE R2, R16, 0x2, R10 ;  /* 0x0000000210027825 */ /* 0x010fcc00078e020a */
[----:B------:R0:W4:Y:S04]  /*44440*/  LDG.E.U16 R3, [R2.64] ;  /* 0x0000000402037981 */ /* 0x000128000c1e1500 */
        /* <DEDUP_REMOVED lines=8> */
[----:B-1----:R-:W-:-:S02]  /*444d0*/  FFMA R19, R0, R19, R6 ;  /* 0x0000001300137223 */ /* 0x002fc40000000006 */
[----:B------:R-:W2:Y:S01]  /*444e0*/  LDL.LU R6, [R1+0x340] ;  /* 0x0003400001067983 */ /* 0x000ea20000300800 */
[----:B------:R-:W3:Y:S02]  /*444f0*/  LDL.LU R24, [R1+0x348] ;  /* 0x0003480001187983 */ /* 0x000ee40000300800 */
[----:B------:R-:W3:Y:S02]  /*44500*/  LDL.LU R23, [R1+0x34c] ;  /* 0x00034c0001177983 */ /* 0x000ee40000300800 */
[----:B------:R0:W-:Y:S01]  /*44510*/  STL [R1+0x968], R19 ;  /* 0x0009681301007387 */ /* 0x0001e20000100800 */
[----:B------:R-:W3:Y:S01]  /*44520*/  LDL.LU R22, [R1+0x338] ;  /* 0x0003380001167983 */ /* 0x000ee20000300800 */
[----:B------:R-:W3:Y:S02]  /*44530*/  LDL.LU R21, [R1+0x33c] ;  /* 0x00033c0001157983 */ /* 0x000ee40000300800 */
[----:B------:R-:W3:Y:S01]  /*44540*/  LDL.LU R20, [R1+0x318] ;  /* 0x0003180001147983 */ /* 0x000ee20000300800 */
[----:B0-----:R-:W3:Y:S01]  /*44550*/  LDL.LU R19, [R1+0x31c] ;  /* 0x00031c0001137983 */ /* 0x001ee20000300800 */
[----:B------:R-:W3:Y:S03]  /*44560*/  MUFU.EX2 R4, R4 ;  /* 0x0000000400047308 */ /* 0x000ee60000000800 */
[----:B----4-:R0:W-:Y:S02]  /*44570*/  STL [R1+0x4e0], R3 ;  /* 0x0004e00301007387 */ /* 0x0101e40000100800 */
[----:B0-----:R-:W-:-:S02]  /*44580*/  FMUL R3, R5, 1.4426950216293334961 ;  /* 0x3fb8aa3b05037820 */ /* 0x001fc40000400000 */
[C---:B--2---:R-:W-:Y:S02]  /*44590*/  FMUL R5, R0.reuse, R6 ;  /* 0x0000000600057220 */ /* 0x044fe40000400000 */
[C---:B------:R-:W-:Y:S02]  /*445a0*/  FMUL R6, R0.reuse, R2 ;  /* 0x0000000200067220 */ /* 0x040fe40000400000 */
[C---:B------:R-:W-:Y:S01]  /*445b0*/  FMUL R2, R0.reuse, R29 ;  /* 0x0000001d00027220 */ /* 0x040fe20000400000 */
[----:B------:R0:W-:Y:S02]  /*445c0*/  STL [R1+0x1b0], R5 ;  /* 0x0001b00501007387 */ /* 0x0001e40000100800 */
[----:B------:R1:W-:Y:S02]  /*445d0*/  STL [R1+0x1b4], R6 ;  /* 0x0001b40601007387 */ /* 0x0003e40000100800 */
[----:B------:R2:W-:Y:S02]  /*445e0*/  STL [R1+0x290], R2 ;  /* 0x0002900201007387 */ /* 0x0005e40000100800 */
[----:B0-----:R-:W-:-:S02]  /*445f0*/  FMUL R5, R0, R28 ;  /* 0x0000001c00057220 */ /* 0x001fc40000400000 */
[C---:B-1----:R-:W-:Y:S02]  /*44600*/  FMUL R6, R0.reuse, R27 ;  /* 0x0000001b00067220 */ /* 0x042fe40000400000 */
[C---:B--2---:R-:W-:Y:S01]  /*44610*/  FMUL R2, R0.reuse, R11 ;  /* 0x0000000b00027220 */ /* 0x044fe20000400000 */
[----:B------:R0:W-:Y:S02]  /*44620*/  STL [R1+0x294], R5 ;  /* 0x0002940501007387 */ /* 0x0001e40000100800 */
[C---:B0-----:R-:W-:Y:S02]  /*44630*/  FMUL R5, R0.reuse, R10 ;  /* 0x0000000a00057220 */ /* 0x041fe40000400000 */
[----:B------:R-:W-:Y:S02]  /*44640*/  FMUL R0, R0, R9 ;  /* 0x0000000900007220 */ /* 0x000fe40000400000 */
[----:B------:R-:W0:Y:S04]  /*44650*/  LDS R9, [R18.X16+0x42200] ;  /* 0x0422000012097984 */ /* 0x000e28000000c800 */
[----:B------:R-:W-:Y:S01]  /*44660*/  STL [R1+0x280], R6 ;  /* 0x0002800601007387 */ /* 0x000fe20000100800 */
[----:B------:R-:W-:Y:S02]  /*44670*/  STL [R1+0x284], R2 ;  /* 0x0002840201007387 */ /* 0x000fe40000100800 */
[----:B------:R3:W-:Y:S02]  /*44680*/  STL [R1+0x270], R5 ;  /* 0x0002700501007387 */ /* 0x0007e40000100800 */
[----:B------:R-:W2:Y:S01]  /*44690*/  LDL.64 R10, [R1+0x1018] ;  /* 0x00101800010a7983 */ /* 0x000ea20000100a00 */
[----:B------:R1:W-:Y:S01]  /*446a0*/  STL [R1+0x274], R0 ;  /* 0x0002740001007387 */ /* 0x0003e20000100800 */
[C---:B---3--:R-:W-:Y:S01]  /*446b0*/  FMUL R5, R4.reuse, R24 ;  /* 0x0000001804057220 */ /* 0x048fe20000400000 */
[----:B-1----:R1:W3:Y:S01]  /*446c0*/  MUFU.EX2 R0, R3 ;  /* 0x0000000300007308 */ /* 0x0022e20000000800 */
[----:B------:R-:W-:-:S02]  /*446d0*/  FMUL R6, R4, R22 ;  /* 0x0000001604067220 */ /* 0x000fc40000400000 */
[C---:B-1----:R-:W-:Y:S01]  /*446e0*/  FMUL R3, R4.reuse, R23 ;  /* 0x0000001704037220 */ /* 0x042fe20000400000 */
[----:B0-----:R0:W-:Y:S01]  /*446f0*/  STL [R1+0x32fc], R9 ;  /* 0x0032fc0901007387 */ /* 0x0011e20000100800 */
[----:B------:R-:W-:Y:S03]  /*44700*/  STL [R1+0x32f8], R18 ;  /* 0x0032f81201007387 */ /* 0x000fe60000100800 */
[----:B0-----:R-:W3:Y:S01]  /*44710*/  LDL.LU R9, [R1+0x970] ;  /* 0x0009700001097983 */ /* 0x001ee20000300800 */
[----:B------:R0:W-:Y:S02]  /*44720*/  STL [R1+0x1b8], R5 ;  /* 0x0001b80501007387 */ /* 0x0001e40000100800 */
[----:B------:R1:W-:Y:S02]  /*44730*/  STL [R1+0x1bc], R3 ;  /* 0x0001bc0301007387 */ /* 0x0003e40000100800 */
[----:B------:R4:W-:Y:S02]  /*44740*/  STL [R1+0x298], R6 ;  /* 0x0002980601007387 */ /* 0x0009e40000100800 */
[----:B0-----:R-:W-:-:S02]  /*44750*/  FMUL R5, R4, R21 ;  /* 0x0000001504057220 */ /* 0x001fc40000400000 */
[C---:B-1----:R-:W-:Y:S02]  /*44760*/  FMUL R3, R4.reuse, R20 ;  /* 0x0000001404037220 */ /* 0x042fe40000400000 */
[C---:B----4-:R-:W-:Y:S01]  /*44770*/  FMUL R6, R4.reuse, R19 ;  /* 0x0000001304067220 */ /* 0x050fe20000400000 */
[----:B------:R0:W-:Y:S02]  /*44780*/  STL [R1+0x29c], R5 ;  /* 0x00029c0501007387 */ /* 0x0001e40000100800 */
[----:B------:R1:W-:Y:S02]  /*44790*/  STL [R1+0x288], R3 ;  /* 0x0002880301007387 */ /* 0x0003e40000100800 */
[----:B------:R4:W-:Y:S02]  /*447a0*/  STL [R1+0x28c], R6 ;  /* 0x00028c0601007387 */ /* 0x0009e40000100800 */
[C---:B0-----:R-:W-:Y:S02]  /*447b0*/  FMUL R5, R4.reuse, R17 ;  /* 0x0000001104057220 */ /* 0x041fe40000400000 */
[----:B-1----:R-:W-:-:S03]  /*447c0*/  FMUL R3, R4, R15 ;  /* 0x0000000f04037220 */ /* 0x002fc60000400000 */
[----:B------:R0:W-:Y:S02]  /*447d0*/  STL [R1+0x278], R5 ;  /* 0x0002780501007387 */ /* 0x0001e40000100800 */
[----:B------:R2:W-:Y:S02]  /*447e0*/  STL [R1+0x27c], R3 ;  /* 0x00027c0301007387 */ /* 0x0005e40000100800 */
[----:B------:R-:W3:Y:S02]  /*447f0*/  LDL.LU R24, [R1+0x8e0] ;  /* 0x0008e00001187983 */ /* 0x000ee40000300800 */
[----:B------:R-:W-:Y:S02]  /*44800*/  FADD R2, -R25, R26 ;  /* 0x0000001a19027221 */ /* 0x000fe40000000100 */
[----:B------:R-:W-:Y:S02]  /*44810*/  FFMA R14, R4, R14, R7 ;  /* 0x0000000e040e7223 */ /* 0x000fe40000000007 */
[----:B----4-:R-:W-:-:S02]  /*44820*/  FMUL R6, R2, 1.4426950216293334961 ;  /* 0x3fb8aa3b02067820 */ /* 0x010fc40000400000 */
[----:B0-----:R-:W-:-:S05]  /*44830*/  IMAD.WIDE R4, R16, 0x2, R12 ;  /* 0x0000000210047825 */ /* 0x001fca00078e020c */
[----:B------:R0:W4:Y:S01]  /*44840*/  LDG.E.U16 R22, [R4.64] ;  /* 0x0000000404167981 */ /* 0x000122000c1e1500 */
[----:B--2---:R-:W-:-:S05]  /*44850*/  IMAD.WIDE R2, R16, 0x2, R10 ;  /* 0x0000000210027825 */ /* 0x004fca00078e020a */
[----:B------:R1:W2:Y:S01]  /*44860*/  LDG.E.U16 R21, [R2.64] ;  /* 0x0000000402157981 */ /* 0x0002a2000c1e1500 */
[----:B---3--:R-:W-:-:S03]  /*44870*/  FFMA R9, R0, R9, R8 ;  /* 0x0000000900097223 */ /* 0x008fc60000000008 */
[----:B------:R3:W-:Y:S01]  /*44880*/  STL [R1+0x3300], R24 ;  /* 0x0033001801007387 */ /* 0x0007e20000100800 */
[----:B------:R-:W-:Y:S02]  /*44890*/  STL [R1+0x96c], R14 ;  /* 0x00096c0e01007387 */ /* 0x000fe40000100800 */
[----:B------:R-:W2:Y:S02]  /*448a0*/  LDL R23, [R1+0x888] ;  /* 0x0008880001177983 */ /* 0x000ea40000100800 */
[----:B------:R-:W2:Y:S01]  /*448b0*/  LDL.64 R12, [R1+0x1008] ;  /* 0x00100800010c7983 */ /* 0x000ea20000100a00 */
[----:B---3--:R-:W3:Y:S01]  /*448c0*/  LDL.LU R24, [R1+0x2f0] ;  /* 0x0002f00001187983 */ /* 0x008ee20000300800 */
[----:B------:R0:W-:Y:S03]  /*448d0*/  STL [R1+0x970], R9 ;  /* 0x0009700901007387 */ /* 0x0001e60000100800 */
[----:B0-----:R-:W3:Y:S01]  /*448e0*/  LDL.LU R9, [R1+0x2f4] ;  /* 0x0002f40001097983 */ /* 0x001ee20000300800 */
[----:B------:R-:W3:Y:S02]  /*448f0*/  LDL.LU R18, [R1+0x2e0] ;  /* 0x0002e00001127983 */ /* 0x000ee40000300800 */
[----:B------:R-:W3:Y:S02]  /*44900*/  LDL.LU R7, [R1+0x2e4] ;  /* 0x0002e40001077983 */ /* 0x000ee40000300800 */
[----:B------:R-:W3:Y:S01]  /*44910*/  LDL.LU R8, [R1+0x2d0] ;  /* 0x0002d00001087983 */ /* 0x000ee20000300800 */
[----:B------:R-:W3:Y:S01]  /*44920*/  LDL.LU R29, [R1+0x2d4] ;  /* 0x0002d400011d7983 */ /* 0x000ee20000300800 */
[----:B------:R-:W3:Y:S02]  /*44930*/  LDL.LU R28, [R1+0x2b0] ;  /* 0x0002b000011c7983 */ /* 0x000ee40000300800 */
[----:B------:R-:W3:Y:S02]  /*44940*/  LDL.LU R27, [R1+0x2b4] ;  /* 0x0002b400011b7983 */ /* 0x000ee40000300800 */
[----:B------:R-:W3:Y:S01]  /*44950*/  LDL.64 R4, [R1+0x1010] ;  /* 0x0010100001047983 */ /* 0x000ee20000100a00 */
[----:B------:R-:W3:Y:S01]  /*44960*/  LDL.LU R11, [R1+0x2f8] ;  /* 0x0002f800010b7983 */ /* 0x000ee20000300800 */
[----:B------:R-:W3:Y:S02]  /*44970*/  LDL.LU R10, [R1+0x2fc] ;  /* 0x0002fc00010a7983 */ /* 0x000ee40000300800 */
[----:B------:R-:W3:Y:S02]  /*44980*/  LDL.LU R20, [R1+0x2e8] ;  /* 0x0002e80001147983 */ /* 0x000ee40000300800 */
[----:B------:R-:W3:Y:S01]  /*44990*/  LDL.LU R19, [R1+0x2ec] ;  /* 0x0002ec0001137983 */ /* 0x000ee20000300800 */
[----:B------:R-:W3:Y:S01]  /*449a0*/  LDL.LU R17, [R1+0x2d8] ;  /* 0x0002d80001117983 */ /* 0x000ee20000300800 */
[----:B------:R-:W3:Y:S02]  /*449b0*/  LDL.LU R15, [R1+0x2dc] ;  /* 0x0002dc00010f7983 */ /* 0x000ee40000300800 */
[----:B------:R-:W3:Y:S02]  /*449c0*/  LDL.LU R14, [R1+0x2b8] ;  /* 0x0002b800010e7983 */ /* 0x000ee40000300800 */
[----:B-1----:R-:W3:Y:S01]  /*449d0*/  LDL.LU R3, [R1+0x2bc] ;  /* 0x0002bc0001037983 */ /* 0x002ee20000300800 */
[----:B------:R-:W3:Y:S01]  /*449e0*/  LDL.LU R2, [R1+0x974] ;  /* 0x0009740001027983 */ /* 0x000ee20000300800 */
[----:B------:R-:W3:Y:S02]  /*449f0*/  LDL.LU R26, [R1+0x8e4] ;  /* 0x0008e400011a7983 */ /* 0x000ee40000300800 */
[----:B------:R-:W3:Y:S02]  /*44a00*/  LDL R25, [R1+0x880] ;  /* 0x0008800001197983 */ /* 0x000ee40000100800 */
[----:B----4-:R0:W-:Y:S02]  /*44a10*/  STL [R1+0x4dc], R22 ;  /* 0x0004dc1601007387 */ /* 0x0101e40000100800 */
[----:B0-----:R-:W4:Y:S04]  /*44a20*/  LDL.LU R22, [R1+0x8e8] ;  /* 0x0008e80001167983 */ /* 0x001f280000300800 */
[----:B--2---:R0:W-:Y:S04]  /*44a30*/  STL [R1+0x4d8], R21 ;  /* 0x0004d81501007387 */ /* 0x0041e80000100800 */
[----:B0-----:R-:W4:Y:S01]  /*44a40*/  LDL R21, [R1+0x878] ;  /* 0x0008780001157983 */ /* 0x001f220000100800 */
[----:B---3--:R-:W-:-:S05]  /*44a50*/  FMUL R24, R0, R24 ;  /* 0x0000001800187220 */ /* 0x008fca0000400000 */
[----:B------:R0:W-:Y:S01]  /*44a60*/  STL [R1+0x260], R24 ;  /* 0x0002601801007387 */ /* 0x0001e20000100800 */
[----:B------:R-:W-:-:S03]  /*44a70*/  FMUL R9, R0, R9 ;  /* 0x0000000900097220 */ /* 0x000fc60000400000 */
[----:B0-----:R-:W2:Y:S02]  /*44a80*/  LDL.LU R24, [R1+0x3300] ;  /* 0x0033000001187983 */ /* 0x001ea40000300800 */
[----:B------:R0:W-:Y:S02]  /*44a90*/  STL [R1+0x264], R9 ;  /* 0x0002640901007387 */ /* 0x0001e40000100800 */
[----:B0-----:R-:W3:Y:S01]  /*44aa0*/  LDL.LU R9, [R1+0x32fc] ;  /* 0x0032fc0001097983 */ /* 0x001ee20000300800 */
[C---:B------:R-:W-:Y:S01]  /*44ab0*/  FMUL R18, R0.reuse, R18 ;  /* 0x0000001200127220 */ /* 0x040fe20000400000 */
[----:B------:R-:W0:Y:S04]  /*44ac0*/  MUFU.EX2 R6, R6 ;  /* 0x0000000600067308 */ /* 0x000e280000000800 */
[----:B------:R1:W-:Y:S01]  /*44ad0*/  STL [R1+0x250], R18 ;  /* 0x0002501201007387 */ /* 0x0003e20000100800 */
[----:B------:R-:W-:-:S02]  /*44ae0*/  FMUL R7, R0, R7 ;  /* 0x0000000700077220 */ /* 0x000fc40000400000 */
[C---:B------:R-:W-:Y:S01]  /*44af0*/  FMUL R8, R0.reuse, R8 ;  /* 0x0000000800087220 */ /* 0x040fe20000400000 */
[----:B-1----:R-:W4:Y:S02]  /*44b00*/  LDL.LU R18, [R1+0x32f8] ;  /* 0x0032f80001127983 */ /* 0x002f240000300800 */
[----:B------:R-:W-:Y:S02]  /*44b10*/  STL [R1+0x254], R7 ;  /* 0x0002540701007387 */ /* 0x000fe40000100800 */
[C---:B------:R-:W-:Y:S02]  /*44b20*/  FMUL R29, R0.reuse, R29 ;  /* 0x0000001d001d7220 */ /* 0x040fe40000400000 */
[----:B------:R1:W-:Y:S03]  /*44b30*/  STL [R1+0x240], R8 ;  /* 0x0002400801007387 */ /* 0x0003e60000100800 */
[----:B------:R-:W-:Y:S01]  /*44b40*/  STL [R1+0x244], R29 ;  /* 0x0002441d01007387 */ /* 0x000fe20000100800 */
[----:B-1----:R-:W-:-:S02]  /*44b50*/  FMUL R8, R0, R28 ;  /* 0x0000001c00087220 */ /* 0x002fc40000400000 */
        /* <DEDUP_REMOVED lines=11> */
[C---:B------:R-:W-:Y:S01]  /*44c10*/  FMUL R3, R6.reuse, R3 ;  /* 0x0000000306037220 */ /* 0x040fe20000400000 */
[----:B------:R0:W-:Y:S02]  /*44c20*/  STL [R1+0x258], R8 ;  /* 0x0002580801007387 */ /* 0x0001e40000100800 */
[----:B------:R1:W-:Y:S02]  /*44c30*/  STL [R1+0x25c], R0 ;  /* 0x00025c0001007387 */ /* 0x0003e40000100800 */
[----:B------:R-:W-:Y:S02]  /*44c40*/  STL [R1+0x248], R17 ;  /* 0x0002481101007387 */ /* 0x000fe40000100800 */
[----:B0-----:R-:W-:-:S02]  /*44c50*/  FMUL R8, R6, R15 ;  /* 0x0000000f06087220 */ /* 0x001fc40000400000 */
[----:B-1----:R-:W-:-:S03]  /*44c60*/  FMUL R0, R6, R14 ;  /* 0x0000000e06007220 */ /* 0x002fc60000400000 */
[----:B------:R-:W-:Y:S02]  /*44c70*/  STL [R1+0x24c], R8 ;  /* 0x00024c0801007387 */ /* 0x000fe40000100800 */
[----:B------:R2:W-:Y:S02]  /*44c80*/  STL [R1+0x238], R0 ;  /* 0x0002380001007387 */ /* 0x0005e40000100800 */
[----:B------:R-:W-:Y:S02]  /*44c90*/  STL [R1+0x23c], R3 ;  /* 0x00023c0301007387 */ /* 0x000fe40000100800 */
[----:B------:R-:W-:-:S05]  /*44ca0*/  IMAD.WIDE R4, R16, 0x2, R4 ;  /* 0x0000000210047825 */ /* 0x000fca00078e0204 */
[----:B------:R0:W4:Y:S01]  /*44cb0*/  LDG.E.U16 R19, [R4.64] ;  /* 0x0000000404137981 */ /* 0x000122000c1e1500 */
[----:B--2---:R-:W-:Y:S02]  /*44cc0*/  FADD R0, -R23, R24 ;  /* 0x0000001817007221 */ /* 0x004fe40000000100 */
[----:B---3--:R-:W-:-:S05]  /*44cd0*/  FFMA R2, R6, R2, R9 ;  /* 0x0000000206027223 */ /* 0x008fca0000000009 */
[----:B------:R1:W-:Y:S01]  /*44ce0*/  STL [R1+0x974], R2 ;  /* 0x0009740201007387 */ /* 0x0003e20000100800 */
[----:B------:R-:W3:Y:S02]  /*44cf0*/  LDL.LU R24, [R1+0x8ec] ;  /* 0x0008ec0001187983 */ /* 0x000ee40000300800 */
[----:B------:R-:W3:Y:S02]  /*44d00*/  LDL R23, [R1+0x874] ;  /* 0x0008740001177983 */ /* 0x000ee40000100800 */
[----:B------:R-:W3:Y:S01]  /*44d10*/  LDL.LU R9, [R1+0x978] ;  /* 0x0009780001097983 */ /* 0x000ee20000300800 */
[----:B----4-:R-:W3:Y:S01]  /*44d20*/  LDS R7, [R18.X16+0x42400] ;  /* 0x0424000012077984 */ /* 0x010ee2000000c800 */
[----:B-1----:R-:W-:-:S04]  /*44d30*/  IMAD.WIDE R2, R16, 0x2, R12 ;  /* 0x0000000210027825 */ /* 0x002fc800078e020c */
[----:B------:R-:W-:Y:S01]  /*44d40*/  FMUL R0, R0, 1.4426950216293334961 ;  /* 0x3fb8aa3b00007820 */ /* 0x000fe20000400000 */
[----:B------:R-:W4:Y:S04]  /*44d50*/  LDL.LU R28, [R1+0x5b0] ;  /* 0x0005b000011c7983 */ /* 0x000f280000300800 */
[----:B------:R1:W3:Y:S01]  /*44d60*/  LDG.E.U16 R15, [R2.64] ;  /* 0x00000004020f7981 */ /* 0x0002e2000c1e1500 */
[----:B------:R-:W3:Y:S02]  /*44d70*/  LDL.LU R27, [R1+0x5b4] ;  /* 0x0005b400011b7983 */ /* 0x000ee40000300800 */
[----:B0-----:R-:W-:Y:S01]  /*44d80*/  FADD R4, -R25, R26 ;  /* 0x0000001a19047221 */ /* 0x001fe20000000100 */
[----:B------:R-:W0:Y:S01]  /*44d90*/  LDS R5, [R18.X16+0x42600] ;  /* 0x0426000012057984 */ /* 0x000e22000000c800 */
[----:B------:R-:W3:Y:S03]  /*44da0*/  MUFU.EX2 R0, R0 ;  /* 0x0000000000007308 */ /* 0x000ee60000000800 */
[----:B------:R-:W3:Y:S01]  /*44db0*/  LDL.LU R26, [R1+0x5a0] ;  /* 0x0005a000011a7983 */ /* 0x000ee20000300800 */
[----:B------:R-:W3:Y:S02]  /*44dc0*/  LDL.LU R25, [R1+0x5a4] ;  /* 0x0005a40001197983 */ /* 0x000ee40000300800 */
[----:B------:R-:W3:Y:S02]  /*44dd0*/  LDL.LU R13, [R1+0x320] ;  /* 0x00032000010d7983 */ /* 0x000ee40000300800 */
[----:B------:R-:W3:Y:S01]  /*44de0*/  LDL.LU R12, [R1+0x324] ;  /* 0x00032400010c7983 */ /* 0x000ee20000300800 */
[----:B------:R-:W0:Y:S01]  /*44df0*/  LDS R8, [R18.X16+0x42800] ;  /* 0x0428000012087984 */ /* 0x000e22000000c800 */
[----:B-1----:R-:W-:-:S03]  /*44e00*/  IMAD.WIDE R2, R16, 0x2, R10 ;  /* 0x0000000210027825 */ /* 0x002fc600078e020a */
[----:B------:R-:W3:Y:S04]  /*44e10*/  LDL.LU R11, [R1+0x2a0] ;  /* 0x0002a000010b7983 */ /* 0x000ee80000300800 */
[----:B------:R1:W3:Y:S01]  /*44e20*/  LDG.E.U16 R29, [R2.64] ;  /* 0x00000004021d7981 */ /* 0x0002e2000c1e1500 */
[----:B------:R-:W3:Y:S02]  /*44e30*/  LDL.LU R10, [R1+0x2a4] ;  /* 0x0002a400010a7983 */ /* 0x000ee40000300800 */
[----:B------:R-:W3:Y:S02]  /*44e40*/  LDL.LU R17, [R1+0x32c] ;  /* 0x00032c0001117983 */ /* 0x000ee40000300800 */
[----:B------:R-:W3:Y:S01]  /*44e50*/  LDL.LU R14, [R1+0x2ac] ;  /* 0x0002ac00010e7983 */ /* 0x000ee20000300800 */
[----:B------:R-:W0:Y:S01]  /*44e60*/  LDL.LU R6, [R1+0x97c] ;  /* 0x00097c0001067983 */ /* 0x000e220000300800 */
[----:B-1----:R-:W-:-:S03]  /*44e70*/  FADD R3, -R21, R22 ;  /* 0x0000001615037221 */ /* 0x002fc60000000100 */
[----:B------:R-:W3:Y:S01]  /*44e80*/  LDL.LU R22, [R1+0x5b8] ;  /* 0x0005b80001167983 */ /* 0x000ee20000300800 */
[----:B------:R-:W3:Y:S02]  /*44e90*/  LDL.LU R21, [R1+0x5bc] ;  /* 0x0005bc0001157983 */ /* 0x000ee40000300800 */
[----:B------:R-:W3:Y:S02]  /*44ea0*/  LDL.LU R20, [R1+0x5a8] ;  /* 0x0005a80001147983 */ /* 0x000ee40000300800 */
[----:B---3--:R-:W-:-:S05]  /*44eb0*/  FFMA R9, R0, R9, R7 ;  /* 0x0000000900097223 */ /* 0x008fca0000000007 */
[----:B------:R1:W-:Y:S01]  /*44ec0*/  STL [R1+0x978], R9 ;  /* 0x0009780901007387 */ /* 0x0003e20000100800 */
[----:B------:R3:W-:Y:S03]  /*44ed0*/  STL [R1+0x4d4], R19 ;  /* 0x0004d41301007387 */ /* 0x0007e60000100800 */
[----:B-1----:R-:W2:Y:S01]  /*44ee0*/  LDL.LU R9, [R1+0x5ac] ;  /* 0x0005ac0001097983 */ /* 0x002ea20000300800 */
[----:B------:R-:W-:Y:S02]  /*44ef0*/  FMUL R2, R4, 1.4426950216293334961 ;  /* 0x3fb8aa3b04027820 */ /* 0x000fe40000400000 */
[C---:B----4-:R-:W-:Y:S02]  /*44f00*/  FMUL R7, R0.reuse, R28 ;  /* 0x0000001c00077220 */ /* 0x050fe40000400000 */
[----:B---3--:R-:W3:Y:S01]  /*44f10*/  LDL.LU R19, [R1+0x328] ;  /* 0x0003280001137983 */ /* 0x008ee20000300800 */
[----:B------:R1:W-:Y:S01]  /*44f20*/  STL [R1+0x4d0], R15 ;  /* 0x0004d00f01007387 */ /* 0x0003e20000100800 */
[----:B------:R-:W-:-:S02]  /*44f30*/  FMUL R27, R0, R27 ;  /* 0x0000001b001b7220 */ /* 0x000fc40000400000 */
[----:B------:R-:W-:Y:S01]  /*44f40*/  FMUL R4, R3, 1.4426950216293334961 ;  /* 0x3fb8aa3b03047820 */ /* 0x000fe20000400000 */
[----:B------:R-:W4:Y:S01]  /*44f50*/  MUFU.EX2 R2, R2 ;  /* 0x0000000200027308 */ /* 0x000f220000000800 */
[C---:B------:R-:W-:Y:S01]  /*44f60*/  FMUL R3, R0.reuse, R26 ;  /* 0x0000001a00037220 */ /* 0x040fe20000400000 */
[----:B-1----:R-:W3:Y:S01]  /*44f70*/  LDL.LU R15, [R1+0x2a8] ;  /* 0x0002a800010f7983 */ /* 0x002ee20000300800 */
[----:B------:R1:W-:Y:S02]  /*44f80*/  STL [R1+0x220], R7 ;  /* 0x0002200701007387 */ /* 0x0003e40000100800 */
[----:B------:R-:W-:Y:S02]  /*44f90*/  STL [R1+0x224], R27 ;  /* 0x0002241b01007387 */ /* 0x000fe40000100800 */
[C---:B------:R-:W-:Y:S02]  /*44fa0*/  FMUL R13, R0.reuse, R13 ;  /* 0x0000000d000d7220 */ /* 0x040fe40000400000 */
[C---:B-1----:R-:W-:Y:S01]  /*44fb0*/  FMUL R7, R0.reuse, R25 ;  /* 0x0000001900077220 */ /* 0x042fe20000400000 */
[----:B------:R-:W-:Y:S01]  /*44fc0*/  STL [R1+0x4cc], R29 ;  /* 0x0004cc1d01007387 */ /* 0x000fe20000100800 */
[----:B------:R1:W-:Y:S03]  /*44fd0*/  STL [R1+0x210], R3 ;  /* 0x0002100301007387 */ /* 0x0003e60000100800 */
[----:B------:R0:W-:Y:S01]  /*44fe0*/  STL [R1+0x214], R7 ;  /* 0x0002140701007387 */ /* 0x0001e20000100800 */
[----:B------:R4:W-:Y:S02]  /*44ff0*/  STL [R1+0x200], R13 ;  /* 0x0002000d01007387 */ /* 0x0009e40000100800 */
[----:B-1----:R-:W-:-:S02]  /*45000*/  FMUL R3, R0, R12 ;  /* 0x0000000c00037220 */ /* 0x002fc40000400000 */
[C---:B0-----:R-:W-:Y:S02]  /*45010*/  FMUL R7, R0.reuse, R11 ;  /* 0x0000000b00077220 */ /* 0x041fe40000400000 */
[----:B------:R-:W-:Y:S01]  /*45020*/  FMUL R0, R0, R10 ;  /* 0x0000000a00007220 */ /* 0x000fe20000400000 */
[----:B------:R-:W-:Y:S02]  /*45030*/  STL [R1+0x204], R3 ;  /* 0x0002040301007387 */ /* 0x000fe40000100800 */
[----:B------:R-:W-:Y:S02]  /*45040*/  STL [R1+0x1f0], R7 ;  /* 0x0001f00701007387 */ /* 0x000fe40000100800 */
[----:B----4-:R-:W4:Y:S01]  /*45050*/  LDL.64 R12, [R1+0xff8] ;  /* 0x000ff800010c7983 */ /* 0x010f220000100a00 */
[----:B------:R0:W-:Y:S01]  /*45060*/  STL [R1+0x1f4], R0 ;  /* 0x0001f40001007387 */ /* 0x0001e20000100800 */
[----:B------:R-:W-:-:S03]  /*45070*/  FMUL R21, R2, R21 ;  /* 0x0000001502157220 */ /* 0x000fc60000400000 */
[----:B------:R-:W4:Y:S01]  /*45080*/  LDL.64 R10, [R1+0xff0] ;  /* 0x000ff000010a7983 */ /* 0x000f220000100a00 */
[C---:B------:R-:W-:Y:S02]  /*45090*/  FMUL R20, R2.reuse, R20 ;  /* 0x0000001402147220 */ /* 0x040fe40000400000 */
[C---:B------:R-:W-:Y:S01]  /*450a0*/  FFMA R6, R2.reuse, R6, R5 ;  /* 0x0000000602067223 */ /* 0x040fe20000000005 */
[----:B------:R-:W1:Y:S01]  /*450b0*/  LDS R7, [R18.X16+0x42a00] ;  /* 0x042a000012077984 */ /* 0x000e62000000c800 */
[----:B0-----:R0:W1:Y:S02]  /*450c0*/  MUFU.EX2 R0, R4 ;  /* 0x0000000400007308 */ /* 0x0010640000000800 */
[----:B0-----:R-:W-:-:S05]  /*450d0*/  FMUL R4, R2, R22 ;  /* 0x0000001602047220 */ /* 0x001fca0000400000 */
[----:B------:R2:W-:Y:S01]  /*450e0*/  STL [R1+0x228], R4 ;  /* 0x0002280401007387 */ /* 0x0005e20000100800 */
[----:B------:R0:W-:Y:S02]  /*450f0*/  STL [R1+0x22c], R21 ;  /* 0x00022c1501007387 */ /* 0x0001e40000100800 */
[C---:B--2---:R-:W-:Y:S02]  /*45100*/  FMUL R4, R2.reuse, R9 ;  /* 0x0000000902047220 */ /* 0x044fe40000400000 */
[----:B------:R-:W1:Y:S01]  /*45110*/  LDL.LU R9, [R1+0x980] ;  /* 0x0009800001097983 */ /* 0x000e620000300800 */
[----:B------:R-:W-:Y:S02]  /*45120*/  STL [R1+0x218], R20 ;  /* 0x0002181401007387 */ /* 0x000fe40000100800 */
[C---:B---3--:R-:W-:Y:S01]  /*45130*/  FMUL R19, R2.reuse, R19 ;  /* 0x0000001302137220 */ /* 0x048fe20000400000 */
[----:B------:R2:W-:Y:S04]  /*45140*/  STL [R1+0x21c], R4 ;  /* 0x00021c0401007387 */ /* 0x0005e80000100800 */
[----:B------:R-:W3:Y:S01]  /*45150*/  LDL.LU R25, [R1+0x8f0] ;  /* 0x0008f00001197983 */ /* 0x000ee20000300800 */
[----:B------:R-:W-:Y:S02]  /*45160*/  STL [R1+0x208], R19 ;  /* 0x0002081301007387 */ /* 0x000fe40000100800 */
[----:B0-----:R-:W3:Y:S02]  /*45170*/  LDL R21, [R1+0x870] ;  /* 0x0008700001157983 */ /* 0x001ee40000100800 */
[----:B--2---:R-:W-:-:S02]  /*45180*/  FMUL R4, R2, R17 ;  /* 0x0000001102047220 */ /* 0x004fc40000400000 */
[----:B------:R-:W-:-:S03]  /*45190*/  FMUL R15, R2, R15 ;  /* 0x0000000f020f7220 */ /* 0x000fc60000400000 */
[----:B------:R0:W-:Y:S02]  /*451a0*/  STL [R1+0x20c], R4 ;  /* 0x00020c0401007387 */ /* 0x0001e40000100800 */
[----:B------:R-:W-:Y:S02]  /*451b0*/  STL [R1+0x1f8], R15 ;  /* 0x0001f80f01007387 */ /* 0x000fe40000100800 */
[----:B------:R2:W-:Y:S02]  /*451c0*/  STL [R1+0x97c], R6 ;  /* 0x00097c0601007387 */ /* 0x0005e40000100800 */
[----:B------:R-:W-:Y:S02]  /*451d0*/  FADD R3, -R23, R24 ;  /* 0x0000001817037221 */ /* 0x000fe40000000100 */
[----:B0-----:R-:W-:-:S05]  /*451e0*/  FMUL R4, R2, R14 ;  /* 0x0000000e02047220 */ /* 0x001fca0000400000 */
[----:B------:R4:W-:Y:S01]  /*451f0*/  STL [R1+0x1fc], R4 ;  /* 0x0001fc0401007387 */ /* 0x0009e20000100800 */
[----:B--2---:R-:W-:Y:S02]  /*45200*/  FMUL R6, R3, 1.4426950216293334961 ;  /* 0x3fb8aa3b03067820 */ /* 0x004fe40000400000 */
[----:B------:R-:W2:Y:S02]  /*45210*/  LDL.LU R23, [R1+0x8f4] ;  /* 0x0008f40001177983 */ /* 0x000ea40000300800 */
[----:B------:R-:W2:Y:S02]  /*45220*/  LDL R22, [R1+0x868] ;  /* 0x0008680001167983 */ /* 0x000ea40000100800 */
[----:B----4-:R-:W-:-:S04]  /*45230*/  IMAD.WIDE R4, R16, 0x2, R12 ;  /* 0x0000000210047825 */ /* 0x010fc800078e020c */
[----:B------:R-:W-:Y:S02]  /*45240*/  IMAD.WIDE R2, R16, 0x2, R10 ;  /* 0x0000000210027825 */ /* 0x000fe400078e020a */
[----:B------:R0:W4:Y:S04]  /*45250*/  LDG.E.U16 R10, [R4.64] ;  /* 0x00000004040a7981 */ /* 0x000128000c1e1500 */
[----:B------:R1:W2:Y:S04]  /*45260*/  LDG.E.U16 R2, [R2.64] ;  /* 0x0000000402027981 */ /* 0x0002a8000c1e1500 */
[----:B0-----:R-:W2:Y:S01]  /*45270*/  LDL.64 R4, [R1+0xfe8] ;  /* 0x000fe80001047983 */ /* 0x001ea20000100a00 */
[----:B-1----:R-:W-:-:S05]  /*45280*/  FFMA R9, R0, R9, R8 ;  /* 0x0000000900097223 */ /* 0x002fca0000000008 */
[----:B------:R0:W-:Y:S04]  /*45290*/  STL [R1+0x980], R9 ;  /* 0x0009800901007387 */ /* 0x0001e80000100800 */
        /* <DEDUP_REMOVED lines=13> */
[----:B------:R-:W3:Y:S01]  /*45370*/  LDL.LU R11, [R1+0x5dc] ;  /* 0x0005dc00010b7983 */ /* 0x000ee20000300800 */
[----:B------:R-:W0:Y:S02]  /*45380*/  MUFU.EX2 R6, R6 ;  /* 0x0000000600067308 */ /* 0x000e240000000800 */
[----:B----4-:R1:W-:Y:S04]  /*45390*/  STL [R1+0x4c8], R10 ;  /* 0x0004c80a01007387 */ /* 0x0103e80000100800 */
[----:B-1----:R-:W4:Y:S01]  /*453a0*/  LDL.LU R10, [R1+0x5c8] ;  /* 0x0005c800010a7983 */ /* 0x002f220000300800 */
[----:B------:R-:W4:Y:S02]  /*453b0*/  LDL.LU R3, [R1+0x5cc] ;  /* 0x0005cc0001037983 */ /* 0x000f240000300800 */
[----:B--2---:R1:W-:Y:S02]  /*453c0*/  STL [R1+0x4c4], R2 ;  /* 0x0004c40201007387 */ /* 0x0043e40000100800 */
[----:B-1----:R-:W2:Y:S01]  /*453d0*/  LDL.LU R2, [R1+0x984] ;  /* 0x0009840001027983 */ /* 0x002ea20000300800 */
[----:B---3--:R-:W-:-:S02]  /*453e0*/  FMUL R8, R0, R9 ;  /* 0x0000000900087220 */ /* 0x008fc40000400000 */
[C---:B------:R-:W-:Y:S02]  /*453f0*/  FMUL R28, R0.reuse, R28 ;  /* 0x0000001c001c7220 */ /* 0x040fe40000400000 */
[C---:B------:R-:W-:Y:S01]  /*45400*/  FMUL R27, R0.reuse, R27 ;  /* 0x0000001b001b7220 */ /* 0x040fe20000400000 */
[----:B------:R-:W1:Y:S04]  /*45410*/  LDS R9, [R18.X16+0x42c00] ;  /* 0x042c000012097984 */ /* 0x000e68000000c800 */
[----:B------:R3:W-:Y:S02]  /*45420*/  STL [R1+0x2c0], R8 ;  /* 0x0002c00801007387 */ /* 0x0007e40000100800 */
[----:B---3--:R-:W-:-:S05]  /*45430*/  FMUL R8, R0, R29 ;  /* 0x0000001d00087220 */ /* 0x008fca0000400000 */
[----:B------:R3:W-:Y:S01]  /*45440*/  STL [R1+0x2c4], R8 ;  /* 0x0002c40801007387 */ /* 0x0007e20000100800 */
[----:B------:R-:W-:Y:S02]  /*45450*/  STL [R1+0x2b0], R28 ;  /* 0x0002b01c01007387 */ /* 0x000fe40000100800 */
[C---:B------:R-:W-:Y:S02]  /*45460*/  FMUL R20, R0.reuse, R20 ;  /* 0x0000001400147220 */ /* 0x040fe40000400000 */
[----:B------:R-:W-:Y:S02]  /*45470*/  STL [R1+0x2b4], R27 ;  /* 0x0002b41b01007387 */ /* 0x000fe40000100800 */
[C---:B------:R-:W-:Y:S02]  /*45480*/  FMUL R15, R0.reuse, R15 ;  /* 0x0000000f000f7220 */ /* 0x040fe40000400000 */
[----:B---3--:R-:W-:-:S05]  /*45490*/  FMUL R8, R0, R26 ;  /* 0x0000001a00087220 */ /* 0x008fca0000400000 */
[----:B------:R3:W-:Y:S01]  /*454a0*/  STL [R1+0x2a0], R8 ;  /* 0x0002a00801007387 */ /* 0x0007e20000100800 */
[----:B------:R1:W-:Y:S02]  /*454b0*/  STL [R1+0x2a4], R20 ;  /* 0x0002a41401007387 */ /* 0x0003e40000100800 */
[----:B------:R1:W-:Y:S02]  /*454c0*/  STL [R1+0x2d0], R15 ;  /* 0x0002d00f01007387 */ /* 0x0003e40000100800 */
[----:B0-----:R-:W-:Y:S02]  /*454d0*/  FMUL R13, R6, R13 ;  /* 0x0000000d060d7220 */ /* 0x001fe40000400000 */
[----:B---3--:R-:W-:Y:S02]  /*454e0*/  FMUL R8, R0, R14 ;  /* 0x0000000e00087220 */ /* 0x008fe40000400000 */
[----:B------:R-:W-:-:S03]  /*454f0*/  FADD R0, -R21, R25 ;  /* 0x0000001915007221 */ /* 0x000fc60000000100 */
[----:B------:R0:W-:Y:S01]  /*45500*/  STL [R1+0x2d4], R8 ;  /* 0x0002d40801007387 */ /* 0x0001e20000100800 */
[----:B-1----:R-:W3:Y:S02]  /*45510*/  LDL.64 R20, [R1+0xfe0] ;  /* 0x000fe00001147983 */ /* 0x002ee40000100a00 */
[----:B------:R1:W-:Y:S02]  /*45520*/  STL [R1+0x2c8], R13 ;  /* 0x0002c80d01007387 */ /* 0x0003e40000100800 */
[----:B------:R-:W3:Y:S02]  /*45530*/  LDL.64 R14, [R1+0xfd8] ;  /* 0x000fd800010e7983 */ /* 0x000ee40000100a00 */
[----:B0-----:R-:W-:-:S05]  /*45540*/  FMUL R8, R6, R12 ;  /* 0x0000000c06087220 */ /* 0x001fca0000400000 */
[----:B------:R0:W-:Y:S01]  /*45550*/  STL [R1+0x2cc], R8 ;  /* 0x0002cc0801007387 */ /* 0x0001e20000100800 */
[----:B-1----:R-:W3:Y:S02]  /*45560*/  LDL.64 R12, [R1+0xfd0] ;  /* 0x000fd000010c7983 */ /* 0x002ee40000100a00 */
[C---:B------:R-:W-:Y:S02]  /*45570*/  FMUL R24, R6.reuse, R24 ;  /* 0x0000001806187220 */ /* 0x040fe40000400000 */
[C---:B------:R-:W-:Y:S02]  /*45580*/  FMUL R17, R6.reuse, R17 ;  /* 0x0000001106117220 */ /* 0x040fe40000400000 */
[C---:B------:R-:W-:Y:S02]  /*45590*/  FMUL R11, R6.reuse, R11 ;  /* 0x0000000b060b7220 */ /* 0x040fe40000400000 */
[C---:B0-----:R-:W-:Y:S01]  /*455a0*/  FMUL R8, R6.reuse, R19 ;  /* 0x0000001306087220 */ /* 0x041fe20000400000 */
[----:B------:R-:W-:Y:S01]  /*455b0*/  STL [R1+0x2b8], R24 ;  /* 0x0002b81801007387 */ /* 0x000fe20000100800 */
[----:B----4-:R-:W-:-:S03]  /*455c0*/  FMUL R3, R6, R3 ;  /* 0x0000000306037220 */ /* 0x010fc60000400000 */
[----:B------:R0:W-:Y:S01]  /*455d0*/  STL [R1+0x2bc], R8 ;  /* 0x0002bc0801007387 */ /* 0x0001e20000100800 */
[C---:B--2---:R-:W-:Y:S02]  /*455e0*/  FFMA R2, R6.reuse, R2, R7 ;  /* 0x0000000206027223 */ /* 0x044fe40000000007 */
[----:B------:R-:W-:Y:S02]  /*455f0*/  STL [R1+0x2a8], R17 ;  /* 0x0002a81101007387 */ /* 0x000fe40000100800 */
[----:B------:R-:W-:Y:S02]  /*45600*/  STL [R1+0x2ac], R11 ;  /* 0x0002ac0b01007387 */ /* 0x000fe40000100800 */
[----:B0-----:R-:W-:Y:S02]  /*45610*/  FMUL R8, R6, R10 ;  /* 0x0000000a06087220 */ /* 0x001fe40000400000 */
[----:B------:R-:W-:Y:S01]  /*45620*/  FMUL R0, R0, 1.4426950216293334961 ;  /* 0x3fb8aa3b00007820 */ /* 0x000fe20000400000 */
[----:B------:R-:W0:Y:S04]  /*45630*/  LDS R10, [R18.X16+0x42e00] ;  /* 0x042e0000120a7984 */ /* 0x000e28000000c800 */
[----:B------:R-:W-:Y:S01]  /*45640*/  STL [R1+0x2d8], R8 ;  /* 0x0002d80801007387 */ /* 0x000fe20000100800 */
[----:B------:R-:W-:Y:S02]  /*45650*/  STL [R1+0x2dc], R3 ;  /* 0x0002dc0301007387 */ /* 0x000fe40000100800 */
[----:B------:R1:W-:Y:S02]  /*45660*/  STL [R1+0x984], R2 ;  /* 0x0009840201007387 */ /* 0x0003e40000100800 */
[----:B-1----:R-:W-:-:S04]  /*45670*/  IMAD.WIDE R2, R16, 0x2, R4 ;  /* 0x0000000210027825 */ /* 0x002fc800078e0204 */
[----:B------:R-:W-:Y:S01]  /*45680*/  FADD R4, -R22, R23 ;  /* 0x0000001716047221 */ /* 0x000fe20000000100 */
[----:B------:R1:W2:Y:S03]  /*45690*/  LDG.E.U16 R17, [R2.64] ;  /* 0x0000000402117981 */ /* 0x0002a6000c1e1500 */
[----:B-1----:R-:W-:-:S04]  /*456a0*/  FMUL R2, R4, 1.4426950216293334961 ;  /* 0x3fb8aa3b04027820 */ /* 0x002fc80000400000 */
[----:B------:R1:W-:Y:S01]  /*456b0*/  MUFU.EX2 R8, R2 ;  /* 0x0000000200087308 */ /* 0x0003e20000000800 */
[----:B---3--:R-:W-:-:S04]  /*456c0*/  IMAD.WIDE R6, R16, 0x2, R20 ;  /* 0x0000000210067825 */ /* 0x008fc800078e0214 */
[C---:B------:R-:W-:Y:S02]  /*456d0*/  IMAD.WIDE R4, R16.reuse, 0x2, R14 ;  /* 0x0000000210047825 */ /* 0x040fe400078e020e */
[----:B------:R3:W4:Y:S04]  /*456e0*/  LDG.E.U16 R7, [R6.64] ;  /* 0x0000000406077981 */ /* 0x000728000c1e1500 */
[----:B------:R0:W4:Y:S01]  /*456f0*/  LDG.E.U16 R19, [R4.64] ;  /* 0x0000000404137981 */ /* 0x000122000c1e1500 */
[----:B-1----:R-:W-:-:S03]  /*45700*/  IMAD.WIDE R2, R16, 0x2, R12 ;  /* 0x0000000210027825 */ /* 0x002fc600078e020c */
[----:B------:R-:W4:Y:S01]  /*45710*/  LDL.LU R12, [R1+0x62c] ;  /* 0x00062c00010c7983 */ /* 0x000f220000300800 */
[----:B------:R-:W4:Y:S02]  /*45720*/  LDL.64 R14, [R1+0xfc8] ;  /* 0x000fc800010e7983 */ /* 0x000f240000100a00 */
[----:B------:R-:W4:Y:S02]  /*45730*/  LDL.LU R11, [R1+0x988] ;  /* 0x00098800010b7983 */ /* 0x000f240000300800 */
[----:B------:R-:W4:Y:S01]  /*45740*/  LDL.LU R13, [R1+0x628] ;  /* 0x00062800010d7983 */ /* 0x000f220000300800 */
[----:B---3--:R-:W3:Y:S01]  /*45750*/  LDL.LU R6, [R1+0x98c] ;  /* 0x00098c0001067983 */ /* 0x008ee20000300800 */
[----:B------:R-:W3:Y:S02]  /*45760*/  LDL.LU R29, [R1+0x630] ;  /* 0x00063000011d7983 */ /* 0x000ee40000300800 */
[----:B------:R-:W3:Y:S01]  /*45770*/  LDL.LU R28, [R1+0x634] ;  /* 0x00063400011c7983 */ /* 0x000ee20000300800 */
[----:B------:R-:W3:Y:S01]  /*45780*/  LDG.E.U16 R3, [R2.64] ;  /* 0x0000000402037981 */ /* 0x000ee2000c1e1500 */
[----:B------:R-:W3:Y:S02]  /*45790*/  LDL.LU R27, [R1+0x620] ;  /* 0x00062000011b7983 */ /* 0x000ee40000300800 */
[----:B------:R-:W3:Y:S02]  /*457a0*/  LDL.LU R26, [R1+0x624] ;  /* 0x00062400011a7983 */ /* 0x000ee40000300800 */
[----:B------:R-:W3:Y:S01]  /*457b0*/  LDL.LU R25, [R1+0x610] ;  /* 0x0006100001197983 */ /* 0x000ee20000300800 */
[----:B------:R-:W1:Y:S01]  /*457c0*/  MUFU.EX2 R0, R0 ;  /* 0x0000000000007308 */ /* 0x000e620000000800 */
[----:B------:R-:W3:Y:S01]  /*457d0*/  LDL.LU R24, [R1+0x614] ;  /* 0x0006140001187983 */ /* 0x000ee20000300800 */
[----:B------:R-:W3:Y:S02]  /*457e0*/  LDL.LU R23, [R1+0x600] ;  /* 0x0006000001177983 */ /* 0x000ee40000300800 */
[----:B------:R-:W3:Y:S02]  /*457f0*/  LDL.LU R22, [R1+0x604] ;  /* 0x0006040001167983 */ /* 0x000ee40000300800 */
[----:B------:R-:W3:Y:S01]  /*45800*/  LDL.LU R21, [R1+0x638] ;  /* 0x0006380001157983 */ /* 0x000ee20000300800 */
[----:B------:R-:W3:Y:S04]  /*45810*/  LDL.LU R20, [R1+0x63c] ;  /* 0x00063c0001147983 */ /* 0x000ee80000300800 */
[----:B--2---:R2:W-:Y:S04]  /*45820*/  STL [R1+0x4c0], R17 ;  /* 0x0004c01101007387 */ /* 0x0045e80000100800 */
[----:B--2---:R-:W2:Y:S04]  /*45830*/  LDL.LU R17, [R1+0x61c] ;  /* 0x00061c0001117983 */ /* 0x004ea80000300800 */
[----:B----4-:R4:W-:Y:S04]  /*45840*/  STL [R1+0x4bc], R7 ;  /* 0x0004bc0701007387 */ /* 0x0109e80000100800 */
[----:B----4-:R-:W4:Y:S01]  /*45850*/  LDL.LU R7, [R1+0x60c] ;  /* 0x00060c0001077983 */ /* 0x010f220000300800 */
[----:B0-----:R-:W4:Y:S02]  /*45860*/  LDL.64 R4, [R1+0xfc0] ;  /* 0x000fc00001047983 */ /* 0x001f240000100a00 */
[----:B------:R0:W-:Y:S02]  /*45870*/  STL [R1+0x4b8], R19 ;  /* 0x0004b81301007387 */ /* 0x0001e40000100800 */
[C---:B-1----:R-:W-:Y:S01]  /*45880*/  FFMA R11, R0.reuse, R11, R9 ;  /* 0x0000000b000b7223 */ /* 0x042fe20000000009 */
[----:B0-----:R-:W4:Y:S04]  /*45890*/  LDL.LU R19, [R1+0x618] ;  /* 0x0006180001137983 */ /* 0x001f280000300800 */
[----:B------:R0:W-:Y:S02]  /*458a0*/  STL [R1+0x988], R11 ;  /* 0x0009880b01007387 */ /* 0x0001e40000100800 */
[----:B0-----:R-:W4:Y:S01]  /*458b0*/  LDL.LU R11, [R1+0x608] ;  /* 0x00060800010b7983 */ /* 0x001f220000300800 */
[----:B---3--:R-:W-:-:S02]  /*458c0*/  FMUL R29, R0, R29 ;  /* 0x0000001d001d7220 */ /* 0x008fc40000400000 */
[C---:B------:R-:W-:Y:S02]  /*458d0*/  FMUL R9, R0.reuse, R28 ;  /* 0x0000001c00097220 */ /* 0x040fe40000400000 */
[----:B------:R0:W-:Y:S02]  /*458e0*/  STL [R1+0x4b4], R3 ;  /* 0x0004b40301007387 */ /* 0x0001e40000100800 */
[C---:B------:R-:W-:Y:S02]  /*458f0*/  FMUL R27, R0.reuse, R27 ;  /* 0x0000001b001b7220 */ /* 0x040fe40000400000 */
[C---:B------:R-:W-:Y:S02]  /*45900*/  FMUL R26, R0.reuse, R26 ;  /* 0x0000001a001a7220 */ /* 0x040fe40000400000 */
[C---:B------:R-:W-:Y:S01]  /*45910*/  FMUL R24, R0.reuse, R24 ;  /* 0x0000001800187220 */ /* 0x040fe20000400000 */
[----:B0-----:R-:W3:Y:S01]  /*45920*/  LDL.64 R2, [R1+0xfb8] ;  /* 0x000fb80001027983 */ /* 0x001ee20000100a00 */
[----:B------:R-:W-:Y:S02]  /*45930*/  STL [R1+0x2e0], R29 ;  /* 0x0002e01d01007387 */ /* 0x000fe40000100800 */
[----:B------:R0:W-:Y:S02]  /*45940*/  STL [R1+0x2e4], R9 ;  /* 0x0002e40901007387 */ /* 0x0001e40000100800 */
[----:B------:R-:W-:Y:S01]  /*45950*/  STL [R1+0x2f0], R27 ;  /* 0x0002f01b01007387 */ /* 0x000fe20000100800 */
[----:B------:R-:W-:Y:S01]  /*45960*/  STL [R1+0x2f4], R26 ;  /* 0x0002f41a01007387 */ /* 0x000fe20000100800 */
[----:B------:R-:W-:-:S02]  /*45970*/  FMUL R23, R0, R23 ;  /* 0x0000001700177220 */ /* 0x000fc40000400000 */
[----:B0-----:R-:W-:-:S05]  /*45980*/  FMUL R9, R0, R25 ;  /* 0x0000001900097220 */ /* 0x001fca0000400000 */
[----:B------:R0:W-:Y:S01]  /*45990*/  STL [R1+0x300], R9 ;  /* 0x0003000901007387 */ /* 0x0001e20000100800 */
[----:B------:R1:W-:Y:S02]  /*459a0*/  STL [R1+0x304], R24 ;  /* 0x0003041801007387 */ /* 0x0003e40000100800 */
[----:B------:R-:W-:Y:S02]  /*459b0*/  STL [R1+0x310], R23 ;  /* 0x0003101701007387 */ /* 0x000fe40000100800 */
[----:B------:R-:W-:Y:S02]  /*459c0*/  FMUL R20, R8, R20 ;  /* 0x0000001408147220 */ /* 0x000fe40000400000 */
[----:B0-----:R-:W-:Y:S02]  /*459d0*/  FMUL R9, R0, R22 ;  /* 0x0000001600097220 */ /* 0x001fe40000400000 */
[----:B------:R-:W-:-:S03]  /*459e0*/  FMUL R0, R8, R21 ;  /* 0x0000001508007220 */ /* 0x000fc60000400000 */
[----:B------:R0:W-:Y:S02]  /*459f0*/  STL [R1+0x314], R9 ;  /* 0x0003140901007387 */ /* 0x0001e40000100800 */
[----:B------:R2:W-:Y:S02]  /*45a00*/  STL [R1+0x2e8], R0 ;  /* 0x0002e80001007387 */ /* 0x0005e40000100800 */
[----:B------:R-:W-:Y:S02]  /*45a10*/  STL [R1+0x2ec], R20 ;  /* 0x0002ec1401007387 */ /* 0x000fe40000100800 */
[----:B-1----:R-:W3:Y:S02]  /*45a20*/  LDL.64 R24, [R1+0xfb0] ;  /* 0x000fb00001187983 */ /* 0x002ee40000100a00 */
[C---:B0-----:R-:W-:Y:S02]  /*45a30*/  FMUL R9, R8.reuse, R13 ;  /* 0x0000000d08097220 */ /* 0x041fe40000400000 */
[----:B--2---:R-:W-:-:S03]  /*45a40*/  FMUL R0, R8, R12 ;  /* 0x0000000c08007220 */ /* 0x004fc60000400000 */
[----:B------:R-:W-:Y:S01]  /*45a50*/  STL [R1+0x2f8], R9 ;  /* 0x0002f80901007387 */ /* 0x000fe20000100800 */
[----:B------:R-:W3:Y:S02]  /*45a60*/  LDL.64 R12, [R1+0xfa8] ;  /* 0x000fa800010c7983 */ /* 0x000ee40000100a00 */
[----:B------:R0:W-:Y:S02]  /*45a70*/  STL [R1+0x2fc], R0 ;  /* 0x0002fc0001007387 */ /* 0x0001e40000100800 */
[----:B------:R-:W3:Y:S02]  /*45a80*/  LDL.64 R22, [R1+0xfa0] ;  /* 0x000fa00001167983 */ /* 0x000ee40000100a00 */
[C---:B------:R-:W-:Y:S02]  /*45a90*/  FFMA R6, R8.reuse, R6, R10 ;  /* 0x0000000608067223 */ /* 0x040fe4000000000a */
[C---:B0-----:R-:W-:Y:S02]  /*45aa0*/  FMUL R0, R8.reuse, R17 ;  /* 0x0000001108007220 */ /* 0x041fe40000400000 */
[----:B----4-:R-:W-:-:S05]  /*45ab0*/  FMUL R9, R8, R19 ;  /* 0x0000001308097220 */ /* 0x010fca0000400000 */
[----:B------:R0:W-:Y:S01]  /*45ac0*/  STL [R1+0x308], R9 ;  /* 0x0003080901007387 */ /* 0x0001e20000100800 */
[----:B------:R1:W-:Y:S02]  /*45ad0*/  STL [R1+0x30c], R0 ;  /* 0x00030c0001007387 */ /* 0x0003e40000100800 */
[C---:B0-----:R-:W-:Y:S02]  /*45ae0*/  FMUL R9, R8.reuse, R11 ;  /* 0x0000000b08097220 */ /* 0x041fe40000400000 */
[----:B-1----:R-:W-:-:S03]  /*45af0*/  FMUL R0, R8, R7 ;  /* 0x0000000708007220 */ /* 0x002fc60000400000 */
[----:B------:R0:W-:Y:S01]  /*45b00*/  STL [R1+0x318], R9 ;  /* 0x0003180901007387 */ /* 0x0001e20000100800 */
[----:B------:R1:W-:Y:S02]  /*45b10*/  STL [R1+0x98c], R6 ;  /* 0x00098c0601007387 */ /* 0x0003e40000100800 */
[----:B------:R4:W-:Y:S02]  /*45b20*/  STL [R1+0x31c], R0 ;  /* 0x00031c0001007387 */ /* 0x0009e40000100800 */
[----:B------:R-:W2:Y:S02]  /*45b30*/  LDL.64 R10, [R1+0xf98] ;  /* 0x000f9800010a7983 */ /* 0x000ea40000100a00 */
[C---:B------:R-:W-:Y:S01]  /*45b40*/  IMAD.WIDE R4, R16.reuse, 0x2, R4 ;  /* 0x0000000210047825 */ /* 0x040fe200078e0204 */
[----:B------:R-:W2:Y:S03]  /*45b50*/  LDL.64 R20, [R1+0xf88] ;  /* 0x000f880001147983 */ /* 0x000ea60000100a00 */
[C---:B---3--:R-:W-:Y:S01]  /*45b60*/  IMAD.WIDE R2, R16.reuse, 0x2, R2 ;  /* 0x0000000210027825 */ /* 0x048fe200078e0202 */
[----:B------:R3:W2:Y:S04]  /*45b70*/  LDG.E.U16 R17, [R4.64] ;  /* 0x0000000404117981 */ /* 0x0006a8000c1e1500 */
[----:B0-----:R-:W2:Y:S01]  /*45b80*/  LDL.64 R8, [R1+0xf80] ;  /* 0x000f800001087983 */ /* 0x001ea20000100a00 */
[----:B-1----:R-:W-:-:S04]  /*45b90*/  IMAD.WIDE R6, R16, 0x2, R14 ;  /* 0x0000000210067825 */ /* 0x002fc800078e020e */
[----:B------:R-:W2:Y:S01]  /*45ba0*/  LDL.64 R14, [R1+0xf90] ;  /* 0x000f9000010e7983 */ /* 0x000ea20000100a00 */
[----:B------:R0:W2:Y:S04]  /*45bb0*/  LDG.E.U16 R19, [R2.64] ;  /* 0x0000000402137981 */ /* 0x0000a8000c1e1500 */
[----:B----4-:R1:W4:Y:S02]  /*45bc0*/  LDG.E.U16 R0, [R6.64] ;  /* 0x0000000406007981 */ /* 0x010324000c1e1500 */
[----:B-1----:R-:W-:-:S05]  /*45bd0*/  IMAD.WIDE R6, R16, 0x2, R24 ;  /* 0x0000000210067825 */ /* 0x002fca00078e0218 */
[----:B------:R2:W4:Y:S01]  /*45be0*/  LDG.E.U16 R29, [R6.64] ;  /* 0x00000004061d7981 */ /* 0x000522000c1e1500 */
[----:B---3--:R-:W-:-:S03]  /*45bf0*/  IMAD.WIDE R4, R16, 0x2, R12 ;  /* 0x0000000210047825 */ /* 0x008fc600078e020c */
[----:B------:R-:W3:Y:S01]  /*45c00*/  LDL.64 R12, [R1+0xf78] ;  /* 0x000f7800010c7983 */ /* 0x000ee20000100a00 */
[----:B0-----:R-:W-:-:S04]  /*45c10*/  IMAD.WIDE R2, R16, 0x2, R22 ;  /* 0x0000000210027825 */ /* 0x001fc800078e0216 */
[----:B------:R-:W3:Y:S01]  /*45c20*/  LDL.64 R22, [R1+0xf70] ;  /* 0x000f700001167983 */ /* 0x000ee20000100a00 */
[----:B------:R0:W3:Y:S04]  /*45c30*/  LDG.E.U16 R26, [R4.64] ;  /* 0x00000004041a7981 */ /* 0x0000e8000c1e1500 */
[----:B------:R1:W3:Y:S01]  /*45c40*/  LDG.E.U16 R27, [R2.64] ;  /* 0x00000004021b7981 */ /* 0x0002e2000c1e1500 */
[----:B--2---:R-:W-:-:S03]  /*45c50*/  IMAD.WIDE R6, R16, 0x2, R10 ;  /* 0x0000000210067825 */ /* 0x004fc600078e020a */
[----:B------:R-:W2:Y:S01]  /*45c60*/  LDL.64 R10, [R1+0xf68] ;  /* 0x000f6800010a7983 */ /* 0x000ea20000100a00 */
[----:B-1----:R-:W-:-:S04]  /*45c70*/  IMAD.WIDE R2, R16, 0x2, R20 ;  /* 0x0000000210027825 */ /* 0x002fc800078e0214 */
[----:B------:R-:W2:Y:S01]  /*45c80*/  LDL.64 R20, [R1+0xf58] ;  /* 0x000f580001147983 */ /* 0x000ea20000100a00 */
[----:B------:R1:W2:Y:S01]  /*45c90*/  LDG.E.U16 R28, [R6.64] ;  /* 0x00000004061c7981 */ /* 0x0002a2000c1e1500 */
[----:B0-----:R-:W-:-:S03]  /*45ca0*/  IMAD.WIDE R4, R16, 0x2, R14 ;  /* 0x0000000210047825 */ /* 0x001fc600078e020e */
[----:B------:R-:W2:Y:S01]  /*45cb0*/  LDL.64 R14, [R1+0xf60] ;  /* 0x000f6000010e7983 */ /* 0x000ea20000100a00 */
[----:B----4-:R0:W-:Y:S03]  /*45cc0*/  STL [R1+0x4b0], R0 ;  /* 0x0004b00001007387 */ /* 0x0101e60000100800 */
[----:B------:R4:W-:Y:S01]  /*45cd0*/  STL [R1+0x4ac], R17 ;  /* 0x0004ac1101007387 */ /* 0x0009e20000100800 */
[----:B-1----:R-:W-:-:S03]  /*45ce0*/  IMAD.WIDE R6, R16, 0x2, R8 ;  /* 0x0000000210067825 */ /* 0x002fc600078e0208 */
[----:B------:R-:W2:Y:S04]  /*45cf0*/  LDL.64 R8, [R1+0xf50] ;  /* 0x000f500001087983 */ /* 0x000ea80000100a00 */
[----:B0-----:R3:W2:Y:S04]  /*45d00*/  LDG.E.U16 R0, [R4.64] ;  /* 0x0000000404007981 */ /* 0x0016a8000c1e1500 */
[----:B----4-:R0:W4:Y:S01]  /*45d10*/  LDG.E.U16 R17, [R2.64] ;  /* 0x0000000402117981 */ /* 0x010122000c1e1500 */
[----:B---3--:R-:W-:-:S03]  /*45d20*/  IMAD.WIDE R4, R16, 0x2, R12 ;  /* 0x0000000210047825 */ /* 0x008fc600078e020c */
[----:B------:R-:W3:Y:S01]  /*45d30*/  LDL.64 R12, [R1+0xf48] ;  /* 0x000f4800010c7983 */ /* 0x000ee20000100a00 */
[----:B0-----:R-:W-:-:S04]  /*45d40*/  IMAD.WIDE R2, R16, 0x2, R22 ;  /* 0x0000000210027825 */ /* 0x001fc800078e0216 */
[----:B------:R-:W4:Y:S02]  /*45d50*/  LDL.64 R22, [R1+0xf40] ;  /* 0x000f400001167983 */ /* 0x000f240000100a00 */
[----:B------:R0:W-:Y:S01]  /*45d60*/  STL [R1+0x4a8], R19 ;  /* 0x0004a81301007387 */ /* 0x0001e20000100800 */
[----:B------:R1:W4:Y:S04]  /*45d70*/  LDG.E.U16 R24, [R4.64] ;  /* 0x0000000404187981 */ /* 0x000328000c1e1500 */
[----:B------:R1:W4:Y:S04]  /*45d80*/  LDG.E.U16 R25, [R2.64] ;  /* 0x0000000402197981 */ /* 0x000328000c1e1500 */
[----:B0-----:R2:W4:Y:S02]  /*45d90*/  LDG.E.U16 R19, [R6.64] ;  /* 0x0000000406137981 */ /* 0x001524000c1e1500 */
[----:B--2---:R-:W-:-:S02]  /*45da0*/  IMAD.WIDE R6, R16, 0x2, R10 ;  /* 0x0000000210067825 */ /* 0x004fc400078e020a */
[----:B------:R-:W2:Y:S02]  /*45db0*/  LDL.64 R10, [R1+0xf38] ;  /* 0x000f3800010a7983 */ /* 0x000ea40000100a00 */
[----:B-1----:R-:W-:-:S04]  /*45dc0*/  IMAD.WIDE R2, R16, 0x2, R20 ;  /* 0x0000000210027825 */ /* 0x002fc800078e0214 */
[----:B------:R-:W2:Y:S02]  /*45dd0*/  LDL.64 R20, [R1+0xf28] ;  /* 0x000f280001147983 */ /* 0x000ea40000100a00 */
[C---:B------:R-:W-:Y:S02]  /*45de0*/  IMAD.WIDE R4, R16.reuse, 0x2, R14 ;  /* 0x0000000210047825 */ /* 0x040fe400078e020e */
[----:B------:R-:W2:Y:S02]  /*45df0*/  LDL.64 R14, [R1+0xf30] ;  /* 0x000f3000010e7983 */ /* 0x000ea40000100a00 */
[----:B------:R0:W-:Y:S02]  /*45e00*/  STL [R1+0x4a4], R29 ;  /* 0x0004a41d01007387 */ /* 0x0001e40000100800 */
[----:B------:R1:W-:Y:S02]  /*45e10*/  STL [R1+0x4a0], R26 ;  /* 0x0004a01a01007387 */ /* 0x0003e40000100800 */
[----:B------:R1:W-:Y:S01]  /*45e20*/  STL [R1+0x49c], R27 ;  /* 0x00049c1b01007387 */ /* 0x0003e20000100800 */
[----:B0-----:R0:W2:Y:S04]  /*45e30*/  LDG.E.U16 R29, [R6.64] ;  /* 0x00000004061d7981 */ /* 0x0010a8000c1e1500 */
[----:B-1----:R3:W2:Y:S04]  /*45e40*/  LDG.E.U16 R26, [R4.64] ;  /* 0x00000004041a7981 */ /* 0x0026a8000c1e1500 */
[----:B------:R4:W2:Y:S01]  /*45e50*/  LDG.E.U16 R27, [R2.64] ;  /* 0x00000004021b7981 */ /* 0x0008a2000c1e1500 */
[----:B0-----:R-:W-:-:S03]  /*45e60*/  IMAD.WIDE R6, R16, 0x2, R8 ;  /* 0x0000000210067825 */ /* 0x001fc600078e0208 */
[----:B------:R-:W2:Y:S01]  /*45e70*/  LDL.64 R8, [R1+0xf20] ;  /* 0x000f200001087983 */ /* 0x000ea20000100a00 */
[----:B---3--:R-:W-:-:S03]  /*45e80*/  IMAD.WIDE R4, R16, 0x2, R12 ;  /* 0x0000000210047825 */ /* 0x008fc600078e020c */
[----:B------:R-:W3:Y:S01]  /*45e90*/  LDL.64 R12, [R1+0xf18] ;  /* 0x000f1800010c7983 */ /* 0x000ee20000100a00 */
[----:B----4-:R-:W-:-:S04]  /*45ea0*/  IMAD.WIDE R2, R16, 0x2, R22 ;  /* 0x0000000210027825 */ /* 0x010fc800078e0216 */
[----:B------:R-:W4:Y:S02]  /*45eb0*/  LDL.64 R22, [R1+0xf10] ;  /* 0x000f100001167983 */ /* 0x000f240000100a00 */
[----:B------:R0:W-:Y:S01]  /*45ec0*/  STL [R1+0x498], R28 ;  /* 0x0004981c01007387 */ /* 0x0001e20000100800 */
[----:B------:R1:W-:Y:S01]  /*45ed0*/  STL [R1+0x494], R0 ;  /* 0x0004940001007387 */ /* 0x0003e20000100800 */
[----:B------:R1:W-:Y:S03]  /*45ee0*/  STL [R1+0x490], R17 ;  /* 0x0004901101007387 */ /* 0x0003e60000100800 */
[----:B0-----:R2:W4:Y:S04]  /*45ef0*/  LDG.E.U16 R28, [R6.64] ;  /* 0x00000004061c7981 */ /* 0x001528000c1e1500 */
[----:B-1----:R0:W4:Y:S04]  /*45f00*/  LDG.E.U16 R0, [R4.64] ;  /* 0x0000000404007981 */ /* 0x002128000c1e1500 */
[----:B------:R1:W4:Y:S01]  /*45f10*/  LDG.E.U16 R17, [R2.64] ;  /* 0x0000000402117981 */ /* 0x000322000c1e1500 */
[----:B--2---:R-:W-:-:S03]  /*45f20*/  IMAD.WIDE R6, R16, 0x2, R10 ;  /* 0x0000000210067825 */ /* 0x004fc600078e020a */
[----:B------:R-:W2:Y:S01]  /*45f30*/  LDL.64 R10, [R1+0xf08] ;  /* 0x000f0800010a7983 */ /* 0x000ea20000100a00 */
[----:B-1----:R-:W-:-:S04]  /*45f40*/  IMAD.WIDE R2, R16, 0x2, R20 ;  /* 0x0000000210027825 */ /* 0x002fc800078e0214 */
[----:B------:R-:W2:Y:S02]  /*45f50*/  LDL.64 R20, [R1+0xef8] ;  /* 0x000ef80001147983 */ /* 0x000ea40000100a00 */
[C---:B0-----:R-:W-:Y:S02]  /*45f60*/  IMAD.WIDE R4, R16.reuse, 0x2, R14 ;  /* 0x0000000210047825 */ /* 0x041fe400078e020e */
        /* <DEDUP_REMOVED lines=22> */
[C---:B0-----:R-:W-:Y:S02]  /*460d0*/  IMAD.WIDE R4, R16.reuse, 0x2, R14 ;  /* 0x0000000210047825 */ /* 0x041fe400078e020e */
[----:B------:R-:W2:Y:S02]  /*460e0*/  LDL.64 R14, [R1+0xed0] ;  /* 0x000ed000010e7983 */ /* 0x000ea40000100a00 */
[----:B------:R0:W-:Y:S02]  /*460f0*/  STL [R1+0x474], R28 ;  /* 0x0004741c01007387 */ /* 0x0001e40000100800 */
[----:B------:R-:W2:Y:S02]  /*46100*/  LDL.64 R20, [R1+0xec8] ;  /* 0x000ec80001147983 */ /* 0x000ea40000100a00 */
[----:B------:R1:W-:Y:S01]  /*46110*/  STL [R1+0x470], R0 ;  /* 0x0004700001007387 */ /* 0x0003e20000100800 */
[----:B------:R1:W-:Y:S04]  /*46120*/  STL [R1+0x46c], R17 ;  /* 0x00046c1101007387 */ /* 0x0003e80000100800 */
[----:B0-----:R0:W2:Y:S04]  /*46130*/  LDG.E.U16 R28, [R6.64] ;  /* 0x00000004061c7981 */ /* 0x0010a8000c1e1500 */
[----:B-1----:R3:W2:Y:S04]  /*46140*/  LDG.E.U16 R0, [R4.64] ;  /* 0x0000000404007981 */ /* 0x0026a8000c1e1500 */
[----:B------:R1:W2:Y:S01]  /*46150*/  LDG.E.U16 R17, [R2.64] ;  /* 0x0000000402117981 */ /* 0x0002a2000c1e1500 */
[----:B0-----:R-:W-:-:S03]  /*46160*/  IMAD.WIDE R6, R16, 0x2, R8 ;  /* 0x0000000210067825 */ /* 0x001fc600078e0208 */
[----:B------:R-:W2:Y:S01]  /*46170*/  LDL.64 R8, [R1+0xec0] ;  /* 0x000ec00001087983 */ /* 0x000ea20000100a00 */
[----:B---3--:R-:W-:-:S03]  /*46180*/  IMAD.WIDE R4, R16, 0x2, R12 ;  /* 0x0000000210047825 */ /* 0x008fc600078e020c */
[----:B------:R-:W3:Y:S01]  /*46190*/  LDL.64 R12, [R1+0xeb8] ;  /* 0x000eb800010c7983 */ /* 0x000ee20000100a00 */
[----:B------:R0:W-:Y:S02]  /*461a0*/  STL [R1+0x468], R19 ;  /* 0x0004681301007387 */ /* 0x0001e40000100800 */
[----:B------:R-:W-:Y:S02]  /*461b0*/  STL [R1+0x460], R25 ;  /* 0x0004601901007387 */ /* 0x000fe40000100800 */
[----:B------:R1:W-:Y:S01]  /*461c0*/  STL [R1+0x464], R24 ;  /* 0x0004641801007387 */ /* 0x0003e20000100800 */
[----:B0-----:R2:W3:Y:S04]  /*461d0*/  LDG.E.U16 R19, [R6.64] ;  /* 0x0000000406137981 */ /* 0x0014e8000c1e1500 */
[----:B-1----:R-:W3:Y:S01]  /*461e0*/  LDL.64 R24, [R1+0xeb0] ;  /* 0x000eb00001187983 */ /* 0x002ee20000100a00 */
[----:B----4-:R0:W-:Y:S02]  /*461f0*/  STL [R1+0x45c], R29 ;  /* 0x00045c1d01007387 */ /* 0x0101e40000100800 */
[----:B------:R1:W-:Y:S01]  /*46200*/  STL [R1+0x458], R26 ;  /* 0x0004581a01007387 */ /* 0x0003e20000100800 */
[----:B0-----:R0:W4:Y:S01]  /*46210*/  LDG.E.U16 R29, [R4.64] ;  /* 0x00000004041d7981 */ /* 0x001122000c1e1500 */
[----:B--2---:R-:W-:-:S03]  /*46220*/  IMAD.WIDE R6, R16, 0x2, R10 ;  /* 0x0000000210067825 */ /* 0x004fc600078e020a */
[----:B------:R-:W2:Y:S01]  /*46230*/  LDL.64 R10, [R1+0xea8] ;  /* 0x000ea800010a7983 */ /* 0x000ea20000100a00 */
[----:B------:R-:W-:-:S04]  /*46240*/  IMAD.WIDE R2, R16, 0x2, R22 ;  /* 0x0000000210027825 */ /* 0x000fc800078e0216 */
[----:B------:R-:W4:Y:S01]  /*46250*/  LDL.64 R22, [R1+0xea0] ;  /* 0x000ea00001167983 */ /* 0x000f220000100a00 */
[----:B-1----:R1:W4:Y:S01]  /*46260*/  LDG.E.U16 R26, [R2.64] ;  /* 0x00000004021a7981 */ /* 0x002322000c1e1500 */
[----:B0-----:R-:W-:-:S04]  /*46270*/  IMAD.WIDE R4, R16, 0x2, R14 ;  /* 0x0000000210047825 */ /* 0x001fc800078e020e */
[----:B------:R-:W4:Y:S02]  /*46280*/  LDL.64 R14, [R1+0xe98] ;  /* 0x000e9800010e7983 */ /* 0x000f240000100a00 */
[----:B------:R0:W-:Y:S02]  /*46290*/  STL [R1+0x454], R27 ;  /* 0x0004541b01007387 */ /* 0x0001e40000100800 */
[C---:B-1----:R-:W-:Y:S01]  /*462a0*/  IMAD.WIDE R2, R16.reuse, 0x2, R20 ;  /* 0x0000000210027825 */ /* 0x042fe200078e0214 */
[----:B------:R1:W-:Y:S04]  /*462b0*/  STL [R1+0x450], R28 ;  /* 0x0004501c01007387 */ /* 0x0003e80000100800 */
[----:B0-----:R0:W4:Y:S01]  /*462c0*/  LDG.E.U16 R27, [R6.64] ;  /* 0x00000004061b7981 */ /* 0x001122000c1e1500 */
[----:B------:R0:W-:Y:S02]  /*462d0*/  STL [R1+0x44c], R0 ;  /* 0x00044c0001007387 */ /* 0x0001e40000100800 */
[----:B------:R-:W4:Y:S01]  /*462e0*/  LDL.64 R20, [R1+0xe88] ;  /* 0x000e880001147983 */ /* 0x000f220000100a00 */
[----:B-1----:R3:W4:Y:S04]  /*462f0*/  LDG.E.U16 R28, [R4.64] ;  /* 0x00000004041c7981 */ /* 0x002728000c1e1500 */
[----:B0-----:R0:W4:Y:S01]  /*46300*/  LDG.E.U16 R0, [R2.64] ;  /* 0x0000000402007981 */ /* 0x001122000c1e1500 */
[----:B------:R-:W-:-:S04]  /*46310*/  IMAD.WIDE R6, R16, 0x2, R8 ;  /* 0x0000000210067825 */ /* 0x000fc800078e0208 */
[----:B------:R-:W4:Y:S02]  /*46320*/  LDL.64 R8, [R1+0xe90] ;  /* 0x000e900001087983 */ /* 0x000f240000100a00 */
[C---:B---3--:R-:W-:Y:S02]  /*46330*/  IMAD.WIDE R4, R16.reuse, 0x2, R12 ;  /* 0x0000000210047825 */ /* 0x048fe400078e020c */
[----:B------:R-:W3:Y:S02]  /*46340*/  LDL.64 R12, [R1+0xe80] ;  /* 0x000e8000010c7983 */ /* 0x000ee40000100a00 */
[----:B------:R1:W-:Y:S02]  /*46350*/  STL [R1+0x448], R17 ;  /* 0x0004481101007387 */ /* 0x0003e40000100800 */
[C---:B0-----:R-:W-:Y:S01]  /*46360*/  IMAD.WIDE R2, R16.reuse, 0x2, R24 ;  /* 0x0000000210027825 */ /* 0x041fe200078e0218 */
[----:B-1----:R0:W3:Y:S04]  /*46370*/  LDG.E.U16 R17, [R4.64] ;  /* 0x0000000404117981 */ /* 0x0020e8000c1e1500 */
[----:B------:R2:W3:Y:S04]  /*46380*/  LDG.E.U16 R25, [R6.64] ;  /* 0x0000000406197981 */ /* 0x0004e8000c1e1500 */
[----:B------:R1:W-:Y:S04]  /*46390*/  STL [R1+0x444], R19 ;  /* 0x0004441301007387 */ /* 0x0003e80000100800 */
[----:B-1----:R1:W3:Y:S01]  /*463a0*/  LDG.E.U16 R19, [R2.64] ;  /* 0x0000000402137981 */ /* 0x0022e2000c1e1500 */
[----:B--2---:R-:W-:-:S03]  /*463b0*/  IMAD.WIDE R6, R16, 0x2, R10 ;  /* 0x0000000210067825 */ /* 0x004fc600078e020a */
[----:B------:R-:W2:Y:S01]  /*463c0*/  LDL.64 R10, [R1+0xe78] ;  /* 0x000e7800010a7983 */ /* 0x000ea20000100a00 */
[----:B----4-:R4:W-:Y:S03]  /*463d0*/  STL [R1+0x440], R29 ;  /* 0x0004401d01007387 */ /* 0x0109e60000100800 */
[----:B----4-:R4:W2:Y:S01]  /*463e0*/  LDG.E.U16 R29, [R6.64] ;  /* 0x00000004061d7981 */ /* 0x0108a2000c1e1500 */
[----:B0-----:R-:W-:-:S04]  /*463f0*/  IMAD.WIDE R4, R16, 0x2, R22 ;  /* 0x0000000210047825 */ /* 0x001fc800078e0216 */
[C---:B-1----:R-:W-:Y:S01]  /*46400*/  IMAD.WIDE R2, R16.reuse, 0x2, R14 ;  /* 0x0000000210027825 */ /* 0x042fe200078e020e */
[----:B------:R-:W-:Y:S03]  /*46410*/  STL [R1+0x438], R27 ;  /* 0x0004381b01007387 */ /* 0x000fe60000100800 */
[----:B------:R0:W-:Y:S02]  /*46420*/  STL [R1+0x43c], R26 ;  /* 0x00043c1a01007387 */ /* 0x0001e40000100800 */
[----:B------:R-:W2:Y:S01]  /*46430*/  LDL.64 R14, [R1+0xe68] ;  /* 0x000e6800010e7983 */ /* 0x000ea20000100a00 */
[----:B0-----:R-:W2:Y:S01]  /*46440*/  LDL.64 R26, [R1+0xe70] ;  /* 0x000e7000011a7983 */ /* 0x001ea20000100a00 */
[----:B------:R0:W-:Y:S02]  /*46450*/  STL [R1+0x434], R28 ;  /* 0x0004341c01007387 */ /* 0x0001e40000100800 */
[----:B------:R1:W-:Y:S02]  /*46460*/  STL [R1+0x430], R0 ;  /* 0x0004300001007387 */ /* 0x0003e40000100800 */
[----:B----4-:R-:W-:-:S02]  /*46470*/  IMAD.WIDE R6, R16, 0x2, R8 ;  /* 0x0000000210067825 */ /* 0x010fc400078e0208 */
[----:B------:R-:W4:Y:S04]  /*46480*/  LDL.64 R8, [R1+0xe60] ;  /* 0x000e600001087983 */ /* 0x000f280000100a00 */
[----:B0-----:R0:W4:Y:S04]  /*46490*/  LDG.E.U16 R28, [R4.64] ;  /* 0x00000004041c7981 */ /* 0x001128000c1e1500 */
[----:B-1----:R3:W4:Y:S01]  /*464a0*/  LDG.E.U16 R0, [R2.64] ;  /* 0x0000000402007981 */ /* 0x002722000c1e1500 */
[----:B0-----:R-:W-:-:S04]  /*464b0*/  IMAD.WIDE R4, R16, 0x2, R20 ;  /* 0x0000000210047825 */ /* 0x001fc800078e0214 */
[C---:B---3--:R-:W-:Y:S01]  /*464c0*/  IMAD.WIDE R2, R16.reuse, 0x2, R12 ;  /* 0x0000000210027825 */ /* 0x048fe200078e020c */
[----:B------:R0:W-:Y:S03]  /*464d0*/  STL [R1+0x42c], R25 ;  /* 0x00042c1901007387 */ /* 0x0001e60000100800 */
[----:B------:R-:W4:Y:S01]  /*464e0*/  LDL.64 R22, [R1+0xe50] ;  /* 0x000e500001167983 */ /* 0x000f220000100a00 */
[----:B0-----:R-:W4:Y:S01]  /*464f0*/  LDL.64 R24, [R1+0xe58] ;  /* 0x000e580001187983 */ /* 0x001f220000100a00 */
[----:B------:R0:W-:Y:S02]  /*46500*/  STL [R1+0x428], R17 ;  /* 0x0004281101007387 */ /* 0x0001e40000100800 */
[----:B------:R1:W-:Y:S01]  /*46510*/  STL [R1+0x424], R19 ;  /* 0x0004241301007387 */ /* 0x0003e20000100800 */
[----:B0-----:R0:W4:Y:S04]  /*46520*/  LDG.E.U16 R17, [R6.64] ;  /* 0x0000000406117981 */ /* 0x001128000c1e1500 */
[----:B-1----:R1:W4:Y:S04]  /*46530*/  LDG.E.U16 R19, [R4.64] ;  /* 0x0000000404137981 */ /* 0x002328000c1e1500 */
[----:B--2---:R2:W-:Y:S01]  /*46540*/  STL [R1+0x420], R29 ;  /* 0x0004201d01007387 */ /* 0x0045e20000100800 */
[----:B0-----:R-:W-:-:S04]  /*46550*/  IMAD.WIDE R6, R16, 0x2, R10 ;  /* 0x0000000210067825 */ /* 0x001fc800078e020a */
[----:B------:R-:W3:Y:S02]  /*46560*/  LDL.64 R20, [R1+0xe48] ;  /* 0x000e480001147983 */ /* 0x000ee40000100a00 */
[----:B------:R-:W3:Y:S01]  /*46570*/  LDL.64 R12, [R1+0xe40] ;  /* 0x000e4000010c7983 */ /* 0x000ee20000100a00 */
[----:B------:R-:W3:Y:S04]  /*46580*/  LDL.64 R10, [R1+0xe38] ;  /* 0x000e3800010a7983 */ /* 0x000ee80000100a00 */
[----:B--2---:R0:W2:Y:S01]  /*46590*/  LDG.E.U16 R29, [R2.64] ;  /* 0x00000004021d7981 */ /* 0x0040a2000c1e1500 */
[----:B-1----:R-:W-:-:S04]  /*465a0*/  IMAD.WIDE R4, R16, 0x2, R26 ;  /* 0x0000000210047825 */ /* 0x002fc800078e021a */
[C---:B0-----:R-:W-:Y:S01]  /*465b0*/  IMAD.WIDE R2, R16.reuse, 0x2, R14 ;  /* 0x0000000210027825 */ /* 0x041fe200078e020e */
[----:B----4-:R0:W-:Y:S03]  /*465c0*/  STL [R1+0x41c], R28 ;  /* 0x00041c1c01007387 */ /* 0x0101e60000100800 */
[----:B------:R1:W-:Y:S01]  /*465d0*/  STL [R1+0x418], R0 ;  /* 0x0004180001007387 */ /* 0x0003e20000100800 */
[----:B0-----:R0:W2:Y:S04]  /*465e0*/  LDG.E.U16 R28, [R6.64] ;  /* 0x00000004061c7981 */ /* 0x0010a8000c1e1500 */
[----:B-1----:R1:W2:Y:S01]  /*465f0*/  LDG.E.U16 R0, [R4.64] ;  /* 0x0000000404007981 */ /* 0x0022a2000c1e1500 */
[----:B0-----:R-:W-:-:S04]  /*46600*/  IMAD.WIDE R6, R16, 0x2, R8 ;  /* 0x0000000210067825 */ /* 0x001fc800078e0208 */
[C---:B-1----:R-:W-:Y:S02]  /*46610*/  IMAD.WIDE R4, R16.reuse, 0x2, R24 ;  /* 0x0000000210047825 */ /* 0x042fe400078e0218 */
[----:B------:R3:W2:Y:S04]  /*46620*/  LDG.E.U16 R24, [R6.64] ;  /* 0x0000000406187981 */ /* 0x0006a8000c1e1500 */
[----:B------:R0:W-:Y:S01]  /*46630*/  STL [R1+0x414], R17 ;  /* 0x0004141101007387 */ /* 0x0001e20000100800 */
[----:B------:R-:W2:Y:S02]  /*46640*/  LDL.64 R14, [R1+0xe30] ;  /* 0x000e3000010e7983 */ /* 0x000ea40000100a00 */
[----:B------:R-:W2:Y:S02]  /*46650*/  LDL.64 R8, [R1+0xe28] ;  /* 0x000e280001087983 */ /* 0x000ea40000100a00 */
[----:B------:R1:W-:Y:S01]  /*46660*/  STL [R1+0x410], R19 ;  /* 0x0004101301007387 */ /* 0x0003e20000100800 */
[----:B0-----:R0:W2:Y:S04]  /*46670*/  LDG.E.U16 R17, [R2.64] ;  /* 0x0000000402117981 */ /* 0x0010a8000c1e1500 */
[----:B-1----:R1:W2:Y:S04]  /*46680*/  LDG.E.U16 R19, [R4.64] ;  /* 0x0000000404137981 */ /* 0x0022a8000c1e1500 */
[----:B--2---:R2:W-:Y:S01]  /*46690*/  STL [R1+0x40c], R29 ;  /* 0x00040c1d01007387 */ /* 0x0045e20000100800 */
[----:B------:R-:W4:Y:S02]  /*466a0*/  LDL.64 R26, [R1+0xe20] ;  /* 0x000e2000011a7983 */ /* 0x000f240000100a00 */
[----:B0-----:R-:W-:-:S04]  /*466b0*/  IMAD.WIDE R2, R16, 0x2, R22 ;  /* 0x0000000210027825 */ /* 0x001fc800078e0216 */
[C---:B---3--:R-:W-:Y:S01]  /*466c0*/  IMAD.WIDE R6, R16.reuse, 0x2, R20 ;  /* 0x0000000210067825 */ /* 0x048fe200078e0214 */
[----:B------:R-:W3:Y:S03]  /*466d0*/  LDL.64 R22, [R1+0xe18] ;  /* 0x000e180001167983 */ /* 0x000ee60000100a00 */
[----:B-1----:R-:W-:-:S04]  /*466e0*/  IMAD.WIDE R4, R16, 0x2, R12 ;  /* 0x0000000210047825 */ /* 0x002fc800078e020c */
[----:B------:R-:W3:Y:S01]  /*466f0*/  LDL.64 R12, [R1+0xe10] ;  /* 0x000e1000010c7983 */ /* 0x000ee20000100a00 */
[----:B--2---:R0:W2:Y:S02]  /*46700*/  LDG.E.U16 R29, [R2.64] ;  /* 0x00000004021d7981 */ /* 0x0040a4000c1e1500 */
[C---:B0-----:R-:W-:Y:S02]  /*46710*/  IMAD.WIDE R2, R16.reuse, 0x2, R10 ;  /* 0x0000000210027825 */ /* 0x041fe400078e020a */
[----:B------:R-:W2:Y:S04]  /*46720*/  LDL.64 R10, [R1+0xe08] ;  /* 0x000e0800010a7983 */ /* 0x000ea80000100a00 */
[----:B------:R0:W-:Y:S01]  /*46730*/  STL [R1+0x408], R28 ;  /* 0x0004081c01007387 */ /* 0x0001e20000100800 */
[----:B------:R1:W-:Y:S03]  /*46740*/  STL [R1+0x404], R0 ;  /* 0x0004040001007387 */ /* 0x0003e60000100800 */
[----:B0-----:R0:W2:Y:S04]  /*46750*/  LDG.E.U16 R28, [R6.64] ;  /* 0x00000004061c7981 */ /* 0x0010a8000c1e1500 */
[----:B-1----:R1:W2:Y:S01]  /*46760*/  LDG.E.U16 R0, [R4.64] ;  /* 0x0000000404007981 */ /* 0x0022a2000c1e1500 */
[----:B0-----:R-:W-:-:S04]  /*46770*/  IMAD.WIDE R6, R16, 0x2, R14 ;  /* 0x0000000210067825 */ /* 0x001fc800078e020e */
[C---:B-1----:R-:W-:Y:S01]  /*46780*/  IMAD.WIDE R4, R16.reuse, 0x2, R8 ;  /* 0x0000000210047825 */ /* 0x042fe200078e0208 */
[----:B------:R0:W-:Y:S03]  /*46790*/  STL [R1+0x400], R17 ;  /* 0x0004001101007387 */ /* 0x0001e60000100800 */
[----:B------:R-:W2:Y:S02]  /*467a0*/  LDL.64 R20, [R1+0xe00] ;  /* 0x000e000001147983 */ /* 0x000ea40000100a00 */
[----:B------:R-:W2:Y:S02]  /*467b0*/  LDL.64 R14, [R1+0xdf8] ;  /* 0x000df800010e7983 */ /* 0x000ea40000100a00 */
[----:B------:R-:W2:Y:S01]  /*467c0*/  LDL.64 R8, [R1+0xdf0] ;  /* 0x000df00001087983 */ /* 0x000ea20000100a00 */
[----:B------:R-:W2:Y:S01]  /*467d0*/  LDL.LU R25, [R1+0x904] ;  /* 0x0009040001197983 */ /* 0x000ea20000300800 */
[----:B------:R1:W-:Y:S03]  /*467e0*/  STL [R1+0x3fc], R24 ;  /* 0x0003fc1801007387 */ /* 0x0003e60000100800 */
[----:B0-----:R4:W2:Y:S04]  /*467f0*/  LDG.E.U16 R17, [R2.64] ;  /* 0x0000000402117981 */ /* 0x0018a8000c1e1500 */
[----:B-1----:R-:W2:Y:S01]  /*46800*/  LDL R24, [R1+0x860] ;  /* 0x0008600001187983 */ /* 0x002ea20000100800 */
[----:B------:R0:W-:Y:S03]  /*46810*/  STL [R1+0x3f8], R19 ;  /* 0x0003f81301007387 */ /* 0x0001e60000100800 */
[----:B0-----:R3:W2:Y:S01]  /*46820*/  LDG.E.U16 R19, [R4.64] ;  /* 0x0000000404137981 */ /* 0x0016a2000c1e1500 */
[----:B----4-:R-:W-:-:S03]  /*46830*/  IMAD.WIDE R2, R16, 0x2, R26 ;  /* 0x0000000210027825 */ /* 0x010fc600078e021a */
[----:B------:R0:W4:Y:S01]  /*46840*/  LDG.E.U16 R27, [R6.64] ;  /* 0x00000004061b7981 */ /* 0x000122000c1e1500 */
[----:B---3--:R-:W-:-:S03]  /*46850*/  IMAD.WIDE R4, R16, 0x2, R12 ;  /* 0x0000000210047825 */ /* 0x008fc600078e020c */
[----:B--2---:R1:W-:Y:S01]  /*46860*/  STL [R1+0x3f4], R29 ;  /* 0x0003f41d01007387 */ /* 0x0043e20000100800 */
[----:B------:R-:W2:Y:S02]  /*46870*/  LDL.64 R12, [R1+0xde8] ;  /* 0x000de800010c7983 */ /* 0x000ea40000100a00 */
[C---:B0-----:R-:W-:Y:S01]  /*46880*/  IMAD.WIDE R6, R16.reuse, 0x2, R22 ;  /* 0x0000000210067825 */ /* 0x041fe200078e0216 */
[----:B-1----:R0:W3:Y:S03]  /*46890*/  LDG.E.U16 R29, [R2.64] ;  /* 0x00000004021d7981 */ /* 0x0020e6000c1e1500 */
[C---:B0-----:R-:W-:Y:S01]  /*468a0*/  IMAD.WIDE R2, R16.reuse, 0x2, R10 ;  /* 0x0000000210027825 */ /* 0x041fe200078e020a */
[----:B------:R0:W-:Y:S03]  /*468b0*/  STL [R1+0x3f0], R28 ;  /* 0x0003f01c01007387 */ /* 0x0001e60000100800 */
[----:B------:R-:W2:Y:S02]  /*468c0*/  LDL.64 R10, [R1+0xde0] ;  /* 0x000de000010a7983 */ /* 0x000ea40000100a00 */
[----:B------:R1:W-:Y:S01]  /*468d0*/  STL [R1+0x3ec], R0 ;  /* 0x0003ec0001007387 */ /* 0x0003e20000100800 */
[----:B0-----:R0:W2:Y:S04]  /*468e0*/  LDG.E.U16 R28, [R6.64] ;  /* 0x00000004061c7981 */ /* 0x0010a8000c1e1500 */
[----:B-1----:R1:W2:Y:S01]  /*468f0*/  LDG.E.U16 R0, [R4.64] ;  /* 0x0000000404007981 */ /* 0x0022a2000c1e1500 */
[----:B0-----:R-:W-:-:S03]  /*46900*/  IMAD.WIDE R6, R16, 0x2, R20 ;  /* 0x0000000210067825 */ /* 0x001fc600078e0214 */
[----:B------:R0:W-:Y:S04]  /*46910*/  STL [R1+0x3e8], R17 ;  /* 0x0003e81101007387 */ /* 0x0001e80000100800 */
[----:B0-----:R0:W2:Y:S04]  /*46920*/  LDG.E.U16 R17, [R2.64] ;  /* 0x0000000402117981 */ /* 0x0010a8000c1e1500 */
[----:B----4-:R4:W-:Y:S04]  /*46930*/  STL [R1+0x3e4], R27 ;  /* 0x0003e41b01007387 */ /* 0x0109e80000100800 */
[----:B----4-:R-:W4:Y:S01]  /*46940*/  LDL.64 R26, [R1+0xdd8] ;  /* 0x000dd800011a7983 */ /* 0x010f220000100a00 */
[----:B------:R0:W-:Y:S02]  /*46950*/  STL [R1+0x3e0], R19 ;  /* 0x0003e01301007387 */ /* 0x0001e40000100800 */
[----:B------:R-:W4:Y:S01]  /*46960*/  LDL.64 R22, [R1+0xdd0] ;  /* 0x000dd00001167983 */ /* 0x000f220000100a00 */
[----:B0-----:R2:W4:Y:S01]  /*46970*/  LDG.E.U16 R19, [R6.64] ;  /* 0x0000000406137981 */ /* 0x001522000c1e1500 */
[----:B-1----:R-:W-:-:S03]  /*46980*/  IMAD.WIDE R4, R16, 0x2, R14 ;  /* 0x0000000210047825 */ /* 0x002fc600078e020e */
[----:B---3--:R0:W-:Y:S01]  /*46990*/  STL [R1+0x3dc], R29 ;  /* 0x0003dc1d01007387 */ /* 0x0081e20000100800 */
[----:B------:R-:W-:-:S04]  /*469a0*/  IMAD.WIDE R2, R16, 0x2, R8 ;  /* 0x0000000210027825 */ /* 0x000fc800078e0208 */
[----:B------:R-:W1:Y:S04]  /*469b0*/  LDS R8, [R18.X16+0x43000] ;  /* 0x0430000012087984 */ /* 0x000e68000000c800 */
[C---:B--2---:R-:W-:Y:S01]  /*469c0*/  IMAD.WIDE R6, R16.reuse, 0x2, R12 ;  /* 0x0000000210067825 */ /* 0x044fe200078e020c */
[----:B0-----:R0:W2:Y:S04]  /*469d0*/  LDG.E.U16 R29, [R4.64] ;  /* 0x00000004041d7981 */ /* 0x0010a8000c1e1500 */
[----:B------:R3:W-:Y:S01]  /*469e0*/  STL [R1+0x3d8], R28 ;  /* 0x0003d81c01007387 */ /* 0x0007e20000100800 */
[----:B------:R-:W2:Y:S02]  /*469f0*/  LDL.64 R20, [R1+0xdc8] ;  /* 0x000dc80001147983 */ /* 0x000ea40000100a00 */
[----:B------:R-:W2:Y:S02]  /*46a00*/  LDL.64 R14, [R1+0xdc0] ;  /* 0x000dc000010e7983 */ /* 0x000ea40000100a00 */
[----:B------:R-:W-:Y:S01]  /*46a10*/  STL [R1+0x32e4], R18 ;  /* 0x0032e41201007387 */ /* 0x000fe20000100800 */
[----:B------:R-:W2:Y:S01]  /*46a20*/  LDL.64 R12, [R1+0xdb8] ;  /* 0x000db800010c7983 */ /* 0x000ea20000100a00 */
[----:B------:R-:W1:Y:S02]  /*46a30*/  LDL.LU R9, [R1+0x990] ;  /* 0x0009900001097983 */ /* 0x000e640000300800 */
[----:B0-----:R-:W-:-:S02]  /*46a40*/  IMAD.WIDE R4, R16, 0x2, R10 ;  /* 0x0000000210047825 */ /* 0x001fc400078e020a */
[----:B------:R-:W2:Y:S02]  /*46a50*/  LDL.64 R10, [R1+0xdb0] ;  /* 0x000db000010a7983 */ /* 0x000ea40000100a00 */
[----:B------:R-:W-:Y:S02]  /*46a60*/  STL [R1+0x3d4], R0 ;  /* 0x0003d40001007387 */ /* 0x000fe40000100800 */
[----:B---3--:R-:W3:Y:S04]  /*46a70*/  LDG.E.U16 R28, [R2.64] ;  /* 0x00000004021c7981 */ /* 0x008ee8000c1e1500 */
[----:B------:R-:W-:Y:S01]  /*46a80*/  STL [R1+0x3d0], R17 ;  /* 0x0003d01101007387 */ /* 0x000fe20000100800 */
[----:B------:R-:W-:Y:S03]  /*46a90*/  STL [R1+0x32e8], R16 ;  /* 0x0032e81001007387 */ /* 0x000fe60000100800 */
[----:B----4-:R0:W-:Y:S04]  /*46aa0*/  STL [R1+0x3bc], R19 ;  /* 0x0003bc1301007387 */ /* 0x0101e80000100800 */
[----:B0-----:R-:W4:Y:S01]  /*46ab0*/  LDL.LU R19, [R1+0x908] ;  /* 0x0009080001137983 */ /* 0x001f220000300800 */
[----:B------:R-:W-:-:S04]  /*46ac0*/  FADD R0, -R24, R25 ;  /* 0x0000001918007221 */ /* 0x000fc80000000100 */
[----:B------:R-:W-:-:S06]  /*46ad0*/  FMUL R0, R0, 1.4426950216293334961 ;  /* 0x3fb8aa3b00007820 */ /* 0x000fcc0000400000 */
[----:B------:R-:W1:Y:S02]  /*46ae0*/  MUFU.EX2 R0, R0 ;  /* 0x0000000000007308 */ /* 0x000e640000000800 */
[----:B-1----:R-:W-:-:S05]  /*46af0*/  FFMA R9, R0, R9, R8 ;  /* 0x0000000900097223 */ /* 0x002fca0000000008 */
[----:B------:R-:W-:Y:S01]  /*46b00*/  STL [R1+0x990], R9 ;  /* 0x0009900901007387 */ /* 0x000fe20000100800 */
[----:B--2---:R-:W-:Y:S03]  /*46b10*/  STL [R1+0x3b8], R29 ;  /* 0x0003b81d01007387 */ /* 0x004fe60000100800 */
[----:B----4-:R-:W-:Y:S01]  /*46b20*/  STL [R1+0x32ec], R19 ;  /* 0x0032ec1301007387 */ /* 0x010fe20000100800 */
[----:B---3--:R0:W-:Y:S03]  /*46b30*/  STL [R1+0x3b4], R28 ;  /* 0x0003b41c01007387 */ /* 0x0081e60000100800 */
[----:B0-----:R-:W2:Y:S01]  /*46b40*/  LDL R28, [R1+0x840] ;  /* 0x00084000011c7983 */ /* 0x001ea20000100800 */
[----:B------:R-:W-:-:S04]  /*46b50*/  IMAD.WIDE R2, R16, 0x2, R26 ;  /* 0x0000000210027825 */ /* 0x000fc800078e021a */
[----:B------:R0:W3:Y:S02]  /*46b60*/  LDG.E.U16 R27, [R6.64] ;  /* 0x00000004061b7981 */ /* 0x0000e4000c1e1500 */
[----:B------:R1:W4:Y:S01]  /*46b70*/  LDG.E.U16 R26, [R4.64] ;  /* 0x00000004041a7981 */ /* 0x000322000c1e1500 */
[----:B0-----:R0:W3:Y:S01]  /*46b80*/  LDG.E.U16 R7, [R2.64] ;  /* 0x0000000402077981 */ /* 0x0010e2000c1e1500 */
[----:B-1----:R-:W-:-:S06]  /*46b90*/  IMAD.WIDE R4, R16, 0x2, R20 ;  /* 0x0000000210047825 */ /* 0x002fcc00078e0214 */
[----:B------:R1:W3:Y:S04]  /*46ba0*/  LDG.E.U16 R4, [R4.64] ;  /* 0x0000000404047981 */ /* 0x0002e8000c1e1500 */
[----:B--2---:R2:W-:Y:S04]  /*46bb0*/  STL [R1+0x32f0], R28 ;  /* 0x0032f01c01007387 */ /* 0x0045e80000100800 */
[----:B--2---:R-:W2:Y:S01]  /*46bc0*/  LDL.LU R28, [R1+0x674] ;  /* 0x00067400011c7983 */ /* 0x004ea20000300800 */
[----:B0-----:R-:W-:-:S05]  /*46bd0*/  IMAD.WIDE R2, R16, 0x2, R22 ;  /* 0x0000000210027825 */ /* 0x001fca00078e0216 */
[----:B------:R0:W3:Y:S02]  /*46be0*/  LDG.E.U16 R6, [R2.64] ;  /* 0x0000000402067981 */ /* 0x0000e4000c1e1500 */
[----:B0-----:R-:W-:-:S05]  /*46bf0*/  IMAD.WIDE R2, R16, 0x2, R14 ;  /* 0x0000000210027825 */ /* 0x001fca00078e020e */
[----:B------:R0:W4:Y:S02]  /*46c00*/  LDG.E.U16 R15, [R2.64] ;  /* 0x00000004020f7981 */ /* 0x000124000c1e1500 */
[----:B0-----:R-:W-:-:S05]  /*46c10*/  IMAD.WIDE R2, R16, 0x2, R12 ;  /* 0x0000000210027825 */ /* 0x001fca00078e020c */
[----:B------:R0:W4:Y:S02]  /*46c20*/  LDG.E.U16 R17, [R2.64] ;  /* 0x0000000402117981 */ /* 0x000124000c1e1500 */
[----:B0-----:R-:W-:-:S05]  /*46c30*/  IMAD.WIDE R2, R16, 0x2, R10 ;  /* 0x0000000210027825 */ /* 0x001fca00078e020a */
[----:B------:R0:W4:Y:S04]  /*46c40*/  LDG.E.U16 R21, [R2.64] ;  /* 0x0000000402157981 */ /* 0x000128000c1e1500 */
[----:B--2---:R2:W-:Y:S04]  /*46c50*/  STL [R1+0x32f4], R28 ;  /* 0x0032f41c01007387 */ /* 0x0045e80000100800 */
[----:B--2---:R-:W2:Y:S01]  /*46c60*/  LDL.LU R28, [R1+0x670] ;  /* 0x00067000011c7983 */ /* 0x004ea20000300800 */
[----:B------:R-:W2:Y:S02]  /*46c70*/  LDL.LU R19, [R1+0x660] ;  /* 0x0006600001137983 */ /* 0x000ea40000300800 */
[----:B------:R-:W2:Y:S02]  /*46c80*/  LDL.LU R16, [R1+0x664] ;  /* 0x0006640001107983 */ /* 0x000ea40000300800 */
[----:B------:R-:W2:Y:S01]  /*46c90*/  LDL.LU R18, [R1+0x650] ;  /* 0x0006500001127983 */ /* 0x000ea20000300800 */
[----:B0-----:R-:W2:Y:S01]  /*46ca0*/  LDL.LU R2, [R1+0x654] ;  /* 0x0006540001027983 */ /* 0x001ea20000300800 */
[----:B------:R-:W2:Y:S02]  /*46cb0*/  LDL.LU R3, [R1+0x640] ;  /* 0x0006400001037983 */ /* 0x000ea40000300800 */
[----:B---3--:R-:W-:Y:S02]  /*46cc0*/  STL [R1+0x3b0], R27 ;  /* 0x0003b01b01007387 */ /* 0x008fe40000100800 */
[----:B------:R-:W3:Y:S01]  /*46cd0*/  LDL.LU R20, [R1+0x644] ;  /* 0x0006440001147983 */ /* 0x000ee20000300800 */
[----:B----4-:R-:W-:Y:S01]  /*46ce0*/  STL [R1+0x3ac], R26 ;  /* 0x0003ac1a01007387 */ /* 0x010fe20000100800 */
[----:B------:R-:W4:Y:S02]  /*46cf0*/  LDL.LU R14, [R1+0x994] ;  /* 0x00099400010e7983 */ /* 0x000f240000300800 */
[----:B------:R0:W-:Y:S02]  /*46d00*/  STL [R1+0x3a8], R7 ;  /* 0x0003a80701007387 */ /* 0x0001e40000100800 */
[----:B------:R-:W3:Y:S01]  /*46d10*/  LDL.64 R12, [R1+0xda8] ;  /* 0x000da800010c7983 */ /* 0x000ee20000100a00 */
[----:B------:R-:W3:Y:S01]  /*46d20*/  LDL.LU R11, [R1+0x678] ;  /* 0x00067800010b7983 */ /* 0x000ee20000300800 */
[----:B------:R-:W3:Y:S02]  /*46d30*/  LDL.LU R10, [R1+0x67c] ;  /* 0x00067c00010a7983 */ /* 0x000ee40000300800 */
[----:B------:R-:W3:Y:S02]  /*46d40*/  LDL.LU R9, [R1+0x668] ;  /* 0x0006680001097983 */ /* 0x000ee40000300800 */
[----:B------:R1:W-:Y:S01]  /*46d50*/  STL [R1+0x3a4], R6 ;  /* 0x0003a40601007387 */ /* 0x0003e20000100800 */
[----:B------:R-:W3:Y:S04]  /*46d60*/  LDL.LU R8, [R1+0x66c] ;  /* 0x00066c0001087983 */ /* 0x000ee80000300800 */
[----:B0-----:R-:W3:Y:S04]  /*46d70*/  LDL.LU R7, [R1+0x658] ;  /* 0x0006580001077983 */ /* 0x001ee80000300800 */
[----:B-1----:R-:W3:Y:S01]  /*46d80*/  LDL.LU R6, [R1+0x65c] ;  /* 0x00065c0001067983 */ /* 0x002ee20000300800 */
[----:B------:R-:W3:Y:S02]  /*46d90*/  LDL.LU R5, [R1+0x648] ;  /* 0x0006480001057983 */ /* 0x000ee40000300800 */
[----:B------:R0:W-:Y:S02]  /*46da0*/  STL [R1+0x3a0], R4 ;  /* 0x0003a00401007387 */ /* 0x0001e40000100800 */
[----:B0-----:R-:W3:Y:S01]  /*46db0*/  LDL.LU R4, [R1+0x64c] ;  /* 0x00064c0001047983 */ /* 0x001ee20000300800 */
[----:B------:R0:W-:Y:S03]  /*46dc0*/  STL [R1+0x1c], R15 ;  /* 0x00001c0f01007387 */ /* 0x0001e60000100800 */
[----:B0-----:R-:W3:Y:S01]  /*46dd0*/  LDL.LU R15, [R1+0x894] ;  /* 0x00089400010f7983 */ /* 0x001ee20000300800 */
[----:B------:R-:W3:Y:S02]  /*46de0*/  LDL.LU R27, [R1+0x898] ;  /* 0x00089800011b7983 */ /* 0x000ee40000300800 */
[----:B------:R0:W-:Y:S02]  /*46df0*/  STL [R1+0x18], R17 ;  /* 0x0000181101007387 */ /* 0x0001e40000100800 */
[----:B------:R-:W3:Y:S01]  /*46e00*/  LDL.LU R26, [R1+0x884] ;  /* 0x00088400011a7983 */ /* 0x000ee20000300800 */
[----:B------:R-:W3:Y:S04]  /*46e10*/  LDL.LU R25, [R1+0x88c] ;  /* 0x00088c0001197983 */ /* 0x000ee80000300800 */
[----:B0-----:R-:W3:Y:S01]  /*46e20*/  LDL.LU R17, [R1+0x86c] ;  /* 0x00086c0001117983 */ /* 0x001ee20000300800 */
[----:B------:R-:W3:Y:S02]  /*46e30*/  LDL.LU R29, [R1+0x87c] ;  /* 0x00087c00011d7983 */ /* 0x000ee40000300800 */
[----:B------:R-:W3:Y:S02]  /*46e40*/  LDL.LU R24, [R1+0x85c] ;  /* 0x00085c0001187983 */ /* 0x000ee40000300800 */
[----:B------:R-:W3:Y:S01]  /*46e50*/  LDL.LU R23, [R1+0x864] ;  /* 0x0008640001177983 */ /* 0x000ee20000300800 */
[----:B------:R-:W3:Y:S01]  /*46e60*/  LDL.LU R22, [R1+0x90c] ;  /* 0x00090c0001167983 */ /* 0x000ee20000300800 */
[----:B------:R0:W-:Y:S03]  /*46e70*/  STL [R1+0x14], R21 ;  /* 0x0000141501007387 */ /* 0x0001e60000100800 */
[----:B0-----:R-:W3:Y:S01]  /*46e80*/  LDL R21, [R1+0x814] ;  /* 0x0008140001157983 */ /* 0x001ee20000100800 */
[----:B--2---:R-:W-:-:S05]  /*46e90*/  FMUL R28, R0, R28 ;  /* 0x0000001c001c7220 */ /* 0x004fca0000400000 */
[----:B------:R0:W-:Y:S04]  /*46ea0*/  STL [R1+0x320], R28 ;  /* 0x0003201c01007387 */ /* 0x0001e80000100800 */
[----:B0-----:R-:W2:Y:S01]  /*46eb0*/  LDL.LU R28, [R1+0x32f4] ;  /* 0x0032f400011c7983 */ /* 0x001ea20000300800 */
[C---:B------:R-:W-:Y:S02]  /*46ec0*/  FMUL R19, R0.reuse, R19 ;  /* 0x0000001300137220 */ /* 0x040fe40000400000 */
[C---:B------:R-:W-:Y:S02]  /*46ed0*/  FMUL R16, R0.reuse, R16 ;  /* 0x0000001000107220 */ /* 0x040fe40000400000 */
[C---:B------:R-:W-:Y:S02]  /*46ee0*/  FMUL R18, R0.reuse, R18 ;  /* 0x0000001200127220 */ /* 0x040fe40000400000 */
[----:B--2---:R-:W-:-:S05]  /*46ef0*/  FMUL R28, R0, R28 ;  /* 0x0000001c001c7220 */ /* 0x004fca0000400000 */
[----:B------:R0:W-:Y:S04]  /*46f00*/  STL [R1+0x324], R28 ;  /* 0x0003241c01007387 */ /* 0x0001e80000100800 */
[----:B0-----:R-:W2:Y:S01]  /*46f10*/  LDL.LU R28, [R1+0x32f0] ;  /* 0x0032f000011c7983 */ /* 0x001ea20000300800 */
[----:B------:R0:W-:Y:S03]  /*46f20*/  STL [R1+0x330], R19 ;  /* 0x0003301301007387 */ /* 0x0001e60000100800 */
[----:B0-----:R-:W2:Y:S01]  /*46f30*/  LDL.LU R19, [R1+0x32ec] ;  /* 0x0032ec0001137983 */ /* 0x001ea20000300800 */
[----:B------:R0:W-:Y:S03]  /*46f40*/  STL [R1+0x334], R16 ;  /* 0x0003341001007387 */ /* 0x0001e60000100800 */
[----:B0-----:R-:W4:Y:S01]  /*46f50*/  LDL.LU R16, [R1+0x32e8] ;  /* 0x0032e80001107983 */ /* 0x001f220000300800 */
[----:B------:R0:W-:Y:S03]  /*46f60*/  STL [R1+0x340], R18 ;  /* 0x0003401201007387 */ /* 0x0001e60000100800 */
[----:B0-----:R-:W4:Y:S01]  /*46f70*/  LDL.LU R18, [R1+0x32e4] ;  /* 0x0032e40001127983 */ /* 0x001f220000300800 */
[----:B------:R-:W-:-:S05]  /*46f80*/  FMUL R2, R0, R2 ;  /* 0x0000000200027220 */ /* 0x000fca0000400000 */
[----:B------:R0:W-:Y:S02]  /*46f90*/  STL [R1+0x344], R2 ;  /* 0x0003440201007387 */ /* 0x0001e40000100800 */
[----:B0-----:R-:W-:-:S05]  /*46fa0*/  FMUL R2, R0, R3 ;  /* 0x0000000300027220 */ /* 0x001fca0000400000 */
[----:B------:R-:W-:Y:S01]  /*46fb0*/  STL [R1+0x350], R2 ;  /* 0x0003500201007387 */ /* 0x000fe20000100800 */
[----:B---3--:R-:W-:-:S05]  /*46fc0*/  FMUL R3, R0, R20 ;  /* 0x0000001400037220 */ /* 0x008fca0000400000 */
[----:B------:R-:W-:Y:S01]  /*46fd0*/  STL [R1+0x354], R3 ;  /* 0x0003540301007387 */ /* 0x000fe20000100800 */
[----:B--2---:R-:W-:-:S04]  /*46fe0*/  FADD R0, -R28, R19 ;  /* 0x000000131c007221 */ /* 0x004fc80000000100 */
[----:B------:R-:W-:Y:S01]  /*46ff0*/  FMUL R0, R0, 1.4426950216293334961 ;  /* 0x3fb8aa3b00007820 */ /* 0x000fe20000400000 */
[----:B----4-:R-:W0:Y:S05]  /*47000*/  LDS R2, [R18.X16+0x43200] ;  /* 0x0432000012027984 */ /* 0x010e2a000000c800 */
[----:B------:R-:W0:Y:S02]  /*47010*/  MUFU.EX2 R0, R0 ;  /* 0x0000000000007308 */ /* 0x000e240000000800 */
[----:B0-----:R-:W-:Y:S02]  /*47020*/  FFMA R14, R0, R14, R2 ;  /* 0x0000000e000e7223 */ /* 0x001fe40000000002 */
[----:B------:R-:W-:-:S05]  /*47030*/  IMAD.WIDE R2, R16, 0x2, R12 ;  /* 0x0000000210027825 */ /* 0x000fca00078e020c */
[----:B------:R0:W2:Y:S01]  /*47040*/  LDG.E.U16 R12, [R2.64] ;  /* 0x00000004020c7981 */ /* 0x0000a2000c1e1500 */
[----:B------:R-:W-:-:S03]  /*47050*/  FMUL R10, R0, R10 ;  /* 0x0000000a000a7220 */ /* 0x000fc60000400000 */
[----:B------:R-:W-:Y:S01]  /*47060*/  STL [R1+0x994], R14 ;  /* 0x0009940e01007387 */ /* 0x000fe20000100800 */
[C---:B0-----:R-:W-:Y:S02]  /*47070*/  FMUL R2, R0.reuse, R11 ;  /* 0x0000000b00027220 */ /* 0x041fe40000400000 */
[----:B------:R-:W-:-:S03]  /*47080*/  FMUL R3, R0, R9 ;  /* 0x0000000900037220 */ /* 0x000fc60000400000 */
[----:B------:R0:W-:Y:S01]  /*47090*/  STL [R1+0x328], R2 ;  /* 0x0003280201007387 */ /* 0x0001e20000100800 */
[----:B------:R-:W-:Y:S02]  /*470a0*/  STL [R1+0x32c], R10 ;  /* 0x00032c0a01007387 */ /* 0x000fe40000100800 */
[----:B------:R-:W3:Y:S02]  /*470b0*/  LDL.LU R16, [R1+0x854] ;  /* 0x0008540001107983 */ /* 0x000ee40000300800 */
[----:B------:R1:W-:Y:S01]  /*470c0*/  STL [R1+0x338], R3 ;  /* 0x0003380301007387 */ /* 0x0003e20000100800 */
[----:B------:R-:W3:Y:S01]  /*470d0*/  LDL.LU R28, [R1+0x858] ;  /* 0x00085800011c7983 */ /* 0x000ee20000300800 */
[C---:B0-----:R-:W-:Y:S02]  /*470e0*/  FMUL R2, R0.reuse, R8 ;  /* 0x0000000800027220 */ /* 0x041fe40000400000 */
[----:B-1----:R-:W-:-:S03]  /*470f0*/  FMUL R3, R0, R7 ;  /* 0x0000000700037220 */ /* 0x002fc60000400000 */
[----:B------:R0:W-:Y:S01]  /*47100*/  STL [R1+0x33c], R2 ;  /* 0x00033c0201007387 */ /* 0x0001e20000100800 */
[C---:B------:R-:W-:Y:S02]  /*47110*/  FMUL R5, R0.reuse, R5 ;  /* 0x0000000500057220 */ /* 0x040fe40000400000 */
[----:B------:R1:W-:Y:S02]  /*47120*/  STL [R1+0x348], R3 ;  /* 0x0003480301007387 */ /* 0x0003e40000100800 */
[C---:B0-----:R-:W-:Y:S02]  /*47130*/  FMUL R2, R0.reuse, R6 ;  /* 0x0000000600027220 */ /* 0x041fe40000400000 */
[----:B-1----:R-:W-:Y:S01]  /*47140*/  FMUL R3, R0, R4 ;  /* 0x0000000400037220 */ /* 0x002fe20000400000 */
[----:B------:R-:W-:Y:S02]  /*47150*/  F2FP.BF16.PACK_AB R0, R15, R27 ;  /* 0x0000001b0f00723e */ /* 0x000fe400000010ff */
[----:B------:R-:W-:Y:S01]  /*47160*/  STL [R1+0x34c], R2 ;  /* 0x00034c0201007387 */ /* 0x000fe20000100800 */
[----:B------:R-:W-:Y:S02]  /*47170*/  STL [R1+0x358], R5 ;  /* 0x0003580501007387 */ /* 0x000fe40000100800 */
[----:B------:R-:W-:Y:S02]  /*47180*/  STL [R1+0x35c], R3 ;  /* 0x00035c0301007387 */ /* 0x000fe40000100800 */
[----:B------:R-:W4:Y:S01]  /*47190*/  LDL.LU R11, [R1+0x84c] ;  /* 0x00084c00010b7983 */ /* 0x000f220000300800 */
[----:B------:R-:W4:Y:S01]  /*471a0*/  LDL.LU R27, [R1+0x850] ;  /* 0x00085000011b7983 */ /* 0x000f220000300800 */
[----:B------:R0:W-:Y:S02]  /*471b0*/  STL [R1+0x8], R0 ;  /* 0x0000080001007387 */ /* 0x0001e40000100800 */
[----:B------:R-:W4:Y:S01]  /*471c0*/  LDL.LU R14, [R1+0x844] ;  /* 0x00084400010e7983 */ /* 0x000f220000300800 */
[----:B------:R-:W1:Y:S01]  /*471d0*/  LDS R2, [R18.X16+0x43400] ;  /* 0x0434000012027984 */ /* 0x000e62000000c800 */
[----:B0-----:R-:W-:-:S03]  /*471e0*/  F2FP.BF16.PACK_AB R0, R26, R25 ;  /* 0x000000191a00723e */ /* 0x001fc600000010ff */
[----:B------:R-:W4:Y:S02]  /*471f0*/  LDL.LU R26, [R1+0x848] ;  /* 0x00084800011a7983 */ /* 0x000f240000300800 */
[----:B------:R0:W-:Y:S02]  /*47200*/  STL [R1+0x4], R0 ;  /* 0x0000040001007387 */ /* 0x0001e40000100800 */
[----:B------:R-:W4:Y:S02]  /*47210*/  LDL.LU R15, [R1+0x838] ;  /* 0x00083800010f7983 */ /* 0x000f240000300800 */
[----:B------:R-:W4:Y:S01]  /*47220*/  LDL.LU R25, [R1+0x83c] ;  /* 0x00083c0001197983 */ /* 0x000f220000300800 */
[----:B0-----:R-:W-:Y:S01]  /*47230*/  F2FP.BF16.PACK_AB R0, R17, R29 ;  /* 0x0000001d1100723e */ /* 0x001fe200000010ff */
[----:B------:R-:W-:Y:S01]  /*47240*/  F2FP.BF16.PACK_AB R29, R24, R23 ;  /* 0x00000017181d723e */ /* 0x000fe200000010ff */
[----:B--2---:R-:W-:Y:S04]  /*47250*/  STL [R1+0x10], R12 ;  /* 0x0000100c01007387 */ /* 0x004fe80000100800 */
[----:B------:R-:W-:Y:S02]  /*47260*/  STL [R1+0x3270], R29 ;  /* 0x0032701d01007387 */ /* 0x000fe40000100800 */
[----:B------:R0:W-:Y:S02]  /*47270*/  STL [R1], R0 ;  /* 0x0000000001007387 */ /* 0x0001e40000100800 */
[----:B------:R-:W2:Y:S01]  /*47280*/  LDL.LU R3, [R1+0x830] ;  /* 0x0008300001037983 */ /* 0x000ea20000300800 */
[----:B------:R-:W2:Y:S01]  /*47290*/  LDL.LU R24, [R1+0x834] ;  /* 0x0008340001187983 */ /* 0x000ea20000300800 */
[----:B------:R-:W2:Y:S02]  /*472a0*/  LDL.LU R8, [R1+0x828] ;  /* 0x0008280001087983 */ /* 0x000ea40000300800 */
[----:B------:R-:W2:Y:S02]  /*472b0*/  LDL.LU R23, [R1+0x82c] ;  /* 0x00082c0001177983 */ /* 0x000ea40000300800 */
[----:B------:R-:W2:Y:S02]  /*472c0*/  LDL.LU R4, [R1+0x820] ;  /* 0x0008200001047983 */ /* 0x000ea40000300800 */
[----:B0-----:R-:W-:-:S02]  /*472d0*/  FADD R0, -R21, R22 ;  /* 0x0000001615007221 */ /* 0x001fc40000000100 */
        /* <DEDUP_REMOVED lines=9> */
[----:B---3--:R-:W-:Y:S01]  /*47370*/  F2FP.BF16.PACK_AB R28, R16, R28 ;  /* 0x0000001c101c723e */ /* 0x008fe200000010ff */
[----:B------:R-:W3:Y:S02]  /*47380*/  LDL.LU R12, [R1+0x7ec] ;  /* 0x0007ec00010c7983 */ /* 0x000ee40000300800 */
[----:B------:R-:W3:Y:S01]  /*47390*/  LDL.LU R17, [R1+0x7f0] ;  /* 0x0007f00001117983 */ /* 0x000ee20000300800 */
[----:B------:R-:W3:Y:S01]  /*473a0*/  LDL.LU R13, [R1+0x7e0] ;  /* 0x0007e000010d7983 */ /* 0x000ee20000300800 */
[----:B------:R-:W3:Y:S02]  /*473b0*/  LDL.LU R16, [R1+0x7e8] ;  /* 0x0007e80001107983 */ /* 0x000ee40000300800 */
[----:B------:R-:W-:Y:S01]  /*473c0*/  STL [R1+0x3274], R28 ;  /* 0x0032741c01007387 */ /* 0x000fe20000100800 */
[----:B----4-:R-:W-:-:S05]  /*473d0*/  F2FP.BF16.PACK_AB R27, R11, R27 ;  /* 0x0000001b0b1b723e */ /* 0x010fca00000010ff */
[----:B------:R-:W-:Y:S01]  /*473e0*/  STL [R1+0x3278], R27 ;  /* 0x0032781b01007387 */ /* 0x000fe20000100800 */
[----:B------:R-:W-:Y:S02]  /*473f0*/  F2FP.BF16.PACK_AB R26, R14, R26 ;  /* 0x0000001a0e1a723e */ /* 0x000fe400000010ff */
[----:B------:R-:W-:-:S03]  /*47400*/  F2FP.BF16.PACK_AB R25, R15, R25 ;  /* 0x000000190f19723e */ /* 0x000fc600000010ff */
[----:B------:R-:W-:Y:S01]  /*47410*/  STL [R1+0x3268], R26 ;  /* 0x0032681a01007387 */ /* 0x000fe20000100800 */
[----:B------:R-:W4:Y:S02]  /*47420*/  LDL.LU R9, [R1+0x7d8] ;  /* 0x0007d80001097983 */ /* 0x000f240000300800 */
[----:B------:R-:W4:Y:S02]  /*47430*/  LDL.LU R15, [R1+0x7dc] ;  /* 0x0007dc00010f7983 */ /* 0x000f240000300800 */
[----:B------:R-:W4:Y:S01]  /*47440*/  LDL.LU R11, [R1+0x7c8] ;  /* 0x0007c800010b7983 */ /* 0x000f220000300800 */
[----:B------:R-:W4:Y:S01]  /*47450*/  LDL.LU R14, [R1+0x7d0] ;  /* 0x0007d000010e7983 */ /* 0x000f220000300800 */
[----:B------:R-:W-:Y:S01]  /*47460*/  STL [R1+0x326c], R25 ;  /* 0x00326c1901007387 */ /* 0x000fe20000100800 */
[----:B--2---:R-:W-:Y:S02]  /*47470*/  F2FP.BF16.PACK_AB R24, R3, R24 ;  /* 0x000000180318723e */ /* 0x004fe400000010ff */
[----:B------:R-:W-:-:S03]  /*47480*/  F2FP.BF16.PACK_AB R23, R8, R23 ;  /* 0x000000170817723e */ /* 0x000fc600000010ff */
[----:B------:R-:W-:Y:S02]  /*47490*/  STL [R1+0x327c], R24 ;  /* 0x00327c1801007387 */ /* 0x000fe40000100800 */
[----:B------:R-:W-:Y:S01]  /*474a0*/  STL [R1+0x3280], R23 ;  /* 0x0032801701007387 */ /* 0x000fe20000100800 */
[----:B------:R-:W-:Y:S02]  /*474b0*/  F2FP.BF16.PACK_AB R22, R4, R22 ;  /* 0x000000160416723e */ /* 0x000fe400000010ff */
[----:B------:R-:W-:Y:S02]  /*474c0*/  F2FP.BF16.PACK_AB R21, R5, R21 ;  /* 0x000000150515723e */ /* 0x000fe400000010ff */
[----:B------:R-:W-:Y:S02]  /*474d0*/  F2FP.BF16.PACK_AB R20, R6, R20 ;  /* 0x000000140614723e */ /* 0x000fe400000010ff */
[----:B------:R-:W-:Y:S01]  /*474e0*/  F2FP.BF16.PACK_AB R19, R7, R19 ;  /* 0x000000130713723e */ /* 0x000fe200000010ff */
[----:B------:R-:W-:Y:S01]  /*474f0*/  STL [R1+0x3284], R22 ;  /* 0x0032841601007387 */ /* 0x000fe20000100800 */
[----:B------:R-:W-:Y:S01]  /*47500*/  F2FP.BF16.PACK_AB R18, R10, R18 ;  /* 0x000000120a12723e */ /* 0x000fe200000010ff */
[----:B------:R-:W-:Y:S02]  /*47510*/  STL [R1+0x3288], R21 ;  /* 0x0032881501007387 */ /* 0x000fe40000100800 */
[----:B------:R-:W-:Y:S01]  /*47520*/  STL [R1+0x328c], R20 ;  /* 0x00328c1401007387 */ /* 0x000fe20000100800 */
[----:B------:R0:W-:Y:S01]  /*47530*/  STL [R1+0x3290], R19 ;  /* 0x0032901301007387 */ /* 0x0001e20000100800 */
[----:B------:R-:W-:Y:S02]  /*47540*/  STL [R1+0x3294], R18 ;  /* 0x0032941201007387 */ /* 0x000fe40000100800 */
[----:B------:R-:W1:Y:S01]  /*47550*/  LDL.LU R3, [R1+0x998] ;  /* 0x0009980001037983 */ /* 0x000e620000300800 */
[----:B0-----:R-:W0:Y:S01]  /*47560*/  S2R R19, SR_TID.X ;  /* 0x0000000000137919 */ /* 0x001e220000002100 */
[----:B------:R-:W-:Y:S01]  /*47570*/  FMUL R0, R0, 1.4426950216293334961 ;  /* 0x3fb8aa3b00007820 */ /* 0x000fe20000400000 */
[----:B---3--:R-:W-:-:S02]  /*47580*/  F2FP.BF16.PACK_AB R17, R12, R17 ;  /* 0x000000110c11723e */ /* 0x008fc400000010ff */
[----:B------:R-:W-:-:S03]  /*47590*/  F2FP.BF16.PACK_AB R16, R13, R16 ;  /* 0x000000100d10723e */ /* 0x000fc600000010ff */
[----:B------:R-:W1:Y:S01]  /*475a0*/  MUFU.EX2 R0, R0 ;  /* 0x0000000000007308 */ /* 0x000e620000000800 */
[----:B------:R-:W-:Y:S01]  /*475b0*/  STL [R1+0x3298], R17 ;  /* 0x0032981101007387 */ /* 0x000fe20000100800 */
[----:B------:R-:W2:Y:S02]  /*475c0*/  LDL.LU R13, [R1+0x7bc] ;  /* 0x0007bc00010d7983 */ /* 0x000ea40000300800 */
[----:B------:R-:W2:Y:S02]  /*475d0*/  LDL.LU R22, [R1+0x910] ;  /* 0x0009100001167983 */ /* 0x000ea40000300800 */
[----:B------:R-:W2:Y:S01]  /*475e0*/  LDL R25, [R1+0x80c] ;  /* 0x00080c0001197983 */ /* 0x000ea20000100800 */
[----:B------:R-:W2:Y:S01]  /*475f0*/  LDL.LU R6, [R1+0x7c4] ;  /* 0x0007c40001067983 */ /* 0x000ea20000300800 */
[----:B------:R-:W2:Y:S02]  /*47600*/  LDL.LU R12, [R1+0x7cc] ;  /* 0x0007cc00010c7983 */ /* 0x000ea40000300800 */
[----:B------:R-:W-:Y:S01]  /*47610*/  STL [R1+0x329c], R16 ;  /* 0x00329c1001007387 */ /* 0x000fe20000100800 */
[----:B0-----:R0:W-:Y:S01]  /*47620*/  STL [R1+0x32a0], R19 ;  /* 0x0032a01301007387 */ /* 0x0011e20000100800 */
[----:B----4-:R-:W-:-:S02]  /*47630*/  F2FP.BF16.PACK_AB R15, R9, R15 ;  /* 0x0000000f090f723e */ /* 0x010fc400000010ff */
[----:B------:R-:W-:-:S03]  /*47640*/  F2FP.BF16.PACK_AB R14, R11, R14 ;  /* 0x0000000e0b0e723e */ /* 0x000fc600000010ff */
[----:B------:R4:W-:Y:S01]  /*47650*/  STL [R1+0x32a4], R15 ;  /* 0x0032a40f01007387 */ /* 0x0009e20000100800 */
[----:B------:R-:W2:Y:S02]  /*47660*/  LDL.LU R27, [R1+0x7b0] ;  /* 0x0007b000011b7983 */ /* 0x000ea40000300800 */
[----:B------:R-:W2:Y:S02]  /*47670*/  LDL.LU R11, [R1+0x7b8] ;  /* 0x0007b800010b7983 */ /* 0x000ea40000300800 */
[----:B------:R-:W2:Y:S01]  /*47680*/  LDL.LU R5, [R1+0x7a8] ;  /* 0x0007a80001057983 */ /* 0x000ea20000300800 */
[----:B------:R-:W2:Y:S01]  /*47690*/  LDL.LU R10, [R1+0x7ac] ;  /* 0x0007ac00010a7983 */ /* 0x000ea20000300800 */
[----:B------:R0:W-:Y:S01]  /*476a0*/  STL [R1+0x32a8], R14 ;  /* 0x0032a80e01007387 */ /* 0x0001e20000100800 */
[----:B------:R-:W-:Y:S01]  /*476b0*/  LOP3.LUT R26, R19, 0x1c, RZ, 0xc0, !PT ;  /* 0x0000001c131a7812 */ /* 0x000fe200078ec0ff */
[----:B-1----:R-:W-:Y:S02]  /*476c0*/  FFMA R3, R0, R3, R2 ;  /* 0x0000000300037223 */ /* 0x002fe40000000002 */
[----:B------:R-:W3:Y:S01]  /*476d0*/  LDL.LU R2, [R1+0x7b4] ;  /* 0x0007b40001027983 */ /* 0x000ee20000300800 */
[----:B------:R-:W3:Y:S02]  /*476e0*/  LDL.LU R21, [R1+0x6b0] ;  /* 0x0006b00001157983 */ /* 0x000ee40000300800 */
[----:B------:R-:W3:Y:S02]  /*476f0*/  LDL.LU R20, [R1+0x6b4] ;  /* 0x0006b40001147983 */ /* 0x000ee40000300800 */
[----:B------:R-:W-:Y:S01]  /*47700*/  STL [R1+0x998], R3 ;  /* 0x0009980301007387 */ /* 0x000fe20000100800 */
[----:B0-----:R-:W3:Y:S01]  /*47710*/  LDL.LU R19, [R1+0x6a0] ;  /* 0x0006a00001137983 */ /* 0x001ee20000300800 */
[----:B------:R-:W3:Y:S02]  /*47720*/  LDL.LU R18, [R1+0x6a4] ;  /* 0x0006a40001127983 */ /* 0x000ee40000300800 */
[----:B------:R-:W3:Y:S02]  /*47730*/  LDL.LU R17, [R1+0x690] ;  /* 0x0006900001117983 */ /* 0x000ee40000300800 */
[----:B------:R-:W3:Y:S01]  /*47740*/  LDL.LU R16, [R1+0x694] ;  /* 0x0006940001107983 */ /* 0x000ee20000300800 */
[----:B----4-:R-:W4:Y:S01]  /*47750*/  LDL.LU R15, [R1+0x680] ;  /* 0x00068000010f7983 */ /* 0x010f220000300800 */
[----:B------:R-:W4:Y:S02]  /*47760*/  LDL.LU R14, [R1+0x684] ;  /* 0x00068400010e7983 */ /* 0x000f240000300800 */
[----:B------:R-:W4:Y:S02]  /*47770*/  LDL.LU R23, [R1+0x7a0] ;  /* 0x0007a00001177983 */ /* 0x000f240000300800 */
[----:B------:R-:W4:Y:S01]  /*47780*/  LDL.LU R9, [R1+0x7a4] ;  /* 0x0007a40001097983 */ /* 0x000f220000300800 */
[----:B------:R-:W4:Y:S01]  /*47790*/  LDL.LU R24, [R1+0x798] ;  /* 0x0007980001187983 */ /* 0x000f220000300800 */
[----:B------:R-:W4:Y:S02]  /*477a0*/  LDL.LU R8, [R1+0x79c] ;  /* 0x00079c0001087983 */ /* 0x000f240000300800 */
[----:B------:R-:W4:Y:S02]  /*477b0*/  LDL.LU R28, [R1+0x914] ;  /* 0x00091400011c7983 */ /* 0x000f240000300800 */
[----:B------:R-:W4:Y:S01]  /*477c0*/  LDL R29, [R1+0x804] ;  /* 0x00080400011d7983 */ /* 0x000f220000100800 */
[----:B------:R-:W4:Y:S01]  /*477d0*/  LDL.LU R4, [R1+0x78c] ;  /* 0x00078c0001047983 */ /* 0x000f220000300800 */
[----:B------:R-:W4:Y:S03]  /*477e0*/  LDL.LU R7, [R1+0x794] ;  /* 0x0007940001077983 */ /* 0x000f260000300800 */
[----:B------:R-:W0:Y:S01]  /*477f0*/  LDS R3, [R26.X16+0x43600] ;  /* 0x043600001a037984 */ /* 0x000e22000000c800 */
[----:B--2---:R-:W-:-:S02]  /*47800*/  F2FP.BF16.PACK_AB R12, R6, R12 ;  /* 0x0000000c060c723e */ /* 0x004fc400000010ff */
[----:B------:R-:W-:Y:S02]  /*47810*/  F2FP.BF16.PACK_AB R11, R27, R11 ;  /* 0x0000000b1b0b723e */ /* 0x000fe400000010ff */
[----:B------:R-:W-:Y:S02]  /*47820*/  F2FP.BF16.PACK_AB R10, R5, R10 ;  /* 0x0000000a050a723e */ /* 0x000fe400000010ff */
[----:B---3--:R-:W-:Y:S01]  /*47830*/  F2FP.BF16.PACK_AB R13, R2, R13 ;  /* 0x0000000d020d723e */ /* 0x008fe200000010ff */
[----:B------:R-:W-:-:S04]  /*47840*/  FMUL R2, R0, R20 ;  /* 0x0000001400027220 */ /* 0x000fc80000400000 */
[----:B------:R1:W-:Y:S01]  /*47850*/  STL [R1+0x32ac], R13 ;  /* 0x0032ac0d01007387 */ /* 0x0003e20000100800 */
[C---:B------:R-:W-:Y:S02]  /*47860*/  FMUL R19, R0.reuse, R19 ;  /* 0x0000001300137220 */ /* 0x040fe40000400000 */
[----:B-1----:R-:W-:-:S05]  /*47870*/  FMUL R13, R0, R21 ;  /* 0x00000015000d7220 */ /* 0x002fca0000400000 */
[----:B------:R1:W-:Y:S01]  /*47880*/  STL [R1+0x360], R13 ;  /* 0x0003600d01007387 */ /* 0x0003e20000100800 */
[----:B------:R2:W-:Y:S02]  /*47890*/  STL [R1+0x364], R2 ;  /* 0x0003640201007387 */ /* 0x0005e40000100800 */
[----:B------:R-:W-:Y:S02]  /*478a0*/  STL [R1+0x370], R19 ;  /* 0x0003701301007387 */ /* 0x000fe40000100800 */
[C---:B------:R-:W-:Y:S02]  /*478b0*/  FMUL R16, R0.reuse, R16 ;  /* 0x0000001000107220 */ /* 0x040fe40000400000 */
[C---:B-1----:R-:W-:Y:S02]  /*478c0*/  FMUL R13, R0.reuse, R18 ;  /* 0x00000012000d7220 */ /* 0x042fe40000400000 */
[----:B--2---:R-:W-:-:S03]  /*478d0*/  FMUL R2, R0, R17 ;  /* 0x0000001100027220 */ /* 0x004fc60000400000 */
[----:B------:R4:W-:Y:S02]  /*478e0*/  STL [R1+0x374], R13 ;  /* 0x0003740d01007387 */ /* 0x0009e40000100800 */
[----:B------:R1:W-:Y:S02]  /*478f0*/  STL [R1+0x380], R2 ;  /* 0x0003800201007387 */ /* 0x0003e40000100800 */
[----:B------:R2:W-:Y:S02]  /*47900*/  STL [R1+0x384], R16 ;  /* 0x0003841001007387 */ /* 0x0005e40000100800 */
[C---:B----4-:R-:W-:Y:S02]  /*47910*/  FMUL R13, R0.reuse, R15 ;  /* 0x0000000f000d7220 */ /* 0x050fe40000400000 */
[----:B-1----:R-:W-:Y:S02]  /*47920*/  FMUL R2, R0, R14 ;  /* 0x0000000e00027220 */ /* 0x002fe40000400000 */
[----:B------:R-:W-:Y:S01]  /*47930*/  FADD R0, -R25, R22 ;  /* 0x0000001619007221 */ /* 0x000fe20000000100 */
[----:B------:R-:W-:-:S02]  /*47940*/  F2FP.BF16.PACK_AB R9, R23, R9 ;  /* 0x000000091709723e */ /* 0x000fc400000010ff */
[----:B------:R-:W-:Y:S01]  /*47950*/  F2FP.BF16.PACK_AB R8, R24, R8 ;  /* 0x000000081808723e */ /* 0x000fe200000010ff */
[----:B------:R1:W-:Y:S01]  /*47960*/  STL [R1+0x390], R13 ;  /* 0x0003900d01007387 */ /* 0x0003e20000100800 */
[----:B------:R-:W-:Y:S02]  /*47970*/  STL [R1+0x394], R2 ;  /* 0x0003940201007387 */ /* 0x000fe40000100800 */
[----:B------:R-:W3:Y:S02]  /*47980*/  LDL.LU R25, [R1+0x780] ;  /* 0x0007800001197983 */ /* 0x000ee40000300800 */
[----:B------:R-:W3:Y:S01]  /*47990*/  LDL.LU R6, [R1+0x788] ;  /* 0x0007880001067983 */ /* 0x000ee20000300800 */
[----:B------:R4:W-:Y:S01]  /*479a0*/  STL [R1+0x32b0], R12 ;  /* 0x0032b00c01007387 */ /* 0x0009e20000100800 */
[----:B------:R0:W-:Y:S02]  /*479b0*/  STL [R1+0x32b4], R11 ;  /* 0x0032b40b01007387 */ /* 0x0001e40000100800 */
[----:B------:R-:W3:Y:S02]  /*479c0*/  LDL.LU R27, [R1+0x784] ;  /* 0x00078400011b7983 */ /* 0x000ee40000300800 */
[----:B------:R-:W3:Y:S01]  /*479d0*/  LDL.LU R5, [R1+0x790] ;  /* 0x0007900001057983 */ /* 0x000ee20000300800 */
[----:B------:R0:W-:Y:S01]  /*479e0*/  STL [R1+0x32b8], R10 ;  /* 0x0032b80a01007387 */ /* 0x0001e20000100800 */
[----:B------:R0:W-:Y:S02]  /*479f0*/  STL [R1+0x32bc], R9 ;  /* 0x0032bc0901007387 */ /* 0x0001e40000100800 */
[----:B------:R0:W-:Y:S02]  /*47a00*/  STL [R1+0x32c0], R8 ;  /* 0x0032c00801007387 */ /* 0x0001e40000100800 */
[----:B------:R-:W3:Y:S01]  /*47a10*/  LDL.LU R19, [R1+0x99c] ;  /* 0x00099c0001137983 */ /* 0x000ee20000300800 */
[----:B--2---:R-:W2:Y:S01]  /*47a20*/  LDL.LU R16, [R1+0x6b8] ;  /* 0x0006b80001107983 */ /* 0x004ea20000300800 */
[----:B------:R-:W2:Y:S02]  /*47a30*/  LDL.LU R15, [R1+0x6bc] ;  /* 0x0006bc00010f7983 */ /* 0x000ea40000300800 */
[----:B-1----:R-:W2:Y:S02]  /*47a40*/  LDL.LU R13, [R1+0x6a8] ;  /* 0x0006a800010d7983 */ /* 0x002ea40000300800 */
[----:B----4-:R-:W4:Y:S01]  /*47a50*/  LDL.LU R12, [R1+0x6ac] ;  /* 0x0006ac00010c7983 */ /* 0x010f220000300800 */
[----:B0-----:R-:W4:Y:S01]  /*47a60*/  LDL.LU R11, [R1+0x698] ;  /* 0x00069800010b7983 */ /* 0x001f220000300800 */
[----:B------:R-:W4:Y:S02]  /*47a70*/  LDL.LU R10, [R1+0x69c] ;  /* 0x00069c00010a7983 */ /* 0x000f240000300800 */
[----:B------:R-:W4:Y:S01]  /*47a80*/  LDL.LU R9, [R1+0x688] ;  /* 0x0006880001097983 */ /* 0x000f220000300800 */
[----:B------:R-:W-:Y:S01]  /*47a90*/  F2FP.BF16.PACK_AB R7, R4, R7 ;  /* 0x000000070407723e */ /* 0x000fe200000010ff */
[----:B------:R-:W4:Y:S01]  /*47aa0*/  LDL.LU R8, [R1+0x68c] ;  /* 0x00068c0001087983 */ /* 0x000f220000300800 */
[----:B------:R-:W4:Y:S02]  /*47ab0*/  LDL.LU R17, [R1+0x778] ;  /* 0x0007780001117983 */ /* 0x000f240000300800 */
[----:B------:R-:W4:Y:S02]  /*47ac0*/  LDL.LU R4, [R1+0x77c] ;  /* 0x00077c0001047983 */ /* 0x000f240000300800 */
[----:B------:R-:W-:Y:S01]  /*47ad0*/  FADD R2, -R29, R28 ;  /* 0x0000001c1d027221 */ /* 0x000fe20000000100 */
[----:B------:R-:W4:Y:S01]  /*47ae0*/  LDL.LU R18, [R1+0x770] ;  /* 0x0007700001127983 */ /* 0x000f220000300800 */
[----:B------:R-:W4:Y:S02]  /*47af0*/  LDL.LU R29, [R1+0x774] ;  /* 0x00077400011d7983 */ /* 0x000f240000300800 */
[----:B------:R-:W-:-:S02]  /*47b00*/  FMUL R0, R0, 1.4426950216293334961 ;  /* 0x3fb8aa3b00007820 */ /* 0x000fc40000400000 */
[----:B------:R-:W4:Y:S01]  /*47b10*/  LDL.LU R20, [R1+0x768] ;  /* 0x0007680001147983 */ /* 0x000f220000300800 */
[----:B------:R-:W4:Y:S01]  /*47b20*/  LDL.LU R28, [R1+0x76c] ;  /* 0x00076c00011c7983 */ /* 0x000f220000300800 */
[----:B------:R0:W-:Y:S02]  /*47b30*/  STL [R1+0x32c4], R7 ;  /* 0x0032c40701007387 */ /* 0x0001e40000100800 */
[----:B------:R-:W4:Y:S02]  /*47b40*/  LDL.LU R23, [R1+0x760] ;  /* 0x0007600001177983 */ /* 0x000f240000300800 */
[----:B------:R-:W4:Y:S01]  /*47b50*/  LDL.LU R24, [R1+0x764] ;  /* 0x0007640001187983 */ /* 0x000f220000300800 */
[----:B------:R-:W1:Y:S01]  /*47b60*/  MUFU.EX2 R0, R0 ;  /* 0x0000000000007308 */ /* 0x000e620000000800 */
[----:B------:R-:W-:-:S07]  /*47b70*/  FMUL R2, R2, 1.4426950216293334961 ;  /* 0x3fb8aa3b02027820 */ /* 0x000fce0000400000 */
[----:B0-----:R0:W0:Y:S01]  /*47b80*/  MUFU.EX2 R7, R2 ;  /* 0x0000000200077308 */ /* 0x0010220000000800 */
[----:B------:R-:W0:Y:S01]  /*47b90*/  LDS R14, [R26.X16+0x43800] ;  /* 0x043800001a0e7984 */ /* 0x000e22000000c800 */
[----:B---3--:R-:W-:-:S05]  /*47ba0*/  F2FP.BF16.PACK_AB R6, R25, R6 ;  /* 0x000000061906723e */ /* 0x008fca00000010ff */
[----:B------:R4:W-:Y:S01]  /*47bb0*/  STL [R1+0x32c8], R6 ;  /* 0x0032c80601007387 */ /* 0x0009e20000100800 */
[C---:B-1----:R-:W-:Y:S02]  /*47bc0*/  FFMA R19, R0.reuse, R19, R3 ;  /* 0x0000001300137223 */ /* 0x042fe40000000003 */
[C---:B--2---:R-:W-:Y:S02]  /*47bd0*/  FMUL R3, R0.reuse, R16 ;  /* 0x0000001000037220 */ /* 0x044fe40000400000 */
[C---:B0-----:R-:W-:Y:S01]  /*47be0*/  FMUL R2, R0.reuse, R15 ;  /* 0x0000000f00027220 */ /* 0x041fe20000400000 */
[----:B------:R-:W-:Y:S01]  /*47bf0*/  STL [R1+0x600], R7 ;  /* 0x0006000701007387 */ /* 0x000fe20000100800 */
[----:B------:R-:W-:Y:S02]  /*47c00*/  STL [R1+0x99c], R19 ;  /* 0x00099c1301007387 */ /* 0x000fe40000100800 */
[----:B------:R0:W-:Y:S01]  /*47c10*/  STL [R1+0x368], R3 ;  /* 0x0003680301007387 */ /* 0x0001e20000100800 */
[----:B------:R1:W-:Y:S01]  /*47c20*/  STL [R1+0x36c], R2 ;  /* 0x00036c0201007387 */ /* 0x0003e20000100800 */
[----:B----4-:R-:W-:-:S02]  /*47c30*/  FMUL R6, R0, R11 ;  /* 0x0000000b00067220 */ /* 0x010fc40000400000 */
[C---:B0-----:R-:W-:Y:S02]  /*47c40*/  FMUL R3, R0.reuse, R13 ;  /* 0x0000000d00037220 */ /* 0x041fe40000400000 */
[----:B-1----:R-:W-:-:S03]  /*47c50*/  FMUL R2, R0, R12 ;  /* 0x0000000c00027220 */ /* 0x002fc60000400000 */
[----:B------:R0:W-:Y:S02]  /*47c60*/  STL [R1+0x378], R3 ;  /* 0x0003780301007387 */ /* 0x0001e40000100800 */
[----:B------:R1:W-:Y:S02]  /*47c70*/  STL [R1+0x37c], R2 ;  /* 0x00037c0201007387 */ /* 0x0003e40000100800 */
[----:B------:R2:W-:Y:S02]  /*47c80*/  STL [R1+0x388], R6 ;  /* 0x0003880601007387 */ /* 0x0005e40000100800 */
[C---:B0-----:R-:W-:Y:S02]  /*47c90*/  FMUL R3, R0.reuse, R10 ;  /* 0x0000000a00037220 */ /* 0x041fe40000400000 */
[----:B-1----:R-:W-:-:S03]  /*47ca0*/  FMUL R2, R0, R9 ;  /* 0x0000000900027220 */ /* 0x002fc60000400000 */
[----:B------:R0:W-:Y:S02]  /*47cb0*/  STL [R1+0x38c], R3 ;  /* 0x00038c0301007387 */ /* 0x0001e40000100800 */
[----:B------:R1:W-:Y:S02]  /*47cc0*/  STL [R1+0x398], R2 ;  /* 0x0003980201007387 */ /* 0x0003e40000100800 */
[----:B--2---:R-:W2:Y:S02]  /*47cd0*/  LDL.LU R6, [R1+0x9a0] ;  /* 0x0009a00001067983 */ /* 0x004ea40000300800 */
[----:B------:R-:W-:Y:S01]  /*47ce0*/  FMUL R0, R0, R8 ;  /* 0x0000000800007220 */ /* 0x000fe20000400000 */
[----:B------:R-:W-:-:S04]  /*47cf0*/  F2FP.BF16.PACK_AB R5, R27, R5 ;  /* 0x000000051b05723e */ /* 0x000fc800000010ff */
[----:B------:R3:W-:Y:S01]  /*47d00*/  STL [R1+0x39c], R0 ;  /* 0x00039c0001007387 */ /* 0x0007e20000100800 */
[----:B------:R-:W4:Y:S02]  /*47d10*/  LDL.LU R15, [R1+0x59c] ;  /* 0x00059c00010f7983 */ /* 0x000f240000300800 */
[----:B------:R-:W4:Y:S02]  /*47d20*/  LDL.LU R19, [R1+0x594] ;  /* 0x0005940001137983 */ /* 0x000f240000300800 */
[----:B------:R-:W4:Y:S01]  /*47d30*/  LDL.LU R16, [R1+0x58c] ;  /* 0x00058c0001107983 */ /* 0x000f220000300800 */
[----:B------:R-:W4:Y:S01]  /*47d40*/  LDL.LU R21, [R1+0x584] ;  /* 0x0005840001157983 */ /* 0x000f220000300800 */
[----:B------:R-:W-:Y:S01]  /*47d50*/  F2FP.BF16.PACK_AB R4, R17, R4 ;  /* 0x000000041104723e */ /* 0x000fe200000010ff */
[----:B------:R-:W4:Y:S01]  /*47d60*/  LDL.LU R22, [R1+0x57c] ;  /* 0x00057c0001167983 */ /* 0x000f220000300800 */
[----:B0-----:R-:W-:Y:S01]  /*47d70*/  F2FP.BF16.PACK_AB R3, R18, R29 ;  /* 0x0000001d1203723e */ /* 0x001fe200000010ff */
[----:B------:R-:W4:Y:S01]  /*47d80*/  LDL.LU R25, [R1+0x574] ;  /* 0x0005740001197983 */ /* 0x000f220000300800 */
[----:B-1----:R-:W-:Y:S01]  /*47d90*/  F2FP.BF16.PACK_AB R2, R20, R28 ;  /* 0x0000001c1402723e */ /* 0x002fe200000010ff */
[----:B------:R-:W4:Y:S02]  /*47da0*/  LDL.LU R27, [R1+0x56c] ;  /* 0x00056c00011b7983 */ /* 0x000f240000300800 */
[----:B------:R-:W-:Y:S01]  /*47db0*/  STL [R1+0x32cc], R5 ;  /* 0x0032cc0501007387 */ /* 0x000fe20000100800 */
[----:B---3--:R-:W-:Y:S01]  /*47dc0*/  F2FP.BF16.PACK_AB R0, R23, R24 ;  /* 0x000000181700723e */ /* 0x008fe200000010ff */
[----:B------:R-:W-:Y:S01]  /*47dd0*/  STL [R1+0x32d0], R4 ;  /* 0x0032d00401007387 */ /* 0x000fe20000100800 */
[----:B------:R-:W-:Y:S02]  /*47de0*/  STL [R1+0x32d4], R3 ;  /* 0x0032d40301007387 */ /* 0x000fe40000100800 */
[----:B------:R-:W-:Y:S02]  /*47df0*/  STL [R1+0x32d8], R2 ;  /* 0x0032d80201007387 */ /* 0x000fe40000100800 */
[----:B------:R-:W0:Y:S04]  /*47e00*/  LDS R2, [R26.X16+0x43a00] ;  /* 0x043a00001a027984 */ /* 0x000e28000000c800 */
[----:B------:R-:W-:Y:S02]  /*47e10*/  STL [R1+0x32dc], R0 ;  /* 0x0032dc0001007387 */ /* 0x000fe40000100800 */
[----:B------:R-:W1:Y:S02]  /*47e20*/  LDS R0, [R26.X16+0x43c00] ;  /* 0x043c00001a007984 */ /* 0x000e64000000c800 */
[----:B------:R-:W3:Y:S02]  /*47e30*/  S2R R28, SR_TID.X ;  /* 0x00000000001c7919 */ /* 0x000ee40000002100 */
[C---:B---3--:R-:W-:Y:S01]  /*47e40*/  LOP3.LUT R24, R28.reuse, 0x180, RZ, 0xc0, !PT ;  /* 0x000001801c187812 */ /* 0x048fe200078ec0ff */
[----:B------:R-:W-:-:S05]  /*47e50*/  IMAD.SHL.U32 R28, R28, 0x10, RZ ;  /* 0x000000101c1c7824 */ /* 0x000fca00078e00ff */
[----:B------:R-:W-:Y:S01]  /*47e60*/  LOP3.LUT R28, R28, 0x1c0, RZ, 0xc0, !PT ;  /* 0x000001c01c1c7812 */ /* 0x000fe200078ec0ff */
[----:B--2---:R-:W-:-:S05]  /*47e70*/  FFMA R6, R7, R6, R14 ;  /* 0x0000000607067223 */ /* 0x004fca000000000e */
[----:B------:R-:W-:Y:S01]  /*47e80*/  STL [R1+0x9a0], R6 ;  /* 0x0009a00601007387 */ /* 0x000fe20000100800 */
[----:B0-----:R-:W-:Y:S02]  /*47e90*/  STL [R1+0x768], R2 ;  /* 0x0007680201007387 */ /* 0x001fe40000100800 */
[----:B------:R-:W-:Y:S02]  /*47ea0*/  STL [R1+0x32e0], R26 ;  /* 0x0032e01a01007387 */ /* 0x000fe40000100800 */
[----:B-1----:R-:W-:Y:S02]  /*47eb0*/  STL [R1+0x764], R0 ;  /* 0x0007640001007387 */ /* 0x002fe40000100800 */
[----:B------:R-:W0:Y:S04]  /*47ec0*/  LDS R0, [R28+0x43e00] ;  /* 0x043e00001c007984 */ /* 0x000e280000000800 */
[----:B------:R-:W2:Y:S01]  /*47ed0*/  LDL.LU R17, [R1+0x564] ;  /* 0x0005640001117983 */ /* 0x000ea20000300800 */
[----:B------:R-:W3:Y:S03]  /*47ee0*/  LDL.LU R18, [R1+0x55c] ;  /* 0x00055c0001127983 */ /* 0x000ee60000300800 */
[----:B------:R-:W1:Y:S01]  /*47ef0*/  S2R R29, SR_TID.X ;  /* 0x00000000001d7919 */ /* 0x000e620000002100 */
[----:B------:R-:W-:Y:S06]  /*47f00*/  BAR.SYNC.DEFER_BLOCKING 0x0 ;  /* 0x0000000000007b1d */ /* 0x000fec0000010000 */
[----:B0-----:R0:W-:Y:S01]  /*47f10*/  STL [R1+0x760], R0 ;  /* 0x0007600001007387 */ /* 0x0011e20000100800 */
[----:B------:R-:W3:Y:S02]  /*47f20*/  LDL.LU R28, [R1+0x554] ;  /* 0x00055400011c7983 */ /* 0x000ee40000300800 */
[----:B------:R-:W3:Y:S02]  /*47f30*/  LDL.LU R20, [R1+0x54c] ;  /* 0x00054c0001147983 */ /* 0x000ee40000300800 */
[----:B------:R-:W3:Y:S01]  /*47f40*/  LDL.LU R23, [R1+0x544] ;  /* 0x0005440001177983 */ /* 0x000ee20000300800 */
[----:B-1----:R-:W-:-:S02]  /*47f50*/  LOP3.LUT R29, R29, 0x1ff, RZ, 0xc0, !PT ;  /* 0x000001ff1d1d7812 */ /* 0x002fc400078ec0ff */
[----:B------:R-:W-:Y:S01]  /*47f60*/  SHF.R.U32.HI R24, RZ, 0x3, R24 ;  /* 0x00000003ff187819 */ /* 0x000fe20000011618 */
[----:B------:R-:W3:Y:S01]  /*47f70*/  LDL.LU R26, [R1+0x53c] ;  /* 0x00053c00011a7983 */ /* 0x000ee20000300800 */
[----:B------:R-:W-:-:S03]  /*47f80*/  SHF.L.U32 R29, R29, 0x1, RZ ;  /* 0x000000011d1d7819 */ /* 0x000fc600000006ff */
[----:B0-----:R-:W3:Y:S01]  /*47f90*/  LDL.LU R0, [R1+0x534] ;  /* 0x0005340001007983 */ /* 0x001ee20000300800 */
[----:B------:R-:W3:Y:S01]  /*47fa0*/  LDL.LU R2, [R1+0x52c] ;  /* 0x00052c0001027983 */ /* 0x000ee20000300800 */
[CC--:B------:R-:W-:Y:S01]  /*47fb0*/  LOP3.LUT R6, R29.reuse, R24.reuse, RZ, 0x3c, !PT ;  /* 0x000000181d067212 */ /* 0x0c0fe200078e3cff */
[----:B------:R-:W3:Y:S01]  /*47fc0*/  LDL.LU R3, [R1+0x524] ;  /* 0x0005240001037983 */ /* 0x000ee20000300800 */
[----:B------:R-:W3:Y:S01]  /*47fd0*/  LDL.LU R4, [R1+0x51c] ;  /* 0x00051c0001047983 */ /* 0x000ee20000300800 */
[----:B------:R-:W3:Y:S02]  /*47fe0*/  LDL.LU R5, [R1+0x514] ;  /* 0x0005140001057983 */ /* 0x000ee40000300800 */
[----:B------:R-:W3:Y:S02]  /*47ff0*/  LDL.LU R7, [R1+0x50c] ;  /* 0x00050c0001077983 */ /* 0x000ee40000300800 */
[----:B------:R-:W3:Y:S01]  /*48000*/  LDL.LU R8, [R1+0x504] ;  /* 0x0005040001087983 */ /* 0x000ee20000300800 */
[----:B----4-:R-:W-:Y:S04]  /*48010*/  STS.U16 [R6+0x40000], R15 ;  /* 0x0400000f06007388 */ /* 0x010fe80000000400 */
[----:B------:R-:W4:Y:S01]  /*48020*/  LDL.LU R9, [R1+0x4fc] ;  /* 0x0004fc0001097983 */ /* 0x000f220000300800 */
[----:B------:R-:W-:Y:S02]  /*48030*/  STS.U16 [R6+0x40800], R19 ;  /* 0x0408001306007388 */ /* 0x000fe40000000400 */
[----:B------:R-:W4:Y:S02]  /*48040*/  LDL.LU R10, [R1+0x4f4] ;  /* 0x0004f400010a7983 */ /* 0x000f240000300800 */
[----:B------:R-:W-:Y:S01]  /*48050*/  STS.U16 [R6+0x41000], R16 ;  /* 0x0410001006007388 */ /* 0x000fe20000000400 */
[----:B------:R-:W4:Y:S04]  /*48060*/  LDL.LU R11, [R1+0x4ec] ;  /* 0x0004ec00010b7983 */ /* 0x000f280000300800 */
[----:B------:R0:W-:Y:S01]  /*48070*/  STS.U16 [R6+0x41800], R21 ;  /* 0x0418001506007388 */ /* 0x0001e20000000400 */
[----:B------:R-:W4:Y:S02]  /*48080*/  LDL.LU R12, [R1+0x4e4] ;  /* 0x0004e400010c7983 */ /* 0x000f240000300800 */
[----:B------:R1:W-:Y:S02]  /*48090*/  STS.U16 [R6+0x42000], R22 ;  /* 0x0420001606007388 */ /* 0x0003e40000000400 */
[----:B------:R-:W4:Y:S01]  /*480a0*/  LDL.LU R13, [R1+0x4dc] ;  /* 0x0004dc00010d7983 */ /* 0x000f220000300800 */
[----:B------:R1:W-:Y:S04]  /*480b0*/  STS.U16 [R6+0x42800], R25 ;  /* 0x0428001906007388 */ /* 0x0003e80000000400 */
[----:B------:R-:W4:Y:S01]  /*480c0*/  LDL.LU R14, [R1+0x4d4] ;  /* 0x0004d400010e7983 */ /* 0x000f220000300800 */
[----:B------:R1:W-:Y:S03]  /*480d0*/  STS.U16 [R6+0x43000], R27 ;  /* 0x0430001b06007388 */ /* 0x0003e60000000400 */
[----:B0-----:R-:W4:Y:S01]  /*480e0*/  LDL.LU R21, [R1+0x4cc] ;  /* 0x0004cc0001157983 */ /* 0x001f220000300800 */
[----:B-1----:R-:W4:Y:S03]  /*480f0*/  LDL.LU R22, [R1+0x4c4] ;  /* 0x0004c40001167983 */ /* 0x002f260000300800 */
[----:B------:R-:W4:Y:S01]  /*48100*/  LDL.LU R25, [R1+0x4bc] ;  /* 0x0004bc0001197983 */ /* 0x000f220000300800 */
[----:B------:R-:W4:Y:S03]  /*48110*/  LDL.LU R27, [R1+0x4b4] ;  /* 0x0004b400011b7983 */ /* 0x000f260000300800 */
[----:B--2---:R-:W-:Y:S01]  /*48120*/  STS.U16 [R6+0x43800], R17 ;  /* 0x0438001106007388 */ /* 0x004fe20000000400 */
[----:B---3--:R-:W-:Y:S03]  /*48130*/  STS.U16 [R6+0x44000], R18 ;  /* 0x0440001206007388 */ /* 0x008fe60000000400 */
[----:B------:R0:W-:Y:S04]  /*48140*/  STS.U16 [R6+0x44800], R28 ;  /* 0x0448001c06007388 */ /* 0x0001e80000000400 */
[----:B0-----:R-:W2:Y:S01]  /*48150*/  LDL.LU R28, [R1+0x4ac] ;  /* 0x0004ac00011c7983 */ /* 0x001ea20000300800 */
[----:B------:R-:W3:Y:S02]  /*48160*/  LDL.LU R15, [R1+0x4a4] ;  /* 0x0004a400010f7983 */ /* 0x000ee40000300800 */
[----:B------:R-:W3:Y:S02]  /*48170*/  LDL.LU R19, [R1+0x49c] ;  /* 0x00049c0001137983 */ /* 0x000ee40000300800 */
[----:B------:R-:W3:Y:S01]  /*48180*/  LDL.LU R16, [R1+0x494] ;  /* 0x0004940001107983 */ /* 0x000ee20000300800 */
[----:B------:R-:W3:Y:S04]  /*48190*/  LDL.LU R17, [R1+0x48c] ;  /* 0x00048c0001117983 */ /* 0x000ee80000300800 */
[----:B------:R0:W-:Y:S01]  /*481a0*/  STS.U16 [R6+0x45000], R20 ;  /* 0x0450001406007388 */ /* 0x0001e20000000400 */
[----:B------:R-:W3:Y:S02]  /*481b0*/  LDL.LU R18, [R1+0x484] ;  /* 0x0004840001127983 */ /* 0x000ee40000300800 */
[----:B------:R1:W-:Y:S01]  /*481c0*/  STS.U16 [R6+0x45800], R23 ;  /* 0x0458001706007388 */ /* 0x0003e20000000400 */
[----:B0-----:R-:W3:Y:S01]  /*481d0*/  LDL.LU R20, [R1+0x47c] ;  /* 0x00047c0001147983 */ /* 0x001ee20000300800 */
[----:B-1----:R-:W3:Y:S02]  /*481e0*/  LDL.LU R23, [R1+0x474] ;  /* 0x0004740001177983 */ /* 0x002ee40000300800 */
[----:B------:R-:W-:Y:S02]  /*481f0*/  STS.U16 [R6+0x46000], R26 ;  /* 0x0460001a06007388 */ /* 0x000fe40000000400 */
[----:B------:R-:W-:Y:S01]  /*48200*/  STS.U16 [R6+0x46800], R0 ;  /* 0x0468000006007388 */ /* 0x000fe20000000400 */
[----:B------:R-:W-:Y:S01]  /*48210*/  STS.U16 [R6+0x47000], R2 ;  /* 0x0470000206007388 */ /* 0x000fe20000000400 */
[----:B------:R-:W-:Y:S02]  /*48220*/  STS.U16 [R6+0x47800], R3 ;  /* 0x0478000306007388 */ /* 0x000fe40000000400 */
[----:B------:R-:W-:Y:S02]  /*48230*/  STS.U16 [R6+0x48000], R4 ;  /* 0x0480000406007388 */ /* 0x000fe40000000400 */
[----:B------:R-:W-:Y:S01]  /*48240*/  STS.U16 [R6+0x48800], R5 ;  /* 0x0488000506007388 */ /* 0x000fe20000000400 */
[----:B------:R-:W-:Y:S01]  /*48250*/  STS.U16 [R6+0x49000], R7 ;  /* 0x0490000706007388 */ /* 0x000fe20000000400 */
[----:B------:R-:W-:Y:S02]  /*48260*/  STS.U16 [R6+0x49800], R8 ;  /* 0x0498000806007388 */ /* 0x000fe40000000400 */
[----:B----4-:R-:W-:Y:S02]  /*48270*/  STS.U16 [R6+0x4a000], R9 ;  /* 0x04a0000906007388 */ /* 0x010fe40000000400 */
[----:B------:R-:W-:Y:S01]  /*48280*/  STS.U16 [R6+0x4a800], R10 ;  /* 0x04a8000a06007388 */ /* 0x000fe20000000400 */
[----:B------:R-:W-:Y:S01]  /*48290*/  STS.U16 [R6+0x4b000], R11 ;  /* 0x04b0000b06007388 */ /* 0x000fe20000000400 */
[----:B------:R-:W-:Y:S02]  /*482a0*/  STS.U16 [R6+0x4b800], R12 ;  /* 0x04b8000c06007388 */ /* 0x000fe40000000400 */
[----:B------:R-:W-:Y:S02]  /*482b0*/  STS.U16 [R6+0x4c000], R13 ;  /* 0x04c0000d06007388 */ /* 0x000fe40000000400 */
[----:B------:R-:W-:Y:S01]  /*482c0*/  STS.U16 [R6+0x4c800], R14 ;  /* 0x04c8000e06007388 */ /* 0x000fe20000000400 */
[----:B------:R0:W-:Y:S01]  /*482d0*/  STS.U16 [R6+0x4d000], R21 ;  /* 0x04d0001506007388 */ /* 0x0001e20000000400 */
[----:B------:R1:W-:Y:S02]  /*482e0*/  STS.U16 [R6+0x4d800], R22 ;  /* 0x04d8001606007388 */ /* 0x0003e40000000400 */
[----:B------:R4:W-:Y:S02]  /*482f0*/  STS.U16 [R6+0x4e000], R25 ;  /* 0x04e0001906007388 */ /* 0x0009e40000000400 */
[----:B------:R4:W-:Y:S01]  /*48300*/  STS.U16 [R6+0x4e800], R27 ;  /* 0x04e8001b06007388 */ /* 0x0009e20000000400 */
[----:B0-----:R-:W3:Y:S01]  /*48310*/  LDL.LU R21, [R1+0x46c] ;  /* 0x00046c0001157983 */ /* 0x001ee20000300800 */
[----:B-1----:R-:W3:Y:S02]  /*48320*/  LDL.LU R22, [R1+0x464] ;  /* 0x0004640001167983 */ /* 0x002ee40000300800 */
[----:B----4-:R-:W4:Y:S02]  /*48330*/  LDL.LU R25, [R1+0x45c] ;  /* 0x00045c0001197983 */ /* 0x010f240000300800 */
[----:B------:R-:W4:Y:S01]  /*48340*/  LDL.LU R27, [R1+0x454] ;  /* 0x00045400011b7983 */ /* 0x000f220000300800 */
[----:B--2---:R0:W-:Y:S04]  /*48350*/  STS.U16 [R6+0x4f000], R28 ;  /* 0x04f0001c06007388 */ /* 0x0041e80000000400 */
        /* <DEDUP_REMOVED lines=10> */
[----:B------:R-:W2:Y:S01]  /*48400*/  LDL.LU R10, [R1+0x3fc] ;  /* 0x0003fc00010a7983 */ /* 0x000ea20000300800 */
[----:B---3--:R0:W-:Y:S01]  /*48410*/  STS.U16 [R6+0x4f800], R15 ;  /* 0x04f8000f06007388 */ /* 0x0081e20000000400 */
[----:B------:R-:W3:Y:S02]  /*48420*/  LDL.LU R11, [R1+0x3f4] ;  /* 0x0003f400010b7983 */ /* 0x000ee40000300800 */
[----:B------:R1:W-:Y:S02]  /*48430*/  STS.U16 [R6+0x50000], R19 ;  /* 0x0500001306007388 */ /* 0x0003e40000000400 */
[----:B------:R-:W3:Y:S01]  /*48440*/  LDL.LU R12, [R1+0x3ec] ;  /* 0x0003ec00010c7983 */ /* 0x000ee20000300800 */
[----:B------:R1:W-:Y:S04]  /*48450*/  STS.U16 [R6+0x50800], R16 ;  /* 0x0508001006007388 */ /* 0x0003e80000000400 */
[----:B------:R-:W3:Y:S01]  /*48460*/  LDL.LU R13, [R1+0x3e4] ;  /* 0x0003e400010d7983 */ /* 0x000ee20000300800 */
[----:B------:R-:W-:Y:S02]  /*48470*/  STS.U16 [R6+0x51000], R17 ;  /* 0x0510001106007388 */ /* 0x000fe40000000400 */
[----:B------:R-:W3:Y:S02]  /*48480*/  LDL.LU R14, [R1+0x3dc] ;  /* 0x0003dc00010e7983 */ /* 0x000ee40000300800 */
[----:B------:R-:W-:Y:S01]  /*48490*/  STS.U16 [R6+0x51800], R18 ;  /* 0x0518001206007388 */ /* 0x000fe20000000400 */
[----:B------:R-:W-:Y:S04]  /*484a0*/  STS.U16 [R6+0x52000], R20 ;  /* 0x0520001406007388 */ /* 0x000fe80000000400 */
[----:B0-----:R-:W3:Y:S01]  /*484b0*/  LDL.LU R15, [R1+0x3d4] ;  /* 0x0003d400010f7983 */ /* 0x001ee20000300800 */
[----:B-1----:R-:W3:Y:S03]  /*484c0*/  LDL.LU R19, [R1+0x3bc] ;  /* 0x0003bc0001137983 */ /* 0x002ee60000300800 */
[----:B------:R0:W-:Y:S04]  /*484d0*/  STS.U16 [R6+0x52800], R23 ;  /* 0x0528001706007388 */ /* 0x0001e80000000400 */
[----:B------:R-:W3:Y:S04]  /*484e0*/  LDL.LU R16, [R1+0x3b4] ;  /* 0x0003b40001107983 */ /* 0x000ee80000300800 */
[----:B0-----:R-:W3:Y:S04]  /*484f0*/  LDL.LU R23, [R1+0x3ac] ;  /* 0x0003ac0001177983 */ /* 0x001ee80000300800 */
[----:B------:R-:W-:Y:S01]  /*48500*/  STS.U16 [R6+0x53000], R21 ;  /* 0x0530001506007388 */ /* 0x000fe20000000400 */
[----:B------:R-:W-:Y:S02]  /*48510*/  STS.U16 [R6+0x53800], R22 ;  /* 0x0538001606007388 */ /* 0x000fe40000000400 */
[----:B----4-:R0:W-:Y:S02]  /*48520*/  STS.U16 [R6+0x54000], R25 ;  /* 0x0540001906007388 */ /* 0x0101e40000000400 */
[----:B------:R1:W-:Y:S01]  /*48530*/  STS.U16 [R6+0x54800], R27 ;  /* 0x0548001b06007388 */ /* 0x0003e20000000400 */
[----:B0-----:R-:W4:Y:S01]  /*48540*/  LDL.LU R25, [R1+0x3a4] ;  /* 0x0003a40001197983 */ /* 0x001f220000300800 */
[----:B------:R-:W4:Y:S02]  /*48550*/  LDL.LU R17, [R1+0x1c] ;  /* 0x00001c0001117983 */ /* 0x000f240000300800 */
[----:B------:R-:W4:Y:S02]  /*48560*/  LDL.LU R18, [R1+0x14] ;  /* 0x0000140001127983 */ /* 0x000f240000300800 */
[----:B------:R-:W4:Y:S01]  /*48570*/  LDL.LU R20, [R1+0x598] ;  /* 0x0005980001147983 */ /* 0x000f220000300800 */
[----:B------:R-:W4:Y:S01]  /*48580*/  LDL.LU R21, [R1+0x590] ;  /* 0x0005900001157983 */ /* 0x000f220000300800 */
[----:B------:R-:W4:Y:S02]  /*48590*/  LDL.LU R22, [R1+0x588] ;  /* 0x0005880001167983 */ /* 0x000f240000300800 */
[----:B-1----:R-:W4:Y:S01]  /*485a0*/  LDL.LU R27, [R1+0x580] ;  /* 0x00058000011b7983 */ /* 0x002f220000300800 */
[----:B--2---:R0:W-:Y:S01]  /*485b0*/  STS.U16 [R6+0x55000], R28 ;  /* 0x0550001c06007388 */ /* 0x0041e20000000400 */
[----:B------:R-:W-:Y:S02]  /*485c0*/  STS.U16 [R6+0x55800], R26 ;  /* 0x0558001a06007388 */ /* 0x000fe40000000400 */
        /* <DEDUP_REMOVED lines=8> */
[----:B------:R-:W-:Y:S01]  /*48650*/  STS.U16 [R6+0x5a000], R10 ;  /* 0x05a0000a06007388 */ /* 0x000fe20000000400 */
[----:B0-----:R-:W2:Y:S04]  /*48660*/  LDL.LU R28, [R1+0x578] ;  /* 0x00057800011c7983 */ /* 0x001ea80000300800 */
[----:B---3--:R-:W-:Y:S01]  /*48670*/  STS.U16 [R6+0x5a800], R11 ;  /* 0x05a8000b06007388 */ /* 0x008fe20000000400 */
[----:B------:R-:W-:Y:S03]  /*48680*/  STS.U16 [R6+0x5b000], R12 ;  /* 0x05b0000c06007388 */ /* 0x000fe60000000400 */
[----:B------:R-:W-:Y:S01]  /*48690*/  STS.U16 [R6+0x5b800], R13 ;  /* 0x05b8000d06007388 */ /* 0x000fe20000000400 */
[----:B------:R-:W-:Y:S03]  /*486a0*/  STS.U16 [R6+0x5c000], R14 ;  /* 0x05c0000e06007388 */ /* 0x000fe60000000400 */
[----:B------:R-:W-:Y:S01]  /*486b0*/  STS.U16 [R6+0x5c800], R15 ;  /* 0x05c8000f06007388 */ /* 0x000fe20000000400 */
[----:B------:R-:W-:Y:S03]  /*486c0*/  STS.U16 [R6+0x5d000], R19 ;  /* 0x05d0001306007388 */ /* 0x000fe60000000400 */
[----:B------:R-:W-:Y:S04]  /*486d0*/  STS.U16 [R6+0x5d800], R16 ;  /* 0x05d8001006007388 */ /* 0x000fe80000000400 */
[----:B------:R0:W-:Y:S02]  /*486e0*/  STS.U16 [R6+0x5e000], R23 ;  /* 0x05e0001706007388 */ /* 0x0001e40000000400 */
[----:B0-----:R-:W-:-:S02]  /*486f0*/  LOP3.LUT R23, R29, R24, RZ, 0x3c, !PT ;  /* 0x000000181d177212 */ /* 0x001fc400078e3cff */
[----:B------:R-:W3:Y:S04]  /*48700*/  LDL.LU R29, [R1+0x570] ;  /* 0x00057000011d7983 */ /* 0x000ee80000300800 */
[----:B----4-:R0:W-:Y:S01]  /*48710*/  STS.U16 [R6+0x5e800], R25 ;  /* 0x05e8001906007388 */ /* 0x0101e20000000400 */
[----:B------:R-:W4:Y:S02]  /*48720*/  LDL.LU R24, [R1+0x568] ;  /* 0x0005680001187983 */ /* 0x000f240000300800 */
[----:B------:R-:W-:Y:S02]  /*48730*/  STS.U16 [R6+0x5f000], R17 ;  /* 0x05f0001106007388 */ /* 0x000fe40000000400 */
[----:B------:R1:W-:Y:S01]  /*48740*/  STS.U16 [R6+0x5f800], R18 ;  /* 0x05f8001206007388 */ /* 0x0003e20000000400 */
[----:B0-----:R-:W4:Y:S01]  /*48750*/  LDL.LU R25, [R1+0x560] ;  /* 0x0005600001197983 */ /* 0x001f220000300800 */
[----:B------:R-:W4:Y:S02]  /*48760*/  LDL.LU R26, [R1+0x558] ;  /* 0x00055800011a7983 */ /* 0x000f240000300800 */
[----:B------:R-:W4:Y:S02]  /*48770*/  LDL.LU R0, [R1+0x550] ;  /* 0x0005500001007983 */ /* 0x000f240000300800 */
[----:B------:R-:W4:Y:S01]  /*48780*/  LDL.LU R2, [R1+0x548] ;  /* 0x0005480001027983 */ /* 0x000f220000300800 */
[----:B------:R-:W4:Y:S01]  /*48790*/  LDL.LU R3, [R1+0x540] ;  /* 0x0005400001037983 */ /* 0x000f220000300800 */
[----:B------:R-:W4:Y:S02]  /*487a0*/  LDL.LU R4, [R1+0x538] ;  /* 0x0005380001047983 */ /* 0x000f240000300800 */
[----:B------:R-:W4:Y:S02]  /*487b0*/  LDL.LU R5, [R1+0x530] ;  /* 0x0005300001057983 */ /* 0x000f240000300800 */
[----:B-1----:R-:W4:Y:S01]  /*487c0*/  LDL.LU R6, [R1+0x528] ;  /* 0x0005280001067983 */ /* 0x002f220000300800 */
[----:B------:R-:W4:Y:S01]  /*487d0*/  LDL.LU R7, [R1+0x520] ;  /* 0x0005200001077983 */ /* 0x000f220000300800 */
[----:B------:R-:W4:Y:S01]  /*487e0*/  LDL.LU R8, [R1+0x518] ;  /* 0x0005180001087983 */ /* 0x000f220000300800 */
[----:B------:R-:W-:Y:S01]  /*487f0*/  LOP3.LUT R23, R23, 0x40, RZ, 0x3c, !PT ;  /* 0x0000004017177812 */ /* 0x000fe200078e3cff */
[----:B------:R-:W4:Y:S01]  /*48800*/  LDL.LU R9, [R1+0x510] ;  /* 0x0005100001097983 */ /* 0x000f220000300800 */
[----:B------:R-:W4:Y:S01]  /*48810*/  LDL.LU R10, [R1+0x508] ;  /* 0x00050800010a7983 */ /* 0x000f220000300800 */
[----:B------:R-:W4:Y:S02]  /*48820*/  LDL.LU R11, [R1+0x500] ;  /* 0x00050000010b7983 */ /* 0x000f240000300800 */
[----:B------:R-:W4:Y:S02]  /*48830*/  LDL.LU R12, [R1+0x4f8] ;  /* 0x0004f800010c7983 */ /* 0x000f240000300800 */
[----:B------:R-:W4:Y:S01]  /*48840*/  LDL.LU R13, [R1+0x4f0] ;  /* 0x0004f000010d7983 */ /* 0x000f220000300800 */
[----:B------:R-:W-:Y:S04]  /*48850*/  STS.U16 [R23+0x40400], R20 ;  /* 0x0404001417007388 */ /* 0x000fe80000000400 */
[----:B------:R-:W4:Y:S01]  /*48860*/  LDL.LU R14, [R1+0x4e8] ;  /* 0x0004e800010e7983 */ /* 0x000f220000300800 */
[----:B------:R-:W-:Y:S02]  /*48870*/  STS.U16 [R23+0x40c00], R21 ;  /* 0x040c001517007388 */ /* 0x000fe40000000400 */
[----:B------:R-:W4:Y:S02]  /*48880*/  LDL.LU R15, [R1+0x4e0] ;  /* 0x0004e000010f7983 */ /* 0x000f240000300800 */
[----:B------:R-:W-:Y:S01]  /*48890*/  STS.U16 [R23+0x41400], R22 ;  /* 0x0414001617007388 */ /* 0x000fe20000000400 */
[----:B------:R-:W4:Y:S04]  /*488a0*/  LDL.LU R19, [R1+0x4d8] ;  /* 0x0004d80001137983 */ /* 0x000f280000300800 */
[----:B------:R0:W-:Y:S01]  /*488b0*/  STS.U16 [R23+0x41c00], R27 ;  /* 0x041c001b17007388 */ /* 0x0001e20000000400 */
[----:B------:R-:W4:Y:S03]  /*488c0*/  LDL.LU R16, [R1+0x4d0] ;  /* 0x0004d00001107983 */ /* 0x000f260000300800 */
[----:B0-----:R-:W4:Y:S04]  /*488d0*/  LDL.LU R27, [R1+0x4c8] ;  /* 0x0004c800011b7983 */ /* 0x001f280000300800 */
[----:B--2---:R0:W-:Y:S04]  /*488e0*/  STS.U16 [R23+0x42400], R28 ;  /* 0x0424001c17007388 */ /* 0x0041e80000000400 */
[----:B0-----:R-:W2:Y:S04]  /*488f0*/  LDL.LU R28, [R1+0x4c0] ;  /* 0x0004c000011c7983 */ /* 0x001ea80000300800 */
[----:B---3--:R0:W-:Y:S04]  /*48900*/  STS.U16 [R23+0x42c00], R29 ;  /* 0x042c001d17007388 */ /* 0x0081e80000000400 */
[----:B0-----:R-:W3:Y:S01]  /*48910*/  LDL.LU R29, [R1+0x4b8] ;  /* 0x0004b800011d7983 */ /* 0x001ee20000300800 */
[----:B----4-:R0:W-:Y:S03]  /*48920*/  STS.U16 [R23+0x43400], R24 ;  /* 0x0434001817007388 */ /* 0x0101e60000000400 */
[----:B------:R1:W-:Y:S01]  /*48930*/  STS.U16 [R23+0x43c00], R25 ;  /* 0x043c001917007388 */ /* 0x0003e20000000400 */
[----:B------:R-:W-:Y:S03]  /*48940*/  STS.U16 [R23+0x44400], R26 ;  /* 0x0444001a17007388 */ /* 0x000fe60000000400 */
[----:B------:R-:W-:Y:S01]  /*48950*/  STS.U16 [R23+0x44c00], R0 ;  /* 0x044c000017007388 */ /* 0x000fe20000000400 */
[----:B------:R-:W-:Y:S02]  /*48960*/  STS.U16 [R23+0x45400], R2 ;  /* 0x0454000217007388 */ /* 0x000fe40000000400 */
[----:B------:R-:W-:Y:S02]  /*48970*/  STS.U16 [R23+0x45c00], R3 ;  /* 0x045c000317007388 */ /* 0x000fe40000000400 */
[----:B------:R-:W-:Y:S01]  /*48980*/  STS.U16 [R23+0x46400], R4 ;  /* 0x0464000417007388 */ /* 0x000fe20000000400 */
[----:B------:R-:W-:Y:S01]  /*48990*/  STS.U16 [R23+0x46c00], R5 ;  /* 0x046c000517007388 */ /* 0x000fe20000000400 */
[----:B------:R-:W-:Y:S02]  /*489a0*/  STS.U16 [R23+0x47400], R6 ;  /* 0x0474000617007388 */ /* 0x000fe40000000400 */
[----:B------:R-:W-:Y:S01]  /*489b0*/  STS.U16 [R23+0x47c00], R7 ;  /* 0x047c000717007388 */ /* 0x000fe20000000400 */
[----:B------:R-:W4:Y:S01]  /*489c0*/  LDL.LU R17, [R1+0x4b0] ;  /* 0x0004b00001117983 */ /* 0x000f220000300800 */
[----:B------:R-:W-:Y:S02]  /*489d0*/  STS.U16 [R23+0x48400], R8 ;  /* 0x0484000817007388 */ /* 0x000fe40000000400 */
[----:B------:R-:W4:Y:S02]  /*489e0*/  LDL.LU R18, [R1+0x4a8] ;  /* 0x0004a80001127983 */ /* 0x000f240000300800 */
[----:B------:R-:W-:Y:S01]  /*489f0*/  STS.U16 [R23+0x48c00], R9 ;  /* 0x048c000917007388 */ /* 0x000fe20000000400 */
[----:B------:R-:W4:Y:S04]  /*48a00*/  LDL.LU R20, [R1+0x4a0] ;  /* 0x0004a00001147983 */ /* 0x000f280000300800 */
[----:B------:R-:W-:Y:S01]  /*48a10*/  STS.U16 [R23+0x49400], R10 ;  /* 0x0494000a17007388 */ /* 0x000fe20000000400 */
[----:B------:R-:W4:Y:S02]  /*48a20*/  LDL.LU R21, [R1+0x498] ;  /* 0x0004980001157983 */ /* 0x000f240000300800 */
[----:B------:R-:W-:Y:S02]  /*48a30*/  STS.U16 [R23+0x49c00], R11 ;  /* 0x049c000b17007388 */ /* 0x000fe40000000400 */
[----:B------:R-:W4:Y:S01]  /*48a40*/  LDL.LU R22, [R1+0x490] ;  /* 0x0004900001167983 */ /* 0x000f220000300800 */
[----:B------:R-:W-:Y:S04]  /*48a50*/  STS.U16 [R23+0x4a400], R12 ;  /* 0x04a4000c17007388 */ /* 0x000fe80000000400 */
[----:B0-----:R-:W4:Y:S01]  /*48a60*/  LDL.LU R24, [R1+0x488] ;  /* 0x0004880001187983 */ /* 0x001f220000300800 */
[----:B------:R-:W-:Y:S02]  /*48a70*/  STS.U16 [R23+0x4ac00], R13 ;  /* 0x04ac000d17007388 */ /* 0x000fe40000000400 */
[----:B-1----:R-:W4:Y:S02]  /*48a80*/  LDL.LU R25, [R1+0x480] ;  /* 0x0004800001197983 */ /* 0x002f240000300800 */
[----:B------:R-:W-:Y:S01]  /*48a90*/  STS.U16 [R23+0x4b400], R14 ;  /* 0x04b4000e17007388 */ /* 0x000fe20000000400 */
[----:B------:R-:W-:Y:S01]  /*48aa0*/  STS.U16 [R23+0x4bc00], R15 ;  /* 0x04bc000f17007388 */ /* 0x000fe20000000400 */
[----:B------:R-:W-:Y:S02]  /*48ab0*/  STS.U16 [R23+0x4c400], R19 ;  /* 0x04c4001317007388 */ /* 0x000fe40000000400 */
[----:B------:R-:W-:Y:S01]  /*48ac0*/  STS.U16 [R23+0x4cc00], R16 ;  /* 0x04cc001017007388 */ /* 0x000fe20000000400 */
[----:B------:R0:W-:Y:S04]  /*48ad0*/  STS.U16 [R23+0x4d400], R27 ;  /* 0x04d4001b17007388 */ /* 0x0001e80000000400 */
[----:B0-----:R-:W4:Y:S04]  /*48ae0*/  LDL.LU R27, [R1+0x478] ;  /* 0x00047800011b7983 */ /* 0x001f280000300800 */
[----:B--2---:R0:W-:Y:S04]  /*48af0*/  STS.U16 [R23+0x4dc00], R28 ;  /* 0x04dc001c17007388 */ /* 0x0041e80000000400 */
[----:B0-----:R-:W2:Y:S04]  /*48b00*/  LDL.LU R28, [R1+0x470] ;  /* 0x00047000011c7983 */ /* 0x001ea80000300800 */
[----:B---3--:R0:W-:Y:S04]  /*48b10*/  STS.U16 [R23+0x4e400], R29 ;  /* 0x04e4001d17007388 */ /* 0x0081e80000000400 */
        /* <DEDUP_REMOVED lines=17> */
[----:B------:R-:W3:Y:S03]  /*48c30*/  LDL.LU R19, [R1+0x3e0] ;  /* 0x0003e00001137983 */ /* 0x000ee60000300800 */
[----:B----4-:R0:W-:Y:S01]  /*48c40*/  STS.U16 [R23+0x4ec00], R17 ;  /* 0x04ec001117007388 */ /* 0x0101e20000000400 */
[----:B------:R-:W-:Y:S02]  /*48c50*/  STS.U16 [R23+0x4f400], R18 ;  /* 0x04f4001217007388 */ /* 0x000fe40000000400 */
[----:B------:R1:W-:Y:S02]  /*48c60*/  STS.U16 [R23+0x4fc00], R20 ;  /* 0x04fc001417007388 */ /* 0x0003e40000000400 */
[----:B------:R-:W-:Y:S01]  /*48c70*/  STS.U16 [R23+0x50400], R21 ;  /* 0x0504001517007388 */ /* 0x000fe20000000400 */
[----:B------:R-:W-:Y:S04]  /*48c80*/  STS.U16 [R23+0x50c00], R22 ;  /* 0x050c001617007388 */ /* 0x000fe80000000400 */
[----:B------:R-:W4:Y:S01]  /*48c90*/  LDL.LU R16, [R1+0x3d8] ;  /* 0x0003d80001107983 */ /* 0x000f220000300800 */
[----:B------:R-:W-:Y:S02]  /*48ca0*/  STS.U16 [R23+0x51400], R24 ;  /* 0x0514001817007388 */ /* 0x000fe40000000400 */
[----:B------:R1:W-:Y:S01]  /*48cb0*/  STS.U16 [R23+0x51c00], R25 ;  /* 0x051c001917007388 */ /* 0x0003e20000000400 */
[----:B0-----:R-:W4:Y:S01]  /*48cc0*/  LDL.LU R17, [R1+0x3d0] ;  /* 0x0003d00001117983 */ /* 0x001f220000300800 */
[----:B-1----:R-:W4:Y:S03]  /*48cd0*/  LDL.LU R20, [R1+0x3b8] ;  /* 0x0003b80001147983 */ /* 0x002f260000300800 */
[----:B------:R-:W4:Y:S01]  /*48ce0*/  LDL.LU R25, [R1+0x3b0] ;  /* 0x0003b00001197983 */ /* 0x000f220000300800 */
[----:B------:R-:W4:Y:S02]  /*48cf0*/  LDL.LU R18, [R1+0x3a8] ;  /* 0x0003a80001127983 */ /* 0x000f240000300800 */
[----:B------:R-:W4:Y:S02]  /*48d00*/  LDL.LU R21, [R1+0x3a0] ;  /* 0x0003a00001157983 */ /* 0x000f240000300800 */
[----:B------:R-:W4:Y:S01]  /*48d10*/  LDL.LU R22, [R1+0x18] ;  /* 0x0000180001167983 */ /* 0x000f220000300800 */
[----:B------:R0:W-:Y:S04]  /*48d20*/  STS.U16 [R23+0x52400], R27 ;  /* 0x0524001b17007388 */ /* 0x0001e80000000400 */
[----:B------:R-:W4:Y:S04]  /*48d30*/  LDL.LU R24, [R1+0x10] ;  /* 0x0000100001187983 */ /* 0x000f280000300800 */
[----:B0-----:R-:W4:Y:S04]  /*48d40*/  LDL.LU R27, [R1+0x8] ;  /* 0x00000800011b7983 */ /* 0x001f280000300800 */
[----:B--2---:R0:W-:Y:S04]  /*48d50*/  STS.U16 [R23+0x52c00], R28 ;  /* 0x052c001c17007388 */ /* 0x0041e80000000400 */
[----:B0-----:R-:W2:Y:S04]  /*48d60*/  LDL.LU R28, [R1+0x4] ;  /* 0x00000400011c7983 */ /* 0x001ea80000300800 */
[----:B---3--:R0:W-:Y:S01]  /*48d70*/  STS.U16 [R23+0x53400], R29 ;  /* 0x0534001d17007388 */ /* 0x0081e20000000400 */
[----:B------:R1:W-:Y:S02]  /*48d80*/  STS.U16 [R23+0x53c00], R26 ;  /* 0x053c001a17007388 */ /* 0x0003e40000000400 */
[----:B------:R3:W-:Y:S02]  /*48d90*/  STS.U16 [R23+0x54400], R0 ;  /* 0x0544000017007388 */ /* 0x0007e40000000400 */
[----:B------:R3:W-:Y:S01]  /*48da0*/  STS.U16 [R23+0x54c00], R2 ;  /* 0x054c000217007388 */ /* 0x0007e20000000400 */
[----:B------:R3:W-:Y:S01]  /*48db0*/  STS.U16 [R23+0x55400], R3 ;  /* 0x0554000317007388 */ /* 0x0007e20000000400 */
[----:B------:R3:W-:Y:S03]  /*48dc0*/  STS.U16 [R23+0x55c00], R4 ;  /* 0x055c000417007388 */ /* 0x0007e60000000400 */
[----:B0-----:R-:W2:Y:S01]  /*48dd0*/  LDL.LU R29, [R1] ;  /* 0x00000000011d7983 */ /* 0x001ea20000300800 */
[----:B-1----:R-:W2:Y:S02]  /*48de0*/  LDL.LU R26, [R1+0x32e0] ;  /* 0x0032e000011a7983 */ /* 0x002ea40000300800 */
[----:B---3--:R-:W3:Y:S01]  /*48df0*/  LDL.LU R0, [R1+0x32dc] ;  /* 0x0032dc0001007983 */ /* 0x008ee20000300800 */
[----:B------:R-:W2:Y:S04]  /*48e00*/  LDL.LU R2, [R1+0x32d8] ;  /* 0x0032d80001027983 */ /* 0x000ea80000300800 */
[----:B------:R-:W2:Y:S01]  /*48e10*/  LDL.LU R3, [R1+0x32d4] ;  /* 0x0032d40001037983 */ /* 0x000ea20000300800 */
[----:B------:R-:W2:Y:S03]  /*48e20*/  LDL.LU R4, [R1+0x32d0] ;  /* 0x0032d00001047983 */ /* 0x000ea60000300800 */
[----:B------:R0:W-:Y:S01]  /*48e30*/  STS.U16 [R23+0x56400], R5 ;  /* 0x0564000517007388 */ /* 0x0001e20000000400 */
[----:B------:R1:W-:Y:S02]  /*48e40*/  STS.U16 [R23+0x56c00], R6 ;  /* 0x056c000617007388 */ /* 0x0003e40000000400 */
[----:B------:R1:W-:Y:S02]  /*48e50*/  STS.U16 [R23+0x57400], R7 ;  /* 0x0574000717007388 */ /* 0x0003e40000000400 */
[----:B------:R1:W-:Y:S01]  /*48e60*/  STS.U16 [R23+0x57c00], R8 ;  /* 0x057c000817007388 */ /* 0x0003e20000000400 */
[----:B------:R1:W-:Y:S01]  /*48e70*/  STS.U16 [R23+0x58400], R9 ;  /* 0x0584000917007388 */ /* 0x0003e20000000400 */
[----:B------:R1:W-:Y:S03]  /*48e80*/  STS.U16 [R23+0x58c00], R10 ;  /* 0x058c000a17007388 */ /* 0x0003e60000000400 */
[----:B0-----:R-:W2:Y:S01]  /*48e90*/  LDL.LU R5, [R1+0x32cc] ;  /* 0x0032cc0001057983 */ /* 0x001ea20000300800 */
[----:B-1----:R-:W2:Y:S03]  /*48ea0*/  LDL.LU R6, [R1+0x32c8] ;  /* 0x0032c80001067983 */ /* 0x002ea60000300800 */
[----:B------:R-:W2:Y:S01]  /*48eb0*/  LDL.LU R7, [R1+0x32c4] ;  /* 0x0032c40001077983 */ /* 0x000ea20000300800 */
[----:B------:R-:W2:Y:S03]  /*48ec0*/  LDL.LU R8, [R1+0x32c0] ;  /* 0x0032c00001087983 */ /* 0x000ea60000300800 */
        /* <DEDUP_REMOVED lines=14> */
[----:B----4-:R0:W-:Y:S01]  /*48fb0*/  STS.U16 [R23+0x5c400], R16 ;  /* 0x05c4001017007388 */ /* 0x0101e20000000400 */
[----:B------:R1:W-:Y:S02]  /*48fc0*/  STS.U16 [R23+0x5cc00], R17 ;  /* 0x05cc001117007388 */ /* 0x0003e40000000400 */
[----:B------:R-:W-:Y:S02]  /*48fd0*/  STS.U16 [R23+0x5d400], R20 ;  /* 0x05d4001417007388 */ /* 0x000fe40000000400 */
[----:B------:R-:W-:Y:S01]  /*48fe0*/  STS.U16 [R23+0x5dc00], R25 ;  /* 0x05dc001917007388 */ /* 0x000fe20000000400 */
[----:B------:R4:W-:Y:S01]  /*48ff0*/  STS.U16 [R23+0x5e400], R18 ;  /* 0x05e4001217007388 */ /* 0x0009e20000000400 */
[----:B------:R2:W-:Y:S03]  /*49000*/  STS.U16 [R23+0x5ec00], R21 ;  /* 0x05ec001517007388 */ /* 0x0005e60000000400 */
[----:B0-----:R-:W3:Y:S01]  /*49010*/  LDL.LU R16, [R1+0x329c] ;  /* 0x00329c0001107983 */ /* 0x001ee20000300800 */
[----:B-1----:R-:W3:Y:S03]  /*49020*/  LDL.LU R17, [R1+0x3298] ;  /* 0x0032980001117983 */ /* 0x002ee60000300800 */
[----:B----4-:R-:W4:Y:S01]  /*49030*/  LDL.LU R18, [R1+0x3294] ;  /* 0x0032940001127983 */ /* 0x010f220000300800 */
[----:B------:R0:W-:Y:S02]  /*49040*/  STS.U16 [R23+0x5f400], R22 ;  /* 0x05f4001617007388 */ /* 0x0001e40000000400 */
[----:B------:R1:W-:Y:S01]  /*49050*/  STS.U16 [R23+0x5fc00], R24 ;  /* 0x05fc001817007388 */ /* 0x0003e20000000400 */
[----:B--2---:R-:W-:-:S02]  /*49060*/  SHF.L.U32 R25, R19, 0x2, RZ ;  /* 0x0000000213197819 */ /* 0x004fc400000006ff */
[C---:B------:R-:W-:Y:S01]  /*49070*/  LOP3.LUT R20, R19.reuse, 0x1e0, RZ, 0xc0, !PT ;  /* 0x000001e013147812 */ /* 0x040fe200078ec0ff */
[----:B------:R-:W-:Y:S01]  /*49080*/  LOP3.LUT R19, R19, 0x1c, RZ, 0xc0, !PT ;  /* 0x0000001c13137812 */ /* 0x000fe200078ec0ff */
[----:B------:R-:W-:Y:S02]  /*49090*/  LOP3.LUT R25, R25, 0x7c, RZ, 0xc0, !PT ;  /* 0x0000007c19197812 */ /* 0x000fe400078ec0ff */
[----:B------:R-:W-:-:S03]  /*490a0*/  SHF.R.U32.HI R20, RZ, 0x1, R20 ;  /* 0x00000001ff147819 */ /* 0x000fc60000011614 */
[----:B------:R-:W-:Y:S02]  /*490b0*/  IMAD R25, R19, 0x40, R25 ;  /* 0x0000004013197824 */ /* 0x000fe400078e0219 */
[----:B------:R-:W2:Y:S03]  /*490c0*/  LDL.LU R19, [R1+0x3290] ;  /* 0x0032900001137983 */ /* 0x000ea60000300800 */
[----:B------:R-:W-:Y:S02]  /*490d0*/  LOP3.LUT R25, R25, R20, RZ, 0x3c, !PT ;  /* 0x0000001419197212 */ /* 0x000fe400078e3cff */
[----:B------:R-:W2:Y:S01]  /*490e0*/  LDL.LU R20, [R1+0x328c] ;  /* 0x00328c0001147983 */ /* 0x000ea20000300800 */
[----:B------:R-:W2:Y:S02]  /*490f0*/  LDL.LU R21, [R1+0x3288] ;  /* 0x0032880001157983 */ /* 0x000ea40000300800 */
[----:B0-----:R-:W2:Y:S02]  /*49100*/  LDL.LU R22, [R1+0x3284] ;  /* 0x0032840001167983 */ /* 0x001ea40000300800 */
[----:B-1----:R-:W2:Y:S01]  /*49110*/  LDL.LU R23, [R1+0x3280] ;  /* 0x0032800001177983 */ /* 0x002ea20000300800 */
[----:B------:R-:W2:Y:S04]  /*49120*/  LDL.LU R24, [R1+0x327c] ;  /* 0x00327c0001187983 */ /* 0x000ea80000300800 */
[----:B------:R0:W-:Y:S01]  /*49130*/  STS [R25+0x60000], R27 ;  /* 0x0600001b19007388 */ /* 0x0001e20000000800 */
[----:B------:R1:W-:Y:S02]  /*49140*/  STS [R25+0x60800], R28 ;  /* 0x0608001c19007388 */ /* 0x0003e40000000800 */
[----:B------:R3:W-:Y:S01]  /*49150*/  STS [R25+0x61000], R29 ;  /* 0x0610001d19007388 */ /* 0x0007e20000000800 */
[----:B0-----:R-:W2:Y:S01]  /*49160*/  LDL.LU R27, [R1+0x3278] ;  /* 0x00327800011b7983 */ /* 0x001ea20000300800 */
[----:B-1----:R-:W2:Y:S02]  /*49170*/  LDL.LU R28, [R1+0x3274] ;  /* 0x00327400011c7983 */ /* 0x002ea40000300800 */
[----:B---3--:R-:W3:Y:S02]  /*49180*/  LDL.LU R29, [R1+0x3270] ;  /* 0x00327000011d7983 */ /* 0x008ee40000300800 */
[----:B---3--:R0:W-:Y:S01]  /*49190*/  STS [R25+0x61800], R29 ;  /* 0x0618001d19007388 */ /* 0x0081e20000000800 */
[----:B--2---:R-:W-:Y:S02]  /*491a0*/  STS [R25+0x62000], R28 ;  /* 0x0620001c19007388 */ /* 0x004fe40000000800 */
[----:B------:R1:W-:Y:S01]  /*491b0*/  STS [R25+0x62800], R27 ;  /* 0x0628001b19007388 */ /* 0x0003e20000000800 */
[----:B0-----:R-:W2:Y:S04]  /*491c0*/  LDL R29, [R1+0x6fc] ;  /* 0x0006fc00011d7983 */ /* 0x001ea80000100800 */
[----:B-1----:R-:W0:Y:S01]  /*491d0*/  S2R R27, SR_TID.X ;  /* 0x00000000001b7919 */ /* 0x002e220000002100 */
[----:B------:R-:W3:Y:S01]  /*491e0*/  LDL.LU R25, [R1+0x326c] ;  /* 0x00326c0001197983 */ /* 0x000ee20000300800 */
[----:B0-----:R-:W-:-:S04]  /*491f0*/  SHF.L.U32 R27, R27, 0x2, RZ ;  /* 0x000000021b1b7819 */ /* 0x001fc800000006ff */
[----:B------:R-:W-:-:S05]  /*49200*/  LOP3.LUT R27, R27, 0x7c, RZ, 0xc0, !PT ;  /* 0x0000007c1b1b7812 */ /* 0x000fca00078ec0ff */
[----:B------:R-:W-:Y:S02]  /*49210*/  IMAD R27, R26, 0x40, R27 ;  /* 0x000000401a1b7824 */ /* 0x000fe400078e021b */
[----:B------:R-:W2:Y:S04]  /*49220*/  LDL.LU R26, [R1+0x3268] ;  /* 0x00326800011a7983 */ /* 0x000ea80000300800 */
[----:B------:R-:W0:Y:S02]  /*49230*/  S2R R28, SR_TID.X ;  /* 0x00000000001c7919 */ /* 0x000e240000002100 */
[----:B0-----:R-:W-:-:S04]  /*49240*/  LOP3.LUT R28, R28, 0x1e0, RZ, 0xc0, !PT ;  /* 0x000001e01c1c7812 */ /* 0x001fc800078ec0ff */
[----:B------:R-:W-:-:S04]  /*49250*/  SHF.R.U32.HI R28, RZ, 0x1, R28 ;  /* 0x00000001ff1c7819 */ /* 0x000fc8000001161c */
[----:B------:R-:W-:Y:S02]  /*49260*/  LOP3.LUT R27, R27, R28, RZ, 0x3c, !PT ;  /* 0x0000001c1b1b7212 */ /* 0x000fe400078e3cff */
[----:B------:R-:W0:Y:S02]  /*49270*/  S2R R28, SR_TID.X ;  /* 0x00000000001c7919 */ /* 0x000e240000002100 */
[----:B0-----:R-:W-:-:S04]  /*49280*/  LOP3.LUT R28, R28, 0x7, RZ, 0xc0, !PT ;  /* 0x000000071c1c7812 */ /* 0x001fc800078ec0ff */
[----:B------:R-:W-:Y:S01]  /*49290*/  SHF.L.U32 R28, R28, 0x4, RZ ;  /* 0x000000041c1c7819 */ /* 0x000fe200000006ff */
[----:B--2---:R0:W-:Y:S01]  /*492a0*/  STS [R27+0x63000], R26 ;  /* 0x0630001a1b007388 */ /* 0x0041e20000000800 */
[----:B---3--:R1:W-:Y:S02]  /*492b0*/  STS [R27+0x63800], R25 ;  /* 0x063800191b007388 */ /* 0x0083e40000000800 */
[----:B------:R-:W-:Y:S02]  /*492c0*/  STS [R27+0x64000], R24 ;  /* 0x064000181b007388 */ /* 0x000fe40000000800 */
[----:B------:R-:W-:Y:S01]  /*492d0*/  STS [R27+0x64800], R23 ;  /* 0x064800171b007388 */ /* 0x000fe20000000800 */
[----:B------:R-:W-:Y:S01]  /*492e0*/  STS [R27+0x65000], R22 ;  /* 0x065000161b007388 */ /* 0x000fe20000000800 */
[----:B------:R-:W-:Y:S02]  /*492f0*/  STS [R27+0x65800], R21 ;  /* 0x065800151b007388 */ /* 0x000fe40000000800 */
[----:B------:R-:W-:Y:S02]  /*49300*/  STS [R27+0x66000], R20 ;  /* 0x066000141b007388 */ /* 0x000fe40000000800 */
[----:B------:R-:W-:Y:S01]  /*49310*/  STS [R27+0x66800], R19 ;  /* 0x066800131b007388 */ /* 0x000fe20000000800 */
[----:B----4-:R-:W-:Y:S01]  /*49320*/  STS [R27+0x67000], R18 ;  /* 0x067000121b007388 */ /* 0x010fe20000000800 */
[----:B------:R-:W-:Y:S02]  /*49330*/  STS [R27+0x67800], R17 ;  /* 0x067800111b007388 */ /* 0x000fe40000000800 */
[----:B------:R-:W-:Y:S02]  /*49340*/  STS [R27+0x68000], R16 ;  /* 0x068000101b007388 */ /* 0x000fe40000000800 */
[----:B------:R-:W-:Y:S01]  /*49350*/  STS [R27+0x68800], R15 ;  /* 0x0688000f1b007388 */ /* 0x000fe20000000800 */
[----:B------:R-:W-:Y:S04]  /*49360*/  STS [R27+0x69000], R14 ;  /* 0x0690000e1b007388 */ /* 0x000fe80000000800 */
[----:B0-----:R-:W1:Y:S01]  /*49370*/  S2R R26, SR_TID.X ;  /* 0x00000000001a7919 */ /* 0x001e620000002100 */
[----:B------:R-:W-:Y:S02]  /*49380*/  STS [R27+0x69800], R13 ;  /* 0x0698000d1b007388 */ /* 0x000fe40000000800 */
[----:B------:R-:W-:Y:S02]  /*49390*/  STS [R27+0x6a000], R12 ;  /* 0x06a0000c1b007388 */ /* 0x000fe40000000800 */
[----:B------:R-:W-:Y:S01]  /*493a0*/  STS [R27+0x6a800], R11 ;  /* 0x06a8000b1b007388 */ /* 0x000fe20000000800 */
[----:B------:R-:W-:Y:S01]  /*493b0*/  STS [R27+0x6b000], R10 ;  /* 0x06b0000a1b007388 */ /* 0x000fe20000000800 */
        /* <DEDUP_REMOVED lines=9> */
[----:B------:R-:W-:Y:S02]  /*49450*/  BAR.SYNC.DEFER_BLOCKING 0x0 ;  /* 0x0000000000007b1d */ /* 0x000fe40000010000 */
[----:B-1----:R-:W-:-:S05]  /*49460*/  IMAD.SHL.U32 R25, R26, 0x100, RZ ;  /* 0x000001001a197824 */ /* 0x002fca00078e00ff */
[----:B------:R-:W-:-:S04]  /*49470*/  LOP3.LUT R28, R28, 0xf00, R25, 0xf8, !PT ;  /* 0x00000f001c1c7812 */ /* 0x000fc800078ef819 */
[----:B------:R-:W-:-:S05]  /*49480*/  LOP3.LUT R28, R28, 0x10, R26, 0x78, !PT ;  /* 0x000000101c1c7812 */ /* 0x000fca00078e781a */
[----:B------:R-:W0:Y:S04]  /*49490*/  LDSM.16.M88.4 R24, [R28+0x60000] ;  /* 0x060000001c18783b */ /* 0x000e280000000200 */
[----:B------:R-:W1:Y:S04]  /*494a0*/  LDSM.16.M88.4 R16, [R29+0x40000] ;  /* 0x040000001d10783b */ /* 0x000e680000000200 */
[----:B------:R-:W2:Y:S04]  /*494b0*/  LDSM.16.M88.4 R4, [R29+0x48000] ;  /* 0x048000001d04783b */ /* 0x000ea80000000200 */
[----:B------:R-:W3:Y:S04]  /*494c0*/  LDSM.16.M88.4 R8, [R29+0x50000] ;  /* 0x050000001d08783b */ /* 0x000ee80000000200 */
[----:B------:R-:W4:Y:S04]  /*494d0*/  LDSM.16.M88.4 R12, [R29+0x58000] ;  /* 0x058000001d0c783b */ /* 0x000f280000000200 */
[----:B0-----:R-:W-:Y:S01]  /*494e0*/  STL.64 [R1+0x3260], R26 ;  /* 0x0032601a01007387 */ /* 0x001fe20000100a00 */
[----:B------:R-:W-:Y:S02]  /*494f0*/  STL.64 [R1+0x3258], R24 ;  /* 0x0032581801007387 */ /* 0x000fe40000100a00 */
[----:B-1----:R-:W-:Y:S02]  /*49500*/  STL [R1+0x2e8c], R18 ;  /* 0x002e8c1201007387 */ /* 0x002fe40000100800 */
[----:B------:R-:W-:Y:S01]  /*49510*/  STL [R1+0x2e88], R19 ;  /* 0x002e881301007387 */ /* 0x000fe20000100800 */
[----:B--2---:R-:W-:Y:S01]  /*49520*/  STL [R1+0x2ea4], R6 ;  /* 0x002ea40601007387 */ /* 0x004fe20000100800 */
[----:B------:R-:W-:Y:S02]  /*49530*/  STL [R1+0x2ea0], R7 ;  /* 0x002ea00701007387 */ /* 0x000fe40000100800 */
[----:B---3--:R-:W-:Y:S02]  /*49540*/  STL [R1+0x31e8], R10 ;  /* 0x0031e80a01007387 */ /* 0x008fe40000100800 */
[----:B------:R-:W-:Y:S01]  /*49550*/  STL [R1+0x31e4], R11 ;  /* 0x0031e40b01007387 */ /* 0x000fe20000100800 */
[----:B----4-:R-:W-:Y:S01]  /*49560*/  STL [R1+0x2e3c], R14 ;  /* 0x002e3c0e01007387 */ /* 0x010fe20000100800 */
[----:B------:R-:W-:Y:S02]  /*49570*/  STL [R1+0x2e38], R15 ;  /* 0x002e380f01007387 */ /* 0x000fe40000100800 */
[----:B------:R0:W-:Y:S02]  /*49580*/  STL.64 [R1+0x3230], R12 ;  /* 0x0032300c01007387 */ /* 0x0001e40000100a00 */
[----:B0-----:R-:W2:Y:S01]  /*49590*/  LDL.LU R12, [R1+0x30] ;  /* 0x00003000010c7983 */ /* 0x001ea20000300800 */
[----:B------:R-:W2:Y:S02]  /*495a0*/  LDL.LU R13, [R1+0x34] ;  /* 0x00003400010d7983 */ /* 0x000ea40000300800 */
[----:B------:R-:W3:Y:S02]  /*495b0*/  LDL.LU R14, [R1+0x38] ;  /* 0x00003800010e7983 */ /* 0x000ee40000300800 */
[----:B------:R-:W3:Y:S01]  /*495c0*/  LDL.LU R15, [R1+0x3c] ;  /* 0x00003c00010f7983 */ /* 0x000ee20000300800 */
[----:B------:R-:W0:Y:S02]  /*495d0*/  S2R R28, SR_TID.X ;  /* 0x00000000001c7919 */ /* 0x000e240000002100 */
[C---:B0-----:R-:W-:Y:S01]  /*495e0*/  LOP3.LUT R23, R28.reuse, 0x7, RZ, 0xc0, !PT ;  /* 0x000000071c177812 */ /* 0x041fe200078ec0ff */
[----:B------:R-:W-:-:S03]  /*495f0*/  IMAD.SHL.U32 R22, R28, 0x100, RZ ;  /* 0x000001001c167824 */ /* 0x000fc600078e00ff */
[----:B------:R-:W-:-:S04]  /*49600*/  SHF.L.U32 R23, R23, 0x4, RZ ;  /* 0x0000000417177819 */ /* 0x000fc800000006ff */
[----:B------:R-:W-:-:S04]  /*49610*/  LOP3.LUT R6, R23, 0xf00, R22, 0xf8, !PT ;  /* 0x00000f0017067812 */ /* 0x000fc800078ef816 */
[----:B------:R-:W-:-:S05]  /*49620*/  LOP3.LUT R6, R6, 0x10, R28, 0x78, !PT ;  /* 0x0000001006067812 */ /* 0x000fca00078e781c */
[----:B------:R-:W0:Y:S04]  /*49630*/  LDSM.16.M88.4 R24, [R6+0x62000] ;  /* 0x062000000618783b */ /* 0x000e280000000200 */
[----:B------:R-:W-:Y:S04]  /*49640*/  LDSM.16.M88.4 R20, [R6+0x61000] ;  /* 0x061000000614783b */ /* 0x000fe80000000200 */
[----:B---3--:R-:W-:Y:S01]  /*49650*/  STL.64 [R1+0x3240], R14 ;  /* 0x0032400e01007387 */ /* 0x008fe20000100a00 */
[----:B--2---:R1:W-:Y:S03]  /*49660*/  STL.64 [R1+0x3238], R12 ;  /* 0x0032380c01007387 */ /* 0x0043e60000100a00 */
[----:B-1----:R-:W2:Y:S01]  /*49670*/  LDL.LU R12, [R1+0x40] ;  /* 0x00004000010c7983 */ /* 0x002ea20000300800 */
[----:B------:R-:W2:Y:S02]  /*49680*/  LDL.LU R13, [R1+0x44] ;  /* 0x00004400010d7983 */ /* 0x000ea40000300800 */
[----:B------:R-:W3:Y:S02]  /*49690*/  LDL.LU R14, [R1+0x48] ;  /* 0x00004800010e7983 */ /* 0x000ee40000300800 */
[----:B------:R-:W3:Y:S01]  /*496a0*/  LDL.LU R15, [R1+0x4c] ;  /* 0x00004c00010f7983 */ /* 0x000ee20000300800 */
[----:B0-----:R-:W-:Y:S01]  /*496b0*/  MOV R28, R24 ;  /* 0x00000018001c7202 */ /* 0x001fe20000000f00 */
[----:B------:R-:W-:Y:S01]  /*496c0*/  IMAD.MOV.U32 R3, RZ, RZ, R25 ;  /* 0x000000ffff037224 */ /* 0x000fe200078e0019 */
[----:B------:R-:W-:Y:S01]  /*496d0*/  MOV R2, R26 ;  /* 0x0000001a00027202 */ /* 0x000fe20000000f00 */
[----:B------:R-:W-:-:S02]  /*496e0*/  IMAD.MOV.U32 R0, RZ, RZ, R27 ;  /* 0x000000ffff007224 */ /* 0x000fc400078e001b */
[----:B------:R-:W0:Y:S02]  /*496f0*/  LDSM.16.M88.4 R24, [R6+0x63000] ;  /* 0x063000000618783b */ /* 0x000e240000000200 */
[----:B0-----:R-:W-:Y:S01]  /*49700*/  IMAD.MOV.U32 R11, RZ, RZ, R26 ;  /* 0x000000ffff0b7224 */ /* 0x001fe200078e001a */
[----:B------:R-:W-:Y:S02]  /*49710*/  MOV R29, R27 ;  /* 0x0000001b001d7202 */ /* 0x000fe40000000f00 */
[----:B------:R-:W-:Y:S01]  /*49720*/  MOV R10, R25 ;  /* 0x00000019000a7202 */ /* 0x000fe20000000f00 */
[----:B---3--:R-:W-:Y:S01]  /*49730*/  STL.64 [R1+0x3250], R14 ;  /* 0x0032500e01007387 */ /* 0x008fe20000100a00 */
[----:B--2---:R0:W-:Y:S03]  /*49740*/  STL.64 [R1+0x3248], R12 ;  /* 0x0032480c01007387 */ /* 0x0041e60000100a00 */
        /* <DEDUP_REMOVED lines=10> */
[----:B------:R0:W-:Y:S01]  /*497f0*/  STL [R1], R24 ;  /* 0x0000001801007387 */ /* 0x0001e20000100800 */
[----:B------:R-:W2:Y:S03]  /*49800*/  LDL.LU.64 R26, [R1+0x3260] ;  /* 0x00326000011a7983 */ /* 0x000ea60000300a00 */
[----:B0-----:R-:W2:Y:S02]  /*49810*/  LDL.LU.64 R24, [R1+0x3258] ;  /* 0x0032580001187983 */ /* 0x001ea40000300a00 */
[C---:B--2---:R-:W-:Y:S11]  /*49820*/  HMMA.16816.F32.BF16 R12, R24.reuse, R16, R12 ;  /* 0x00000010180c723c */ /* 0x044ff6000004180c */
[----:B------:R-:W-:Y:S11]  /*49830*/  @!UPT UIADD3 URZ, URZ, URZ, URZ ;  /* 0x0000003f3f3ff290 */ /* 0x000ff6000fffe03f */
[----:B------:R-:W-:Y:S01]  /*49840*/  @!UPT UIADD3 URZ, URZ, URZ, URZ ;  /* 0x0000003f3f3ff290 */ /* 0x000fe2000fffe03f */
[----:B------:R-:W-:Y:S01]  /*49850*/  STL.64 [R1+0x5e0], R12 ;  /* 0x0005e00c01007387 */ /* 0x000fe20000100a00 */
[----:B------:R0:W-:Y:S03]  /*49860*/  STL.64 [R1+0x5e8], R14 ;  /* 0x0005e80e01007387 */ /* 0x0001e60000100a00 */
[----:B0-----:R-:W2:Y:S01]  /*49870*/  LDL.LU.64 R14, [R1+0x3250] ;  /* 0x00325000010e7983 */ /* 0x001ea20000300a00 */
[----:B------:R-:W2:Y:S02]  /*49880*/  LDL.LU.64 R12, [R1+0x3248] ;  /* 0x00324800010c7983 */ /* 0x000ea40000300a00 */
        /* <DEDUP_REMOVED lines=10> */
[----:B------:R0:W-:Y:S04]  /*49930*/  STL.64 [R1+0x5c0], R12 ;  /* 0x0005c00c01007387 */ /* 0x0001e80000100a00 */
[----:B0-----:R-:W3:Y:S01]  /*49940*/  LDL.LU.64 R12, [R1+0x3230] ;  /* 0x00323000010c7983 */ /* 0x001ee20000300a00 */
[----:B------:R-:W-:Y:S02]  /*49950*/  STL.64 [R1+0x3208], R10 ;  /* 0x0032080a01007387 */ /* 0x000fe40000100a00 */
[----:B------:R0:W-:Y:S02]  /*49960*/  STL.64 [R1+0x3200], R8 ;  /* 0x0032000801007387 */ /* 0x0001e40000100a00 */
[----:B0-----:R-:W2:Y:S01]  /*49970*/  LDL.LU R8, [R1+0xb0] ;  /* 0x0000b00001087983 */ /* 0x001ea20000300800 */
[----:B------:R-:W2:Y:S02]  /*49980*/  LDL.LU R9, [R1+0xb4] ;  /* 0x0000b40001097983 */ /* 0x000ea40000300800 */
[----:B------:R-:W4:Y:S02]  /*49990*/  LDL.LU R10, [R1+0xb8] ;  /* 0x0000b800010a7983 */ /* 0x000f240000300800 */
[----:B------:R-:W4:Y:S01]  /*499a0*/  LDL.LU R11, [R1+0xbc] ;  /* 0x0000bc00010b7983 */ /* 0x000f220000300800 */
[----:B------:R-:W-:Y:S01]  /*499b0*/  MOV R19, R15 ;  /* 0x0000000f00137202 */ /* 0x000fe20000000f00 */
[----:B------:R-:W-:Y:S01]  /*499c0*/  IMAD.MOV.U32 R18, RZ, RZ, R14 ;  /* 0x000000ffff127224 */ /* 0x000fe200078e000e */
[----:B---3--:R-:W-:Y:S01]  /*499d0*/  HMMA.16816.F32.BF16 R24, R24, R12, R20 ;  /* 0x0000000c1818723c */ /* 0x008fe20000041814 */
[----:B----4-:R-:W-:Y:S01]  /*499e0*/  STL.64 [R1+0x3218], R10 ;  /* 0x0032180a01007387 */ /* 0x010fe20000100a00 */
[----:B--2---:R0:W-:Y:S03]  /*499f0*/  STL.64 [R1+0x3210], R8 ;  /* 0x0032100801007387 */ /* 0x0041e60000100a00 */
[----:B0-----:R-:W2:Y:S01]  /*49a00*/  LDL.LU R8, [R1+0xc0] ;  /* 0x0000c00001087983 */ /* 0x001ea20000300800 */
[----:B------:R-:W2:Y:S02]  /*49a10*/  LDL.LU R9, [R1+0xc4] ;  /* 0x0000c40001097983 */ /* 0x000ea40000300800 */
[----:B------:R-:W2:Y:S02]  /*49a20*/  LDL.LU R10, [R1+0xc8] ;  /* 0x0000c800010a7983 */ /* 0x000ea40000300800 */
[----:B------:R-:W2:Y:S01]  /*49a30*/  LDL.LU R11, [R1+0xcc] ;  /* 0x0000cc00010b7983 */ /* 0x000ea20000300800 */
[----:B------:R-:W-:Y:S01]  /*49a40*/  STL [R1+0x2ec0], R19 ;  /* 0x002ec01301007387 */ /* 0x000fe20000100800 */
[----:B------:R-:W-:Y:S02]  /*49a50*/  STL [R1+0x2ea8], R18 ;  /* 0x002ea81201007387 */ /* 0x000fe40000100800 */
[----:B------:R-:W2:Y:S02]  /*49a60*/  LDL.LU.64 R22, [R1+0x3228] ;  /* 0x0032280001167983 */ /* 0x000ea40000300a00 */
[----:B------:R-:W2:Y:S07]  /*49a70*/  LDL.LU.64 R20, [R1+0x3220] ;  /* 0x0032200001147983 */ /* 0x000eae0000300a00 */
[----:B------:R-:W-:Y:S01]  /*49a80*/  STL.64 [R1+0x540], R24 ;  /* 0x0005401801007387 */ /* 0x000fe20000100a00 */
[----:B------:R-:W-:Y:S02]  /*49a90*/  STL.64 [R1+0x548], R26 ;  /* 0x0005481a01007387 */ /* 0x000fe40000100a00 */
[----:B------:R-:W0:Y:S02]  /*49aa0*/  LDSM.16.M88.4 R24, [R6+0x64000] ;  /* 0x064000000618783b */ /* 0x000e240000000200 */
[----:B0-----:R-:W-:Y:S02]  /*49ab0*/  STL.64 [R1+0x3178], R26 ;  /* 0x0031781a01007387 */ /* 0x001fe40000100a00 */
[----:B------:R0:W-:Y:S02]  /*49ac0*/  STL.64 [R1+0x3170], R24 ;  /* 0x0031701801007387 */ /* 0x0001e40000100a00 */
[----:B0-----:R-:W3:Y:S01]  /*49ad0*/  LDL.LU R24, [R1+0x90] ;  /* 0x0000900001187983 */ /* 0x001ee20000300800 */
[----:B------:R-:W3:Y:S02]  /*49ae0*/  LDL.LU R25, [R1+0x94] ;  /* 0x0000940001197983 */ /* 0x000ee40000300800 */
[----:B------:R-:W4:Y:S02]  /*49af0*/  LDL.LU R26, [R1+0x98] ;  /* 0x00009800011a7983 */ /* 0x000f240000300800 */
[----:B------:R-:W4:Y:S01]  /*49b00*/  LDL.LU R27, [R1+0x9c] ;  /* 0x00009c00011b7983 */ /* 0x000f220000300800 */
[C---:B--2---:R-:W-:Y:S11]  /*49b10*/  HMMA.16816.F32.BF16 R8, R20.reuse, R16, R8 ;  /* 0x000000101408723c */ /* 0x044ff60000041808 */
[----:B------:R-:W-:Y:S11]  /*49b20*/  @!UPT UIADD3 URZ, URZ, URZ, URZ ;  /* 0x0000003f3f3ff290 */ /* 0x000ff6000fffe03f */
[----:B------:R-:W-:Y:S02]  /*49b30*/  @!UPT UIADD3 URZ, URZ, URZ, URZ ;  /* 0x0000003f3f3ff290 */ /* 0x000fe4000fffe03f */
[----:B------:R-:W-:Y:S01]  /*49b40*/  IMAD.MOV.U32 R14, RZ, RZ, R10 ;  /* 0x000000ffff0e7224 */ /* 0x000fe200078e000a */
[----:B------:R-:W-:Y:S01]  /*49b50*/  MOV R15, R11 ;  /* 0x0000000b000f7202 */ /* 0x000fe20000000f00 */
[----:B----4-:R-:W-:Y:S01]  /*49b60*/  STL.64 [R1+0x31f8], R26 ;  /* 0x0031f81a01007387 */ /* 0x010fe20000100a00 */
[----:B---3--:R0:W-:Y:S03]  /*49b70*/  STL.64 [R1+0x31f0], R24 ;  /* 0x0031f01801007387 */ /* 0x0081e60000100a00 */
[----:B0-----:R-:W2:Y:S01]  /*49b80*/  LDL.LU R24, [R1+0xa0] ;  /* 0x0000a00001187983 */ /* 0x001ea20000300800 */
[----:B------:R-:W2:Y:S02]  /*49b90*/  LDL.LU R25, [R1+0xa4] ;  /* 0x0000a40001197983 */ /* 0x000ea40000300800 */
[----:B------:R-:W2:Y:S02]  /*49ba0*/  LDL.LU R26, [R1+0xa8] ;  /* 0x0000a800011a7983 */ /* 0x000ea40000300800 */
[----:B------:R-:W2:Y:S01]  /*49bb0*/  LDL.LU R27, [R1+0xac] ;  /* 0x0000ac00011b7983 */ /* 0x000ea20000300800 */
[----:B------:R0:W-:Y:S01]  /*49bc0*/  STL.64 [R1+0x530], R8 ;  /* 0x0005300801007387 */ /* 0x0001e20000100a00 */
[----:B------:R-:W3:Y:S03]  /*49bd0*/  LDL.LU.64 R10, [R1+0x3218] ;  /* 0x00321800010a7983 */ /* 0x000ee60000300a00 */
[----:B0-----:R-:W3:Y:S01]  /*49be0*/  LDL.LU.64 R8, [R1+0x3210] ;  /* 0x0032100001087983 */ /* 0x001ee20000300a00 */
[----:B------:R-:W-:Y:S01]  /*49bf0*/  STL [R1+0x2fb4], R14 ;  /* 0x002fb40e01007387 */ /* 0x000fe20000100800 */
[C---:B---3--:R-:W-:Y:S11]  /*49c00*/  HMMA.16816.F32.BF16 R8, R20.reuse, R4, R8 ;  /* 0x000000041408723c */ /* 0x048ff60000041808 */
[----:B------:R-:W-:Y:S11]  /*49c10*/  @!UPT UIADD3 URZ, URZ, URZ, URZ ;  /* 0x0000003f3f3ff290 */ /* 0x000ff6000fffe03f */
[----:B------:R-:W-:Y:S01]  /*49c20*/  @!UPT UIADD3 URZ, URZ, URZ, URZ ;  /* 0x0000003f3f3ff290 */ /* 0x000fe2000fffe03f */
[----:B------:R-:W-:Y:S01]  /*49c30*/  STL.64 [R1+0x520], R8 ;  /* 0x0005200801007387 */ /* 0x000fe20000100a00 */
[----:B------:R0:W-:Y:S03]  /*49c40*/  STL.64 [R1+0x528], R10 ;  /* 0x0005280a01007387 */ /* 0x0001e60000100a00 */
[----:B0-----:R-:W3:Y:S01]  /*49c50*/  LDL.LU.64 R10, [R1+0x3208] ;  /* 0x00320800010a7983 */ /* 0x001ee20000300a00 */
[----:B------:R-:W2:Y:S02]  /*49c60*/  LDL.LU.64 R8, [R1+0x3200] ;  /* 0x0032000001087983 */ /* 0x000ea40000300a00 */
[----:B------:R-:W-:Y:S02]  /*49c70*/  STL [R1+0x31e0], R6 ;  /* 0x0031e00601007387 */ /* 0x000fe40000100800 */
[----:B------:R0:W-:Y:S02]  /*49c80*/  STL.64 [R1+0x31d8], R4 ;  /* 0x0031d80401007387 */ /* 0x0001e40000100a00 */
[----:B0-----:R-:W4:Y:S01]  /*49c90*/  LDL.LU R4, [R1+0x80] ;  /* 0x0000800001047983 */ /* 0x001f220000300800 */
[----:B------:R-:W4:Y:S02]  /*49ca0*/  LDL.LU R5, [R1+0x84] ;  /* 0x0000840001057983 */ /* 0x000f240000300800 */
[----:B------:R-:W4:Y:S02]  /*49cb0*/  LDL.LU R6, [R1+0x88] ;  /* 0x0000880001067983 */ /* 0x000f240000300800 */
[----:B------:R-:W4:Y:S01]  /*49cc0*/  LDL.LU R7, [R1+0x8c] ;  /* 0x00008c0001077983 */ /* 0x000f220000300800 */
[C---:B--2---:R-:W-:Y:S11]  /*49cd0*/  HMMA.16816.F32.BF16 R24, R20.reuse, R8, R24 ;  /* 0x000000081418723c */ /* 0x044ff60000041818 */
[----:B------:R-:W-:Y:S11]  /*49ce0*/  @!UPT UIADD3 URZ, URZ, URZ, URZ ;  /* 0x0000003f3f3ff290 */ /* 0x000ff6000fffe03f */
[----:B------:R-:W-:Y:S01]  /*49cf0*/  @!UPT UIADD3 URZ, URZ, URZ, URZ ;  /* 0x0000003f3f3ff290 */ /* 0x000fe2000fffe03f */
[----:B------:R-:W-:Y:S01]  /*49d00*/  STL.64 [R1+0x510], R24 ;  /* 0x0005101801007387 */ /* 0x000fe20000100a00 */
[----:B------:R0:W-:Y:S03]  /*49d10*/  STL.64 [R1+0x518], R26 ;  /* 0x0005181a01007387 */ /* 0x0001e60000100a00 */
[----:B0-----:R-:W2:Y:S01]  /*49d20*/  LDL.LU.64 R26, [R1+0x31f8] ;  /* 0x0031f800011a7983 */ /* 0x001ea20000300a00 */
[----:B------:R-:W2:Y:S02]  /*49d30*/  LDL.LU.64 R24, [R1+0x31f0] ;  /* 0x0031f00001187983 */ /* 0x000ea40000300a00 */
[----:B--2---:R-:W-:Y:S01]  /*49d40*/  HMMA.16816.F32.BF16 R24, R20, R12, R24 ;  /* 0x0000000c1418723c */ /* 0x004fe20000041818 */
[----:B------:R-:W2:Y:S11]  /*49d50*/  LDL.LU R20, [R1+0x60] ;  /* 0x0000600001147983 */ /* 0x000eb60000300800 */
[----:B------:R-:W-:Y:S11]  /*49d60*/  @!UPT UIADD3 URZ, URZ, URZ, URZ ;  /* 0x0000003f3f3ff290 */ /* 0x000ff6000fffe03f */
[----:B------:R0:W-:Y:S01]  /*49d70*/  STL.64 [R1+0x490], R24 ;  /* 0x0004901801007387 */ /* 0x0001e20000100a00 */
[----:B------:R3:W-:Y:S02]  /*49d80*/  STL.64 [R1+0x498], R26 ;  /* 0x0004981a01007387 */ /* 0x0007e40000100a00 */
[----:B------:R-:W2:Y:S02]  /*49d90*/  LDL.LU R21, [R1+0x64] ;  /* 0x0000640001157983 */ /* 0x000ea40000300800 */
[----:B------:R-:W2:Y:S01]  /*49da0*/  LDL.LU R22, [R1+0x68] ;  /* 0x0000680001167983 */ /* 0x000ea20000300800 */
[----:B------:R-:W2:Y:S04]  /*49db0*/  LDL.LU R23, [R1+0x6c] ;  /* 0x00006c0001177983 */ /* 0x000ea80000300800 */
[----:B0-----:R-:W2:Y:S01]  /*49dc0*/  LDL.LU R24, [R1] ;  /* 0x0000000001187983 */ /* 0x001ea20000300800 */
[----:B---3--:R-:W-:Y:S01]  /*49dd0*/  MOV R26, R11 ;  /* 0x0000000b001a7202 */ /* 0x008fe20000000f00 */
[----:B------:R-:W-:-:S02]  /*49de0*/  IMAD.MOV.U32 R27, RZ, RZ, R29 ;  /* 0x000000ffff1b7224 */ /* 0x000fc400078e001d */
[----:B------:R-:W-:Y:S02]  /*49df0*/  IMAD.MOV.U32 R25, RZ, RZ, R10 ;  /* 0x000000ffff197224 */ /* 0x000fe400078e000a */
[----:B------:R-:W3:Y:S01]  /*49e00*/  LDL.LU R10, [R1+0x31e8] ;  /* 0x0031e800010a7983 */ /* 0x000ee20000300800 */
[----:B------:R-:W3:Y:S02]  /*49e10*/  LDL.LU R11, [R1+0x31e4] ;  /* 0x0031e400010b7983 */ /* 0x000ee40000300800 */
[----:B------:R0:W-:Y:S02]  /*49e20*/  STL.64 [R1+0x31c8], R26 ;  /* 0x0031c81a01007387 */ /* 0x0001e40000100a00 */
[----:B0-----:R-:W-:Y:S01]  /*49e30*/  MOV R26, R2 ;  /* 0x00000002001a7202 */ /* 0x001fe20000000f00 */
[----:B------:R-:W-:Y:S01]  /*49e40*/  IMAD.MOV.U32 R27, RZ, RZ, R0 ;  /* 0x000000ffff1b7224 */ /* 0x000fe200078e0000 */
[----:B--2---:R0:W-:Y:S02]  /*49e50*/  STL.64 [R1+0x31c0], R24 ;  /* 0x0031c01801007387 */ /* 0x0041e40000100a00 */
[----:B0-----:R-:W-:Y:S01]  /*49e60*/  MOV R24, R28 ;  /* 0x0000001c00187202 */ /* 0x001fe20000000f00 */
[----:B------:R-:W-:-:S07]  /*49e70*/  IMAD.MOV.U32 R25, RZ, RZ, R3 ;  /* 0x000000ffff197224 */ /* 0x000fce00078e0003 */
[C---:B----4-:R-:W-:Y:S11]  /*49e80*/  HMMA.16816.F32.BF16 R4, R24.reuse, R16, R4 ;  /* 0x000000101804723c */ /* 0x050ff60000041804 */
[----:B------:R-:W-:Y:S11]  /*49e90*/  @!UPT UIADD3 URZ, URZ, URZ, URZ ;  /* 0x0000003f3f3ff290 */ /* 0x000ff6000fffe03f */
[----:B------:R-:W-:Y:S01]  /*49ea0*/  @!UPT UIADD3 URZ, URZ, URZ, URZ ;  /* 0x0000003f3f3ff290 */ /* 0x000fe2000fffe03f */
[----:B------:R-:W-:Y:S01]  /*49eb0*/  STL.64 [R1+0x480], R4 ;  /* 0x0004800401007387 */ /* 0x000fe20000100a00 */
[----:B------:R0:W-:Y:S03]  /*49ec0*/  STL.64 [R1+0x488], R6 ;  /* 0x0004880601007387 */ /* 0x0001e60000100a00 */
[----:B0-----:R-:W2:Y:S01]  /*49ed0*/  LDL.LU R6, [R1+0x31e0] ;  /* 0x0031e00001067983 */ /* 0x001ea20000300800 */
[----:B------:R-:W4:Y:S02]  /*49ee0*/  LDL.LU.64 R4, [R1+0x31d8] ;  /* 0x0031d80001047983 */ /* 0x000f240000300a00 */
[----:B------:R0:W-:Y:S02]  /*49ef0*/  STL.64 [R1+0x31d0], R16 ;  /* 0x0031d01001007387 */ /* 0x0001e40000100a00 */
[----:B0-----:R-:W4:Y:S01]  /*49f00*/  LDL.LU R16, [R1+0x70] ;  /* 0x0000700001107983 */ /* 0x001f220000300800 */
[----:B------:R-:W4:Y:S02]  /*49f10*/  LDL.LU R17, [R1+0x74] ;  /* 0x0000740001117983 */ /* 0x000f240000300800 */
[----:B------:R-:W4:Y:S02]  /*49f20*/  LDL.LU R18, [R1+0x78] ;  /* 0x0000780001127983 */ /* 0x000f240000300800 */
[----:B------:R-:W4:Y:S02]  /*49f30*/  LDL.LU R19, [R1+0x7c] ;  /* 0x00007c0001137983 */ /* 0x000f240000300800 */
[C---:B----4-:R-:W-:Y:S11]  /*49f40*/  HMMA.16816.F32.BF16 R16, R24.reuse, R4, R16 ;  /* 0x000000041810723c */ /* 0x050ff60000041810 */
[----:B------:R-:W-:Y:S11]  /*49f50*/  @!UPT UIADD3 URZ, URZ, URZ, URZ ;  /* 0x0000003f3f3ff290 */ /* 0x000ff6000fffe03f */
[----:B------:R-:W-:Y:S01]  /*49f60*/  @!UPT UIADD3 URZ, URZ, URZ, URZ ;  /* 0x0000003f3f3ff290 */ /* 0x000fe2000fffe03f */
[----:B------:R-:W-:Y:S01]  /*49f70*/  STL.64 [R1+0x500], R16 ;  /* 0x0005001001007387 */ /* 0x000fe20000100a00 */
[----:B------:R0:W-:Y:S02]  /*49f80*/  STL.64 [R1+0x508], R18 ;  /* 0x0005081201007387 */ /* 0x0001e40000100a00 */
[C---:B0-----:R-:W-:Y:S01]  /*49f90*/  HMMA.16816.F32.BF16 R16, R24.reuse, R8, R20 ;  /* 0x000000081810723c */ /* 0x041fe20000041814 */
[----:B--2---:R-:W0:Y:S04]  /*49fa0*/  LDSM.16.M88.4 R20, [R6+0x65000] ;  /* 0x065000000614783b */ /* 0x004e280000000200 */
[----:B---3--:R-:W-:Y:S01]  /*49fb0*/  STL.64 [R1+0x31a8], R10 ;  /* 0x0031a80a01007387 */ /* 0x008fe20000100a00 */
[----:B------:R-:W-:Y:S11]  /*49fc0*/  STL.64 [R1+0x31a0], R8 ;  /* 0x0031a00801007387 */ /* 0x000ff60000100a00 */
[----:B------:R-:W-:Y:S06]  /*49fd0*/  @!UPT UIADD3 URZ, URZ, URZ, URZ ;  /* 0x0000003f3f3ff290 */ /* 0x000fec000fffe03f */
[----:B------:R-:W-:Y:S01]  /*49fe0*/  STL.64 [R1+0x4f0], R16 ;  /* 0x0004f01001007387 */ /* 0x000fe20000100a00 */
[----:B------:R-:W-:Y:S03]  /*49ff0*/  STL.64 [R1+0x4f8], R18 ;  /* 0x0004f81201007387 */ /* 0x000fe60000100a00 */
[----:B0-----:R-:W-:Y:S01]  /*4a000*/  STL.64 [R1+0x3138], R22 ;  /* 0x0031381601007387 */ /* 0x001fe20000100a00 */
[----:B------:R0:W-:Y:S03]  /*4a010*/  STL.64 [R1+0x3130], R20 ;  /* 0x0031301401007387 */ /* 0x0001e60000100a00 */
[----:B0-----:R-:W2:Y:S01]  /*4a020*/  LDL.LU R20, [R1+0x150] ;  /* 0x0001500001147983 */ /* 0x001ea20000300800 */
[----:B------:R-:W2:Y:S02]  /*4a030*/  LDL.LU R21, [R1+0x154] ;  /* 0x0001540001157983 */ /* 0x000ea40000300800 */
[----:B------:R-:W3:Y:S02]  /*4a040*/  LDL.LU R22, [R1+0x158] ;  /* 0x0001580001167983 */ /* 0x000ee40000300800 */
[----:B------:R-:W3:Y:S01]  /*4a050*/  LDL.LU R23, [R1+0x15c] ;  /* 0x00015c0001177983 */ /* 0x000ee20000300800 */
[----:B------:R-:W4:Y:S01]  /*4a060*/  LDL.LU R8, [R1+0x100] ;  /* 0x0001000001087983 */ /* 0x000f220000300800 */
[----:B------:R-:W4:Y:S02]  /*4a070*/  LDL.LU R9, [R1+0x104] ;  /* 0x0001040001097983 */ /* 0x000f240000300800 */
[----:B------:R-:W2:Y:S02]  /*4a080*/  LDL.LU R10, [R1+0x108] ;  /* 0x00010800010a7983 */ /* 0x000ea40000300800 */
[----:B------:R-:W2:Y:S02]  /*4a090*/  LDL.LU R11, [R1+0x10c] ;  /* 0x00010c00010b7983 */ /* 0x000ea40000300800 */
[----:B--2---:R-:W-:Y:S01]  /*4a0a0*/  STL.64 [R1+0x31b8], R10 ;  /* 0x0031b80a01007387 */ /* 0x004fe20000100a00 */
[----:B----4-:R0:W-:Y:S03]  /*4a0b0*/  STL.64 [R1+0x31b0], R8 ;  /* 0x0031b00801007387 */ /* 0x0101e60000100a00 */
        /* <DEDUP_REMOVED lines=26> */
[----:B----4-:R-:W-:Y:S01]  /*4a260*/  HMMA.16816.F32.BF16 R24, R24, R12, R16 ;  /* 0x0000000c1818723c */ /* 0x010fe20000041810 */
        /* <DEDUP_REMOVED lines=12> */
[----:B------:R-:W3:Y:S01]  /*4a330*/  LDL.LU.64 R16, [R1+0x31d0] ;  /* 0x0031d00001107983 */ /* 0x000ee20000300a00 */
[----:B------:R-:W-:Y:S02]  /*4a340*/  STL.64 [R1+0x470], R24 ;  /* 0x0004701801007387 */ /* 0x000fe40000100a00 */
[----:B------:R-:W-:Y:S02]  /*4a350*/  STL.64 [R1+0x478], R26 ;  /* 0x0004781a01007387 */ /* 0x000fe40000100a00 */
[----:B------:R-:W0:Y:S04]  /*4a360*/  LDSM.16.M88.4 R24, [R6+0x66000] ;  /* 0x066000000618783b */ /* 0x000e280000000200 */
[----:B0-----:R-:W-:Y:S01]  /*4a370*/  STL.64 [R1+0x10], R24 ;  /* 0x0000101801007387 */ /* 0x001fe20000100a00 */
[----:B------:R0:W-:Y:S03]  /*4a380*/  STL.64 [R1+0x18], R26 ;  /* 0x0000181a01007387 */ /* 0x0001e60000100a00 */
[----:B0-----:R-:W3:Y:S01]  /*4a390*/  LDL.LU.64 R26, [R1+0x31c8] ;  /* 0x0031c800011a7983 */ /* 0x001ee20000300a00 */
[----:B------:R-:W3:Y:S02]  /*4a3a0*/  LDL.LU.64 R24, [R1+0x31c0] ;  /* 0x0031c00001187983 */ /* 0x000ee40000300a00 */
[C---:B---3--:R-:W-:Y:S11]  /*4a3b0*/  HMMA.16816.F32.BF16 R8, R24.reuse, R16, R8 ;  /* 0x000000101808723c */ /* 0x048ff60000041808 */
[----:B------:R-:W-:Y:S11]  /*4a3c0*/  @!UPT UIADD3 URZ, URZ, URZ, URZ ;  /* 0x0000003f3f3ff290 */ /* 0x000ff6000fffe03f */
[----:B------:R-:W-:Y:S01]  /*4a3d0*/  @!UPT UIADD3 URZ, URZ, URZ, URZ ;  /* 0x0000003f3f3ff290 */ /* 0x000fe2000fffe03f */
[----:B------:R-:W-:Y:S01]  /*4a3e0*/  STL.64 [R1+0x460], R8 ;  /* 0x0004600801007387 */ /* 0x000fe20000100a00 */
        /* <DEDUP_REMOVED lines=23> */
[----:B------:R-:W0:Y:S02]  /*4a560*/  LDSM.16.M88.4 R24, [R6+0x67000] ;  /* 0x067000000618783b */ /* 0x000e240000000200 */
[----:B0-----:R-:W-:Y:S02]  /*4a570*/  STL.64 [R1+0x30], R24 ;  /* 0x0000301801007387 */ /* 0x001fe40000100a00 */
[----:B------:R0:W-:Y:S02]  /*4a580*/  STL.64 [R1+0x38], R26 ;  /* 0x0000381a01007387 */ /* 0x0001e40000100a00 */
        /* <DEDUP_REMOVED lines=16> */
[----:B---3--:R-:W-:Y:S02]  /*4a690*/  STL.64 [R1+0x3118], R10 ;  /* 0x0031180a01007387 */ /* 0x008fe40000100a00 */
[----:B------:R0:W-:Y:S01]  /*4a6a0*/  STL.64 [R1+0x3110], R8 ;  /* 0x0031100801007387 */ /* 0x0001e20000100a00 */
[C---:B--2---:R-:W-:Y:S11]  /*4a6b0*/  HMMA.16816.F32.BF16 R20, R24.reuse, R8, R20 ;  /* 0x000000081814723c */ /* 0x044ff60000041814 */
[----:B------:R-:W-:Y:S11]  /*4a6c0*/  @!UPT UIADD3 URZ, URZ, URZ, URZ ;  /* 0x0000003f3f3ff290 */ /* 0x000ff6000fffe03f */
[----:B------:R-:W-:Y:S01]  /*4a6d0*/  @!UPT UIADD3 URZ, URZ, URZ, URZ ;  /* 0x0000003f3f3ff290 */ /* 0x000fe2000fffe03f */
[----:B------:R-:W-:Y:S01]  /*4a6e0*/  STL.64 [R1+0x410], R20 ;  /* 0x0004101401007387 */ /* 0x000fe20000100a00 */
[----:B------:R-:W-:Y:S02]  /*4a6f0*/  STL.64 [R1+0x418], R22 ;  /* 0x0004181601007387 */ /* 0x000fe40000100a00 */
[----:B0-----:R-:W2:Y:S02]  /*4a700*/  LDL.LU R8, [R1+0x180] ;  /* 0x0001800001087983 */ /* 0x001ea40000300800 */
[----:B------:R-:W2:Y:S01]  /*4a710*/  LDL.LU R9, [R1+0x184] ;  /* 0x0001840001097983 */ /* 0x000ea20000300800 */
[----:B------:R-:W3:Y:S01]  /*4a720*/  LDL.LU R10, [R1+0x188] ;  /* 0x00018800010a7983 */ /* 0x000ee20000300800 */
[----:B------:R-:W3:Y:S03]  /*4a730*/  LDL.LU R11, [R1+0x18c] ;  /* 0x00018c00010b7983 */ /* 0x000ee60000300800 */
[----:B------:R-:W0:Y:S02]  /*4a740*/  LDSM.16.M88.4 R20, [R6+0x68000] ;  /* 0x068000000614783b */ /* 0x000e240000000200 */
[----:B0-----:R-:W-:Y:S01]  /*4a750*/  MOV R18, R22 ;  /* 0x0000001600127202 */ /* 0x001fe20000000f00 */
[----:B------:R-:W-:Y:S01]  /*4a760*/  IMAD.MOV.U32 R14, RZ, RZ, R23 ;  /* 0x000000ffff0e7224 */ /* 0x000fe200078e0017 */
[----:B------:R-:W-:Y:S01]  /*4a770*/  MOV R28, R20 ;  /* 0x00000014001c7202 */ /* 0x000fe20000000f00 */
[----:B------:R-:W-:Y:S01]  /*4a780*/  IMAD.MOV.U32 R19, RZ, RZ, R21 ;  /* 0x000000ffff137224 */ /* 0x000fe200078e0015 */
[----:B---3--:R-:W-:Y:S01]  /*4a790*/  STL.64 [R1+0x3128], R10 ;  /* 0x0031280a01007387 */ /* 0x008fe20000100a00 */
[----:B--2---:R0:W-:Y:S03]  /*4a7a0*/  STL.64 [R1+0x3120], R8 ;  /* 0x0031200801007387 */ /* 0x0041e60000100a00 */
[----:B0-----:R-:W2:Y:S01]  /*4a7b0*/  LDL.LU R8, [R1+0x190] ;  /* 0x0001900001087983 */ /* 0x001ea20000300800 */
[----:B------:R-:W2:Y:S02]  /*4a7c0*/  LDL.LU R9, [R1+0x194] ;  /* 0x0001940001097983 */ /* 0x000ea40000300800 */
[----:B------:R-:W2:Y:S02]  /*4a7d0*/  LDL.LU R10, [R1+0x198] ;  /* 0x00019800010a7983 */ /* 0x000ea40000300800 */
[----:B------:R-:W2:Y:S01]  /*4a7e0*/  LDL.LU R11, [R1+0x19c] ;  /* 0x00019c00010b7983 */ /* 0x000ea20000300800 */
[----:B------:R-:W3:Y:S01]  /*4a7f0*/  LDL.LU.64 R22, [R1+0x3148] ;  /* 0x0031480001167983 */ /* 0x000ee20000300a00 */
[----:B------:R-:W3:Y:S02]  /*4a800*/  LDL.LU.64 R20, [R1+0x3140] ;  /* 0x0031400001147983 */ /* 0x000ee40000300a00 */
[----:B---3--:R-:W-:Y:S01]  /*4a810*/  HMMA.16816.F32.BF16 R24, R24, R12, R20 ;  /* 0x0000000c1818723c */ /* 0x008fe20000041814 */
[----:B------:R-:W2:Y:S01]  /*4a820*/  LDL.LU.64 R22, [R1+0x3138] ;  /* 0x0031380001167983 */ /* 0x000ea20000300a00 */
[----:B------:R-:W2:Y:S02]  /*4a830*/  LDL.LU.64 R20, [R1+0x3130] ;  /* 0x0031300001147983 */ /* 0x000ea40000300a00 */
[----:B------:R-:W-:Y:S02]  /*4a840*/  STL.64 [R1+0x3108], R14 ;  /* 0x0031080e01007387 */ /* 0x000fe40000100a00 */
[----:B------:R0:W-:Y:S11]  /*4a850*/  STL.64 [R1+0x3100], R12 ;  /* 0x0031000c01007387 */ /* 0x0001f60000100a00 */
[----:B------:R-:W-:Y:S06]  /*4a860*/  @!UPT UIADD3 URZ, URZ, URZ, URZ ;  /* 0x0000003f3f3ff290 */ /* 0x000fec000fffe03f */
[----:B------:R-:W-:Y:S01]  /*4a870*/  STL.64 [R1+0x400], R24 ;  /* 0x0004001801007387 */ /* 0x000fe20000100a00 */
[----:B------:R-:W-:Y:S02]  /*4a880*/  STL.64 [R1+0x408], R26 ;  /* 0x0004081a01007387 */ /* 0x000fe40000100a00 */
[----:B------:R-:W1:Y:S04]  /*4a890*/  LDSM.16.M88.4 R24, [R6+0x69000] ;  /* 0x069000000618783b */ /* 0x000e680000000200 */
[----:B0-----:R-:W3:Y:S01]  /*4a8a0*/  LDL.LU R12, [R1+0x170] ;  /* 0x00017000010c7983 */ /* 0x001ee20000300800 */
[----:B------:R-:W3:Y:S01]  /*4a8b0*/  LDL.LU R13, [R1+0x174] ;  /* 0x00017400010d7983 */ /* 0x000ee20000300800 */
[----:B------:R-:W3:Y:S02]  /*4a8c0*/  LDL.LU R14, [R1+0x178] ;  /* 0x00017800010e7983 */ /* 0x000ee40000300800 */
[----:B------:R-:W3:Y:S01]  /*4a8d0*/  LDL.LU R15, [R1+0x17c] ;  /* 0x00017c00010f7983 */ /* 0x000ee20000300800 */
[----:B-1----:R-:W-:Y:S01]  /*4a8e0*/  STL.64 [R1+0x3020], R26 ;  /* 0x0030201a01007387 */ /* 0x002fe20000100a00 */
[----:B------:R0:W-:Y:S03]  /*4a8f0*/  STL.64 [R1+0x3018], R24 ;  /* 0x0030181801007387 */ /* 0x0001e60000100a00 */
[----:B0-----:R-:W4:Y:S01]  /*4a900*/  LDL.LU.64 R24, [R1+0x30] ;  /* 0x0000300001187983 */ /* 0x001f220000300a00 */
[----:B------:R-:W2:Y:S03]  /*4a910*/  LDL.LU.64 R26, [R1+0x38] ;  /* 0x00003800011a7983 */ /* 0x000ea60000300a00 */
[----:B--2---:R-:W-:Y:S01]  /*4a920*/  STL.64 [R1+0x30b8], R26 ;  /* 0x0030b81a01007387 */ /* 0x004fe20000100a00 */
[----:B----4-:R0:W-:Y:S03]  /*4a930*/  STL.64 [R1+0x30b0], R24 ;  /* 0x0030b01801007387 */ /* 0x0101e60000100a00 */
[----:B0-----:R-:W2:Y:S01]  /*4a940*/  LDL.LU R24, [R1+0x1c0] ;  /* 0x0001c00001187983 */ /* 0x001ea20000300800 */
[----:B------:R-:W2:Y:S02]  /*4a950*/  LDL.LU R25, [R1+0x1c4] ;  /* 0x0001c40001197983 */ /* 0x000ea40000300800 */
[----:B------:R-:W4:Y:S02]  /*4a960*/  LDL.LU R26, [R1+0x1c8] ;  /* 0x0001c800011a7983 */ /* 0x000f240000300800 */
[----:B------:R-:W4:Y:S01]  /*4a970*/  LDL.LU R27, [R1+0x1cc] ;  /* 0x0001cc00011b7983 */ /* 0x000f220000300800 */
[C---:B------:R-:W-:Y:S01]  /*4a980*/  HMMA.16816.F32.BF16 R8, R20.reuse, R16, R8 ;  /* 0x000000101408723c */ /* 0x040fe20000041808 */
[----:B----4-:R-:W-:Y:S01]  /*4a990*/  STL.64 [R1+0x30c8], R26 ;  /* 0x0030c81a01007387 */ /* 0x010fe20000100a00 */
[----:B--2---:R0:W-:Y:S03]  /*4a9a0*/  STL.64 [R1+0x30c0], R24 ;  /* 0x0030c01801007387 */ /* 0x0041e60000100a00 */
[----:B0-----:R-:W2:Y:S01]  /*4a9b0*/  LDL.LU.64 R24, [R1+0x10] ;  /* 0x0000100001187983 */ /* 0x001ea20000300a00 */
[----:B------:R-:W4:Y:S03]  /*4a9c0*/  LDL.LU.64 R26, [R1+0x18] ;  /* 0x00001800011a7983 */ /* 0x000f260000300a00 */
[----:B----4-:R-:W-:Y:S01]  /*4a9d0*/  STL.64 [R1+0x30f8], R26 ;  /* 0x0030f81a01007387 */ /* 0x010fe20000100a00 */
[----:B--2---:R0:W-:Y:S03]  /*4a9e0*/  STL.64 [R1+0x30f0], R24 ;  /* 0x0030f01801007387 */ /* 0x0041e60000100a00 */
[----:B0-----:R-:W2:Y:S01]  /*4a9f0*/  LDL.LU R24, [R1+0x160] ;  /* 0x0001600001187983 */ /* 0x001ea20000300800 */
[----:B------:R-:W2:Y:S02]  /*4aa00*/  LDL.LU R25, [R1+0x164] ;  /* 0x0001640001197983 */ /* 0x000ea40000300800 */
[----:B------:R-:W2:Y:S02]  /*4aa10*/  LDL.LU R26, [R1+0x168] ;  /* 0x00016800011a7983 */ /* 0x000ea40000300800 */
[----:B------:R-:W2:Y:S05]  /*4aa20*/  LDL.LU R27, [R1+0x16c] ;  /* 0x00016c00011b7983 */ /* 0x000eaa0000300800 */
[----:B------:R-:W-:Y:S01]  /*4aa30*/  STL.64 [R1+0x4e0], R8 ;  /* 0x0004e00801007387 */ /* 0x000fe20000100a00 */
[----:B------:R0:W-:Y:S03]  /*4aa40*/  STL.64 [R1+0x4e8], R10 ;  /* 0x0004e80a01007387 */ /* 0x0001e60000100a00 */
[----:B0-----:R-:W4:Y:S01]  /*4aa50*/  LDL.LU.64 R10, [R1+0x3128] ;  /* 0x00312800010a7983 */ /* 0x001f220000300a00 */
[----:B------:R-:W4:Y:S02]  /*4aa60*/  LDL.LU.64 R8, [R1+0x3120] ;  /* 0x0031200001087983 */ /* 0x000f240000300a00 */
[C---:B----4-:R-:W-:Y:S11]  /*4aa70*/  HMMA.16816.F32.BF16 R8, R20.reuse, R4, R8 ;  /* 0x000000041408723c */ /* 0x050ff60000041808 */
[----:B------:R-:W-:Y:S11]  /*4aa80*/  @!UPT UIADD3 URZ, URZ, URZ, URZ ;  /* 0x0000003f3f3ff290 */ /* 0x000ff6000fffe03f */
[----:B------:R-:W-:Y:S01]  /*4aa90*/  @!UPT UIADD3 URZ, URZ, URZ, URZ ;  /* 0x0000003f3f3ff290 */ /* 0x000fe2000fffe03f */
[----:B------:R-:W-:Y:S01]  /*4aaa0*/  STL.64 [R1+0x4d0], R8 ;  /* 0x0004d00801007387 */ /* 0x000fe20000100a00 */
[----:B------:R0:W-:Y:S03]  /*4aab0*/  STL.64 [R1+0x4d8], R10 ;  /* 0x0004d80a01007387 */ /* 0x0001e60000100a00 */
[----:B0-----:R-:W4:Y:S01]  /*4aac0*/  LDL.LU.64 R10, [R1+0x3118] ;  /* 0x00311800010a7983 */ /* 0x001f220000300a00 */
        /* <DEDUP_REMOVED lines=8> */
[----:B----4-:R-:W-:Y:S02]  /*4ab50*/  STL.64 [R1+0x30e8], R10 ;  /* 0x0030e80a01007387 */ /* 0x010fe40000100a00 */
[----:B------:R0:W-:Y:S02]  /*4ab60*/  STL.64 [R1+0x30e0], R8 ;  /* 0x0030e00801007387 */ /* 0x0001e40000100a00 */
[----:B0-----:R-:W4:Y:S01]  /*4ab70*/  LDL.LU R8, [R1+0x1e0] ;  /* 0x0001e00001087983 */ /* 0x001f220000300800 */
[----:B------:R-:W4:Y:S02]  /*4ab80*/  LDL.LU R9, [R1+0x1e4] ;  /* 0x0001e40001097983 */ /* 0x000f240000300800 */
[----:B------:R-:W4:Y:S02]  /*4ab90*/  LDL.LU R10, [R1+0x1e8] ;  /* 0x0001e800010a7983 */ /* 0x000f240000300800 */
[----:B------:R-:W4:Y:S01]  /*4aba0*/  LDL.LU R11, [R1+0x1ec] ;  /* 0x0001ec00010b7983 */ /* 0x000f220000300800 */
[----:B--2---:R-:W-:Y:S01]  /*4abb0*/  HMMA.16816.F32.BF16 R24, R20, R12, R24 ;  /* 0x0000000c1418723c */ /* 0x004fe20000041818 */
[----:B------:R-:W2:Y:S11]  /*4abc0*/  LDL.LU R20, [R1+0x1a0] ;  /* 0x0001a00001147983 */ /* 0x000eb60000300800 */
[----:B------:R-:W-:Y:S11]  /*4abd0*/  @!UPT UIADD3 URZ, URZ, URZ, URZ ;  /* 0x0000003f3f3ff290 */ /* 0x000ff6000fffe03f */
[----:B------:R-:W-:Y:S01]  /*4abe0*/  STL.64 [R1+0x4b0], R24 ;  /* 0x0004b01801007387 */ /* 0x000fe20000100a00 */
[----:B------:R-:W-:Y:S02]  /*4abf0*/  STL.64 [R1+0x4b8], R26 ;  /* 0x0004b81a01007387 */ /* 0x000fe40000100a00 */
[----:B------:R-:W0:Y:S04]  /*4ac00*/  LDSM.16.M88.4 R24, [R6+0x6a000] ;  /* 0x06a000000618783b */ /* 0x000e280000000200 */
[----:B------:R-:W2:Y:S01]  /*4ac10*/  LDL.LU R21, [R1+0x1a4] ;  /* 0x0001a40001157983 */ /* 0x000ea20000300800 */
[----:B------:R-:W2:Y:S01]  /*4ac20*/  LDL.LU R22, [R1+0x1a8] ;  /* 0x0001a80001167983 */ /* 0x000ea20000300800 */
[----:B------:R-:W2:Y:S02]  /*4ac30*/  LDL.LU R23, [R1+0x1ac] ;  /* 0x0001ac0001177983 */ /* 0x000ea40000300800 */
[----:B---3--:R-:W-:Y:S02]  /*4ac40*/  STL.64 [R1+0x30d8], R14 ;  /* 0x0030d80e01007387 */ /* 0x008fe40000100a00 */
[----:B------:R1:W-:Y:S02]  /*4ac50*/  STL.64 [R1+0x30d0], R12 ;  /* 0x0030d00c01007387 */ /* 0x0003e40000100a00 */
[----:B-1----:R-:W3:Y:S01]  /*4ac60*/  LDL.LU R12, [R1+0x1d0] ;  /* 0x0001d000010c7983 */ /* 0x002ee20000300800 */
[----:B------:R-:W3:Y:S02]  /*4ac70*/  LDL.LU R13, [R1+0x1d4] ;  /* 0x0001d400010d7983 */ /* 0x000ee40000300800 */
[----:B------:R-:W3:Y:S02]  /*4ac80*/  LDL.LU R14, [R1+0x1d8] ;  /* 0x0001d800010e7983 */ /* 0x000ee40000300800 */
[----:B------:R-:W3:Y:S01]  /*4ac90*/  LDL.LU R15, [R1+0x1dc] ;  /* 0x0001dc00010f7983 */ /* 0x000ee20000300800 */
[----:B0-----:R-:W-:Y:S01]  /*4aca0*/  MOV R2, R26 ;  /* 0x0000001a00027202 */ /* 0x001fe20000000f00 */
[----:B------:R-:W-:Y:S01]  /*4acb0*/  IMAD.MOV.U32 R0, RZ, RZ, R27 ;  /* 0x000000ffff007224 */ /* 0x000fe200078e001b */
[----:B------:R-:W-:Y:S01]  /*4acc0*/  MOV R7, R24 ;  /* 0x0000001800077202 */ /* 0x000fe20000000f00 */
[----:B------:R-:W-:Y:S01]  /*4acd0*/  IMAD.MOV.U32 R3, RZ, RZ, R25 ;  /* 0x000000ffff037224 */ /* 0x000fe200078e0019 */
[----:B------:R-:W2:Y:S01]  /*4ace0*/  LDL.LU.64 R26, [R1+0x30f8] ;  /* 0x0030f800011a7983 */ /* 0x000ea20000300a00 */
[----:B------:R-:W2:Y:S02]  /*4acf0*/  LDL.LU.64 R24, [R1+0x30f0] ;  /* 0x0030f00001187983 */ /* 0x000ea40000300a00 */
[C---:B--2---:R-:W-:Y:S11]  /*4ad00*/  HMMA.16816.F32.BF16 R20, R24.reuse, R16, R20 ;  /* 0x000000101814723c */ /* 0x044ff60000041814 */
[----:B------:R-:W-:Y:S11]  /*4ad10*/  @!UPT UIADD3 URZ, URZ, URZ, URZ ;  /* 0x0000003f3f3ff290 */ /* 0x000ff6000fffe03f */
[----:B------:R-:W-:Y:S01]  /*4ad20*/  @!UPT UIADD3 URZ, URZ, URZ, URZ ;  /* 0x0000003f3f3ff290 */ /* 0x000fe2000fffe03f */
[----:B------:R-:W-:Y:S01]  /*4ad30*/  STL.64 [R1+0x5b0], R20 ;  /* 0x0005b01401007387 */ /* 0x000fe20000100a00 */
[----:B------:R-:W-:Y:S02]  /*4ad40*/  STL.64 [R1+0x5b8], R22 ;  /* 0x0005b81601007387 */ /* 0x000fe40000100a00 */
[----:B------:R-:W0:Y:S01]  /*4ad50*/  LDSM.16.M88.4 R20, [R6+0x6b000] ;  /* 0x06b000000614783b */ /* 0x000e220000000200 */
[----:B----4-:R-:W-:Y:S01]  /*4ad60*/  HMMA.16816.F32.BF16 R8, R24, R4, R8 ;  /* 0x000000041808723c */ /* 0x010fe20000041808 */
[----:B0-----:R0:W-:Y:S02]  /*4ad70*/  STL.64 [R1+0x2fa0], R22 ;  /* 0x002fa01601007387 */ /* 0x0011e40000100a00 */
        /* <DEDUP_REMOVED lines=10> */
[----:B------:R-:W2:Y:S04]  /*4ae20*/  LDL.LU R23, [R1+0x1bc] ;  /* 0x0001bc0001177983 */ /* 0x000ea80000300800 */
[----:B------:R-:W-:Y:S01]  /*4ae30*/  STL.64 [R1+0x5a0], R8 ;  /* 0x0005a00801007387 */ /* 0x000fe20000100a00 */
[----:B------:R0:W-:Y:S03]  /*4ae40*/  STL.64 [R1+0x5a8], R10 ;  /* 0x0005a80a01007387 */ /* 0x0001e60000100a00 */
[----:B0-----:R-:W4:Y:S01]  /*4ae50*/  LDL.LU.64 R10, [R1+0x30e8] ;  /* 0x0030e800010a7983 */ /* 0x001f220000300a00 */
[----:B------:R-:W3:Y:S01]  /*4ae60*/  LDL.LU.64 R8, [R1+0x30e0] ;  /* 0x0030e00001087983 */ /* 0x000ee20000300a00 */
[----:B------:R-:W-:Y:S01]  /*4ae70*/  MOV R2, R26 ;  /* 0x0000001a00027202 */ /* 0x000fe20000000f00 */
[----:B------:R-:W-:Y:S01]  /*4ae80*/  IMAD.MOV.U32 R0, RZ, RZ, R27 ;  /* 0x000000ffff007224 */ /* 0x000fe200078e001b */
[----:B------:R-:W-:Y:S01]  /*4ae90*/  MOV R7, R24 ;  /* 0x0000001800077202 */ /* 0x000fe20000000f00 */
[----:B------:R-:W-:Y:S01]  /*4aea0*/  IMAD.MOV.U32 R3, RZ, RZ, R25 ;  /* 0x000000ffff037224 */ /* 0x000fe200078e0019 */
[----:B---3--:R-:W-:Y:S11]  /*4aeb0*/  HMMA.16816.F32.BF16 R12, R24, R8, R12 ;  /* 0x00000008180c723c */ /* 0x008ff6000004180c */
[----:B------:R-:W-:Y:S11]  /*4aec0*/  @!UPT UIADD3 URZ, URZ, URZ, URZ ;  /* 0x0000003f3f3ff290 */ /* 0x000ff6000fffe03f */
[----:B------:R-:W-:Y:S01]  /*4aed0*/  @!UPT UIADD3 URZ, URZ, URZ, URZ ;  /* 0x0000003f3f3ff290 */ /* 0x000fe2000fffe03f */
[----:B------:R-:W-:Y:S01]  /*4aee0*/  STL.64 [R1+0x590], R12 ;  /* 0x0005900c01007387 */ /* 0x000fe20000100a00 */
[----:B------:R0:W-:Y:S03]  /*4aef0*/  STL.64 [R1+0x598], R14 ;  /* 0x0005980e01007387 */ /* 0x0001e60000100a00 */
[----:B0-----:R-:W3:Y:S01]  /*4af00*/  LDL.LU.64 R14, [R1+0x30d8] ;  /* 0x0030d800010e7983 */ /* 0x001ee20000300a00 */
[----:B------:R-:W2:Y:S02]  /*4af10*/  LDL.LU.64 R12, [R1+0x30d0] ;  /* 0x0030d000010c7983 */ /* 0x000ea40000300a00 */
[----:B------:R-:W2:Y:S02]  /*4af20*/  LDL.LU.64 R26, [R1+0x30c8] ;  /* 0x0030c800011a7983 */ /* 0x000ea40000300a00 */
[----:B------:R-:W2:Y:S01]  /*4af30*/  LDL.LU.64 R24, [R1+0x30c0] ;  /* 0x0030c00001187983 */ /* 0x000ea20000300a00 */
[----:B----4-:R0:W-:Y:S01]  /*4af40*/  STL.64 [R1+0x3098], R10 ;  /* 0x0030980a01007387 */ /* 0x0101e20000100a00 */
[----:B------:R1:W-:Y:S01]  /*4af50*/  STL.64 [R1+0x3090], R8 ;  /* 0x0030900801007387 */ /* 0x0003e20000100a00 */
[----:B0-----:R-:W-:-:S02]  /*4af60*/  MOV R10, R2 ;  /* 0x00000002000a7202 */ /* 0x001fc40000000f00 */
[----:B-1----:R-:W-:Y:S01]  /*4af70*/  MOV R8, R7 ;  /* 0x0000000700087202 */ /* 0x002fe20000000f00 */
[----:B------:R-:W-:Y:S02]  /*4af80*/  IMAD.MOV.U32 R9, RZ, RZ, R3 ;  /* 0x000000ffff097224 */ /* 0x000fe400078e0003 */
[----:B------:R-:W-:-:S07]  /*4af90*/  IMAD.MOV.U32 R11, RZ, RZ, R0 ;  /* 0x000000ffff0b7224 */ /* 0x000fce00078e0000 */
[----:B--2---:R-:W-:Y:S01]  /*4afa0*/  HMMA.16816.F32.BF16 R8, R8, R12, R24 ;  /* 0x0000000c0808723c */ /* 0x004fe20000041818 */
[----:B------:R-:W2:Y:S01]  /*4afb0*/  LDL.LU.64 R26, [R1+0x30b8] ;  /* 0x0030b800011a7983 */ /* 0x000ea20000300a00 */
[----:B------:R-:W2:Y:S11]  /*4afc0*/  LDL.LU.64 R24, [R1+0x30b0] ;  /* 0x0030b00001187983 */ /* 0x000eb60000300a00 */
[----:B------:R-:W-:Y:S10]  /*4afd0*/  @!UPT UIADD3 URZ, URZ, URZ, URZ ;  /* 0x0000003f3f3ff290 */ /* 0x000ff4000fffe03f */
[----:B------:R-:W-:Y:S01]  /*4afe0*/  STL.64 [R1+0x4a0], R8 ;  /* 0x0004a00801007387 */ /* 0x000fe20000100a00 */
[----:B------:R2:W-:Y:S02]  /*4aff0*/  STL.64 [R1+0x4a8], R10 ;  /* 0x0004a80a01007387 */ /* 0x0005e40000100a00 */
[----:B--2---:R-:W-:Y:S01]  /*4b000*/  HMMA.16816.F32.BF16 R8, R24, R16, R20 ;  /* 0x000000101808723c */ /* 0x004fe20000041814 */
[----:B------:R-:W-:Y:S01]  /*4b010*/  MOV R2, R26 ;  /* 0x0000001a00027202 */ /* 0x000fe20000000f00 */
[----:B------:R-:W-:Y:S01]  /*4b020*/  IMAD.MOV.U32 R0, RZ, RZ, R27 ;  /* 0x000000ffff007224 */ /* 0x000fe200078e001b */
[----:B------:R-:W-:Y:S01]  /*4b030*/  MOV R7, R24 ;  /* 0x0000001800077202 */ /* 0x000fe20000000f00 */
[----:B------:R-:W-:-:S03]  /*4b040*/  IMAD.MOV.U32 R3, RZ, RZ, R25 ;  /* 0x000000ffff037224 */ /* 0x000fc600078e0019 */
[----:B------:R-:W-:Y:S01]  /*4b050*/  MOV R26, R18 ;  /* 0x00000012001a7202 */ /* 0x000fe20000000f00 */
[----:B---3--:R-:W-:Y:S01]  /*4b060*/  IMAD.MOV.U32 R27, RZ, RZ, R14 ;  /* 0x000000ffff1b7224 */ /* 0x008fe200078e000e */
[----:B------:R-:W-:Y:S01]  /*4b070*/  MOV R24, R28 ;  /* 0x0000001c00187202 */ /* 0x000fe20000000f00 */
[----:B------:R-:W-:Y:S11]  /*4b080*/  IMAD.MOV.U32 R25, RZ, RZ, R19 ;  /* 0x000000ffff197224 */ /* 0x000ff600078e0013 */
[----:B------:R-:W-:Y:S02]  /*4b090*/  @!UPT UIADD3 URZ, URZ, URZ, URZ ;  /* 0x0000003f3f3ff290 */ /* 0x000fe4000fffe03f */
[----:B------:R-:W-:Y:S01]  /*4b0a0*/  STL.64 [R1+0x580], R8 ;  /* 0x0005800801007387 */ /* 0x000fe20000100a00 */
[----:B------:R-:W-:Y:S02]  /*4b0b0*/  STL.64 [R1+0x588], R10 ;  /* 0x0005880a01007387 */ /* 0x000fe40000100a00 */
[----:B------:R-:W-:Y:S02]  /*4b0c0*/  STL.64 [R1+0x3068], R16 ;  /* 0x0030681001007387 */ /* 0x000fe40000100a00 */
[----:B------:R-:W-:Y:S01]  /*4b0d0*/  STL.64 [R1+0x3078], R26 ;  /* 0x0030781a01007387 */ /* 0x000fe20000100a00 */
[----:B------:R-:W-:Y:S01]  /*4b0e0*/  STL.64 [R1+0x3070], R24 ;  /* 0x0030701801007387 */ /* 0x000fe20000100a00 */
[----:B------:R-:W2:Y:S02]  /*4b0f0*/  LDL.LU R20, [R1+0x1f0] ;  /* 0x0001f00001147983 */ /* 0x000ea40000300800 */
[----:B------:R-:W2:Y:S02]  /*4b100*/  LDL.LU R21, [R1+0x1f4] ;  /* 0x0001f40001157983 */ /* 0x000ea40000300800 */
[----:B------:R-:W3:Y:S01]  /*4b110*/  LDL.LU R22, [R1+0x1f8] ;  /* 0x0001f80001167983 */ /* 0x000ee20000300800 */
[----:B------:R-:W3:Y:S04]  /*4b120*/  LDL.LU R23, [R1+0x1fc] ;  /* 0x0001fc0001177983 */ /* 0x000ee80000300800 */
[----:B---3--:R-:W-:Y:S01]  /*4b130*/  STL.64 [R1+0x2ff0], R22 ;  /* 0x002ff01601007387 */ /* 0x008fe20000100a00 */
[----:B--2---:R0:W-:Y:S03]  /*4b140*/  STL.64 [R1+0x2fe8], R20 ;  /* 0x002fe81401007387 */ /* 0x0041e60000100a00 */
[----:B0-----:R-:W2:Y:S01]  /*4b150*/  LDL.LU R20, [R1+0x200] ;  /* 0x0002000001147983 */ /* 0x001ea20000300800 */
[----:B------:R-:W2:Y:S02]  /*4b160*/  LDL.LU R21, [R1+0x204] ;  /* 0x0002040001157983 */ /* 0x000ea40000300800 */
[----:B------:R-:W3:Y:S02]  /*4b170*/  LDL.LU R22, [R1+0x208] ;  /* 0x0002080001167983 */ /* 0x000ee40000300800 */
[----:B------:R-:W3:Y:S01]  /*4b180*/  LDL.LU R23, [R1+0x20c] ;  /* 0x00020c0001177983 */ /* 0x000ee20000300800 */
[----:B------:R-:W-:Y:S01]  /*4b190*/  MOV R18, R2 ;  /* 0x0000000200127202 */ /* 0x000fe20000000f00 */
[----:B------:R-:W-:Y:S01]  /*4b1a0*/  IMAD.MOV.U32 R19, RZ, RZ, R0 ;  /* 0x000000ffff137224 */ /* 0x000fe200078e0000 */
        /* <DEDUP_REMOVED lines=8> */
[----:B------:R-:W-:Y:S04]  /*4b230*/  STL.64 [R1+0x30a8], R18 ;  /* 0x0030a81201007387 */ /* 0x000fe80000100a00 */
[----:B------:R-:W-:Y:S02]  /*4b240*/  STL.64 [R1+0x30a0], R16 ;  /* 0x0030a01001007387 */ /* 0x000fe40000100a00 */
[----:B------:R-:W0:Y:S02]  /*4b250*/  LDSM.16.M88.4 R16, [R6+0x6c000] ;  /* 0x06c000000610783b */ /* 0x000e240000000200 */
[----:B---3--:R-:W-:Y:S02]  /*4b260*/  STL.64 [R1+0x3010], R22 ;  /* 0x0030101601007387 */ /* 0x008fe40000100a00 */
[----:B--2---:R1:W-:Y:S02]  /*4b270*/  STL.64 [R1+0x3008], R20 ;  /* 0x0030081401007387 */ /* 0x0043e40000100a00 */
[----:B-1----:R-:W2:Y:S01]  /*4b280*/  LDL.LU R20, [R1+0x220] ;  /* 0x0002200001147983 */ /* 0x002ea20000300800 */
[----:B------:R-:W2:Y:S02]  /*4b290*/  LDL.LU R21, [R1+0x224] ;  /* 0x0002240001157983 */ /* 0x000ea40000300800 */
[----:B------:R-:W3:Y:S02]  /*4b2a0*/  LDL.LU R22, [R1+0x228] ;  /* 0x0002280001167983 */ /* 0x000ee40000300800 */
[----:B------:R-:W3:Y:S01]  /*4b2b0*/  LDL.LU R23, [R1+0x22c] ;  /* 0x00022c0001177983 */ /* 0x000ee20000300800 */
[----:B------:R-:W4:Y:S01]  /*4b2c0*/  LDL.LU R24, [R1+0x270] ;  /* 0x0002700001187983 */ /* 0x000f220000300800 */
        /* <DEDUP_REMOVED lines=9> */
[----:B-1----:R-:W2:Y:S01]  /*4b360*/  LDL.LU R24, [R1+0x280] ;  /* 0x0002800001187983 */ /* 0x002ea20000300800 */
[----:B------:R-:W2:Y:S02]  /*4b370*/  LDL.LU R25, [R1+0x284] ;  /* 0x0002840001197983 */ /* 0x000ea40000300800 */
[----:B------:R-:W2:Y:S02]  /*4b380*/  LDL.LU R26, [R1+0x288] ;  /* 0x00028800011a7983 */ /* 0x000ea40000300800 */
[----:B------:R-:W2:Y:S01]  /*4b390*/  LDL.LU R27, [R1+0x28c] ;  /* 0x00028c00011b7983 */ /* 0x000ea20000300800 */
[----:B---3--:R-:W-:Y:S01]  /*4b3a0*/  STL.64 [R1+0x3030], R22 ;  /* 0x0030301601007387 */ /* 0x008fe20000100a00 */
[----:B------:R1:W-:Y:S03]  /*4b3b0*/  STL.64 [R1+0x3028], R20 ;  /* 0x0030281401007387 */ /* 0x0003e60000100a00 */
[----:B-1----:R-:W3:Y:S01]  /*4b3c0*/  LDL.LU R20, [R1+0x230] ;  /* 0x0002300001147983 */ /* 0x002ee20000300800 */
[----:B------:R-:W3:Y:S02]  /*4b3d0*/  LDL.LU R21, [R1+0x234] ;  /* 0x0002340001157983 */ /* 0x000ee40000300800 */
[----:B------:R-:W4:Y:S02]  /*4b3e0*/  LDL.LU R22, [R1+0x238] ;  /* 0x0002380001167983 */ /* 0x000f240000300800 */
[----:B------:R-:W4:Y:S02]  /*4b3f0*/  LDL.LU R23, [R1+0x23c] ;  /* 0x00023c0001177983 */ /* 0x000f240000300800 */
[----:B----4-:R-:W-:Y:S01]  /*4b400*/  STL.64 [R1+0x3040], R22 ;  /* 0x0030401601007387 */ /* 0x010fe20000100a00 */
[----:B---3--:R1:W-:Y:S03]  /*4b410*/  STL.64 [R1+0x3038], R20 ;  /* 0x0030381401007387 */ /* 0x0083e60000100a00 */
        /* <DEDUP_REMOVED lines=9> */
[----:B------:R-:W4:Y:S01]  /*4b4b0*/  LDL.LU R23, [R1+0x25c] ;  /* 0x00025c0001177983 */ /* 0x000f220000300800 */
[----:B0-----:R-:W-:Y:S01]  /*4b4c0*/  MOV R2, R18 ;  /* 0x0000001200027202 */ /* 0x001fe20000000f00 */
[----:B------:R-:W-:Y:S01]  /*4b4d0*/  IMAD.MOV.U32 R0, RZ, RZ, R19 ;  /* 0x000000ffff007224 */ /* 0x000fe200078e0013 */
[----:B------:R-:W-:Y:S01]  /*4b4e0*/  MOV R14, R16 ;  /* 0x00000010000e7202 */ /* 0x000fe20000000f00 */
[----:B------:R-:W-:Y:S01]  /*4b4f0*/  IMAD.MOV.U32 R3, RZ, RZ, R17 ;  /* 0x000000ffff037224 */ /* 0x000fe200078e0011 */
[----:B----4-:R-:W-:Y:S01]  /*4b500*/  STL.64 [R1+0x3060], R22 ;  /* 0x0030601601007387 */ /* 0x010fe20000100a00 */
[----:B---3--:R0:W-:Y:S03]  /*4b510*/  STL.64 [R1+0x3058], R20 ;  /* 0x0030581401007387 */ /* 0x0081e60000100a00 */
[----:B0-----:R-:W3:Y:S01]  /*4b520*/  LDL.LU R20, [R1+0x260] ;  /* 0x0002600001147983 */ /* 0x001ee20000300800 */
[----:B------:R-:W3:Y:S02]  /*4b530*/  LDL.LU R21, [R1+0x264] ;  /* 0x0002640001157983 */ /* 0x000ee40000300800 */
[----:B------:R-:W3:Y:S02]  /*4b540*/  LDL.LU R22, [R1+0x268] ;  /* 0x0002680001167983 */ /* 0x000ee40000300800 */
[----:B------:R-:W3:Y:S01]  /*4b550*/  LDL.LU R23, [R1+0x26c] ;  /* 0x00026c0001177983 */ /* 0x000ee20000300800 */
[----:B------:R-:W4:Y:S01]  /*4b560*/  LDL.LU.64 R18, [R1+0x30a8] ;  /* 0x0030a80001127983 */ /* 0x000f220000300a00 */
[----:B------:R-:W4:Y:S02]  /*4b570*/  LDL.LU.64 R16, [R1+0x30a0] ;  /* 0x0030a00001107983 */ /* 0x000f240000300a00 */
[C---:B----4-:R-:W-:Y:S11]  /*4b580*/  HMMA.16816.F32.BF16 R8, R16.reuse, R4, R8 ;  /* 0x000000041008723c */ /* 0x050ff60000041808 */
[----:B------:R-:W-:Y:S11]  /*4b590*/  @!UPT UIADD3 URZ, URZ, URZ, URZ ;  /* 0x0000003f3f3ff290 */ /* 0x000ff6000fffe03f */
[----:B------:R-:W-:Y:S01]  /*4b5a0*/  @!UPT UIADD3 URZ, URZ, URZ, URZ ;  /* 0x0000003f3f3ff290 */ /* 0x000fe2000fffe03f */
[----:B------:R-:W-:Y:S01]  /*4b5b0*/  STL.64 [R1+0x570], R8 ;  /* 0x0005700801007387 */ /* 0x000fe20000100a00 */
[----:B------:R0:W-:Y:S03]  /*4b5c0*/  STL.64 [R1+0x578], R10 ;  /* 0x0005780a01007387 */ /* 0x0001e60000100a00 */
[----:B0-----:R-:W4:Y:S01]  /*4b5d0*/  LDL.LU.64 R10, [R1+0x3098] ;  /* 0x00309800010a7983 */ /* 0x001f220000300a00 */
        /* <DEDUP_REMOVED lines=9> */
[----:B------:R-:W3:Y:S01]  /*4b670*/  LDL.LU.64 R26, [R1+0x3078] ;  /* 0x00307800011a7983 */ /* 0x000ee20000300a00 */
[----:B------:R-:W3:Y:S11]  /*4b680*/  LDL.LU.64 R24, [R1+0x3070] ;  /* 0x0030700001187983 */ /* 0x000ef60000300a00 */
[----:B------:R-:W-:Y:S10]  /*4b690*/  @!UPT UIADD3 URZ, URZ, URZ, URZ ;  /* 0x0000003f3f3ff290 */ /* 0x000ff4000fffe03f */
[----:B------:R0:W-:Y:S01]  /*4b6a0*/  STL.64 [R1+0x3e0], R16 ;  /* 0x0003e01001007387 */ /* 0x0001e20000100a00 */
[----:B------:R-:W-:Y:S03]  /*4b6b0*/  STL.64 [R1+0x3e8], R18 ;  /* 0x0003e81201007387 */ /* 0x000fe60000100a00 */
[----:B0-----:R-:W3:Y:S01]  /*4b6c0*/  LDL.LU.64 R16, [R1+0x3068] ;  /* 0x0030680001107983 */ /* 0x001ee20000300a00 */
[----:B------:R-:W2:Y:S01]  /*4b6d0*/  LDL R28, [R1+0x7d4] ;  /* 0x0007d400011c7983 */ /* 0x000ea20000100800 */
        /* <DEDUP_REMOVED lines=21> */
[----:B---3--:R-:W-:Y:S01]  /*4b830*/  HMMA.16816.F32.BF16 R24, R24, R12, R20 ;  /* 0x0000000c1818723c */ /* 0x008fe20000041814 */
[----:B------:R-:W3:Y:S01]  /*4b840*/  LDL.LU.64 R22, [R1+0x3030] ;  /* 0x0030300001167983 */ /* 0x000ee20000300a00 */
[----:B------:R-:W3:Y:S11]  /*4b850*/  LDL.LU.64 R20, [R1+0x3028] ;  /* 0x0030280001147983 */ /* 0x000ef60000300a00 */
[----:B------:R-:W-:Y:S10]  /*4b860*/  @!UPT UIADD3 URZ, URZ, URZ, URZ ;  /* 0x0000003f3f3ff290 */ /* 0x000ff4000fffe03f */
[----:B------:R-:W-:Y:S01]  /*4b870*/  STL.64 [R1+0x3b0], R24 ;  /* 0x0003b01801007387 */ /* 0x000fe20000100a00 */
[----:B------:R0:W-:Y:S03]  /*4b880*/  STL.64 [R1+0x3b8], R26 ;  /* 0x0003b81a01007387 */ /* 0x0001e60000100a00 */
[----:B0-----:R-:W3:Y:S01]  /*4b890*/  LDL.LU.64 R26, [R1+0x3020] ;  /* 0x00302000011a7983 */ /* 0x001ee20000300a00 */
[----:B------:R-:W3:Y:S02]  /*4b8a0*/  LDL.LU.64 R24, [R1+0x3018] ;  /* 0x0030180001187983 */ /* 0x000ee40000300a00 */
[----:B------:R-:W2:Y:S02]  /*4b8b0*/  LDL.LU R19, [R1+0x600] ;  /* 0x0006000001137983 */ /* 0x000ea40000300800 */
        /* <DEDUP_REMOVED lines=22> */
[----:B----4-:R-:W-:Y:S02]  /*4ba20*/  STL.64 [R1+0x2fc0], R10 ;  /* 0x002fc00a01007387 */ /* 0x010fe40000100a00 */
[----:B------:R0:W-:Y:S02]  /*4ba30*/  STL.64 [R1+0x2fb8], R8 ;  /* 0x002fb80801007387 */ /* 0x0001e40000100a00 */
[----:B0-----:R-:W4:Y:S01]  /*4ba40*/  LDL.LU R8, [R1+0x2b0] ;  /* 0x0002b00001087983 */ /* 0x001f220000300800 */
[----:B------:R-:W4:Y:S02]  /*4ba50*/  LDL.LU R9, [R1+0x2b4] ;  /* 0x0002b40001097983 */ /* 0x000f240000300800 */
[----:B------:R-:W2:Y:S02]  /*4ba60*/  LDL.LU R10, [R1+0x2b8] ;  /* 0x0002b800010a7983 */ /* 0x000ea40000300800 */
[----:B------:R-:W2:Y:S01]  /*4ba70*/  LDL.LU R11, [R1+0x2bc] ;  /* 0x0002bc00010b7983 */ /* 0x000ea20000300800 */
[----:B---3--:R-:W-:Y:S01]  /*4ba80*/  HMMA.16816.F32.BF16 R24, R24, R12, R20 ;  /* 0x0000000c1818723c */ /* 0x008fe20000041814 */
[----:B--2---:R-:W-:Y:S01]  /*4ba90*/  STL.64 [R1+0x2fd0], R10 ;  /* 0x002fd00a01007387 */ /* 0x004fe20000100a00 */
[----:B----4-:R0:W-:Y:S03]  /*4baa0*/  STL.64 [R1+0x2fc8], R8 ;  /* 0x002fc80801007387 */ /* 0x0101e60000100a00 */
[----:B0-----:R-:W2:Y:S01]  /*4bab0*/  LDL.LU R8, [R1+0x2c0] ;  /* 0x0002c00001087983 */ /* 0x001ea20000300800 */
[----:B------:R-:W2:Y:S02]  /*4bac0*/  LDL.LU R9, [R1+0x2c4] ;  /* 0x0002c40001097983 */ /* 0x000ea40000300800 */
[----:B------:R-:W2:Y:S02]  /*4bad0*/  LDL.LU R10, [R1+0x2c8] ;  /* 0x0002c800010a7983 */ /* 0x000ea40000300800 */
[----:B------:R-:W2:Y:S01]  /*4bae0*/  LDL.LU R11, [R1+0x2cc] ;  /* 0x0002cc00010b7983 */ /* 0x000ea20000300800 */
[----:B------:R-:W2:Y:S01]  /*4baf0*/  LDL.LU.64 R22, [R1+0x2fe0] ;  /* 0x002fe00001167983 */ /* 0x000ea20000300a00 */
[----:B------:R-:W2:Y:S11]  /*4bb00*/  LDL.LU.64 R20, [R1+0x2fd8] ;  /* 0x002fd80001147983 */ /* 0x000eb60000300a00 */
[----:B------:R-:W-:Y:S02]  /*4bb10*/  STL.64 [R1+0x250], R24 ;  /* 0x0002501801007387 */ /* 0x000fe40000100a00 */
[----:B------:R-:W-:Y:S02]  /*4bb20*/  STL.64 [R1+0x258], R26 ;  /* 0x0002581a01007387 */ /* 0x000fe40000100a00 */
[----:B------:R-:W0:Y:S04]  /*4bb30*/  LDSM.16.M88.4 R24, [R6+0x6d000] ;  /* 0x06d000000618783b */ /* 0x000e280000000200 */
[----:B0-----:R-:W-:Y:S01]  /*4bb40*/  STL.64 [R1+0x2f20], R26 ;  /* 0x002f201a01007387 */ /* 0x001fe20000100a00 */
[----:B------:R0:W-:Y:S03]  /*4bb50*/  STL.64 [R1+0x2f18], R24 ;  /* 0x002f181801007387 */ /* 0x0001e60000100a00 */
[----:B0-----:R-:W3:Y:S01]  /*4bb60*/  LDL.LU R24, [R1+0x2a0] ;  /* 0x0002a00001187983 */ /* 0x001ee20000300800 */
[----:B------:R-:W3:Y:S02]  /*4bb70*/  LDL.LU R25, [R1+0x2a4] ;  /* 0x0002a40001197983 */ /* 0x000ee40000300800 */
[----:B------:R-:W3:Y:S02]  /*4bb80*/  LDL.LU R26, [R1+0x2a8] ;  /* 0x0002a800011a7983 */ /* 0x000ee40000300800 */
[----:B------:R-:W3:Y:S01]  /*4bb90*/  LDL.LU R27, [R1+0x2ac] ;  /* 0x0002ac00011b7983 */ /* 0x000ee20000300800 */
[C---:B--2---:R-:W-:Y:S11]  /*4bba0*/  HMMA.16816.F32.BF16 R8, R20.reuse, R16, R8 ;  /* 0x000000101408723c */ /* 0x044ff60000041808 */
[----:B------:R-:W-:Y:S11]  /*4bbb0*/  @!UPT UIADD3 URZ, URZ, URZ, URZ ;  /* 0x0000003f3f3ff290 */ /* 0x000ff6000fffe03f */
[----:B------:R-:W-:Y:S01]  /*4bbc0*/  @!UPT UIADD3 URZ, URZ, URZ, URZ ;  /* 0x0000003f3f3ff290 */ /* 0x000fe2000fffe03f */
[----:B------:R-:W-:Y:S01]  /*4bbd0*/  STL.64 [R1+0x60], R8 ;  /* 0x0000600801007387 */ /* 0x000fe20000100a00 */
[----:B------:R0:W-:Y:S03]  /*4bbe0*/  STL.64 [R1+0x68], R10 ;  /* 0x0000680a01007387 */ /* 0x0001e60000100a00 */
[----:B0-----:R-:W2:Y:S01]  /*4bbf0*/  LDL.LU.64 R10, [R1+0x2fd0] ;  /* 0x002fd000010a7983 */ /* 0x001ea20000300a00 */
        /* <DEDUP_REMOVED lines=13> */
[----:B------:R-:W3:Y:S02]  /*4bcd0*/  LDL.LU.64 R8, [R1+0x2fb8] ;  /* 0x002fb80001087983 */ /* 0x000ee40000300a00 */
[----:B------:R-:W-:Y:S02]  /*4bce0*/  STL [R1+0x2f90], R6 ;  /* 0x002f900601007387 */ /* 0x000fe40000100800 */
[----:B------:R0:W-:Y:S02]  /*4bcf0*/  STL.64 [R1+0x2f88], R4 ;  /* 0x002f880401007387 */ /* 0x0001e40000100a00 */
[----:B0-----:R-:W2:Y:S01]  /*4bd00*/  LDL.LU R4, [R1+0x2e0] ;  /* 0x0002e00001047983 */ /* 0x001ea20000300800 */
[----:B------:R-:W2:Y:S02]  /*4bd10*/  LDL.LU R5, [R1+0x2e4] ;  /* 0x0002e40001057983 */ /* 0x000ea40000300800 */
[----:B------:R-:W2:Y:S02]  /*4bd20*/  LDL.LU R6, [R1+0x2e8] ;  /* 0x0002e80001067983 */ /* 0x000ea40000300800 */
[----:B------:R-:W2:Y:S01]  /*4bd30*/  LDL.LU R7, [R1+0x2ec] ;  /* 0x0002ec0001077983 */ /* 0x000ea20000300800 */
[C---:B---3--:R-:W-:Y:S08]  /*4bd40*/  HMMA.16816.F32.BF16 R24, R20.reuse, R8, R24 ;  /* 0x000000081418723c */ /* 0x048ff00000041818 */
[----:B----4-:R-:W-:Y:S01]  /*4bd50*/  HMMA.16816.F32.BF16 R20, R20, R12, R16 ;  /* 0x0000000c1414723c */ /* 0x010fe20000041810 */
[----:B--2---:R-:W-:Y:S01]  /*4bd60*/  STL.64 [R1+0x2f80], R10 ;  /* 0x002f800a01007387 */ /* 0x004fe20000100a00 */
[----:B------:R0:W-:Y:S11]  /*4bd70*/  STL.64 [R1+0x2f78], R8 ;  /* 0x002f780801007387 */ /* 0x0001f60000100a00 */
[----:B------:R-:W-:Y:S02]  /*4bd80*/  @!UPT UIADD3 URZ, URZ, URZ, URZ ;  /* 0x0000003f3f3ff290 */ /* 0x000fe4000fffe03f */
[----:B------:R1:W-:Y:S01]  /*4bd90*/  STL.64 [R1+0x1e0], R24 ;  /* 0x0001e01801007387 */ /* 0x0003e20000100a00 */
[----:B------:R2:W-:Y:S03]  /*4bda0*/  STL.64 [R1+0x1e8], R26 ;  /* 0x0001e81a01007387 */ /* 0x0005e60000100a00 */
[----:B0-----:R-:W3:Y:S01]  /*4bdb0*/  LDL.LU R8, [R1+0x2f0] ;  /* 0x0002f00001087983 */ /* 0x001ee20000300800 */
[----:B------:R-:W3:Y:S03]  /*4bdc0*/  LDL.LU R9, [R1+0x2f4] ;  /* 0x0002f40001097983 */ /* 0x000ee60000300800 */
[----:B------:R-:W3:Y:S01]  /*4bdd0*/  LDL.LU R10, [R1+0x2f8] ;  /* 0x0002f800010a7983 */ /* 0x000ee20000300800 */
[----:B------:R-:W3:Y:S01]  /*4bde0*/  LDL.LU R11, [R1+0x2fc] ;  /* 0x0002fc00010b7983 */ /* 0x000ee20000300800 */
[----:B-1----:R-:W-:-:S02]  /*4bdf0*/  MOV R24, R14 ;  /* 0x0000000e00187202 */ /* 0x002fc40000000f00 */
[----:B--2---:R-:W-:Y:S01]  /*4be00*/  MOV R26, R2 ;  /* 0x00000002001a7202 */ /* 0x004fe20000000f00 */
[----:B------:R-:W-:Y:S02]  /*4be10*/  IMAD.MOV.U32 R27, RZ, RZ, R0 ;  /* 0x000000ffff1b7224 */ /* 0x000fe400078e0000 */
[----:B------:R-:W-:Y:S01]  /*4be20*/  IMAD.MOV.U32 R25, RZ, RZ, R3 ;  /* 0x000000ffff197224 */ /* 0x000fe200078e0003 */
[----:B------:R-:W2:Y:S02]  /*4be30*/  LDL.LU R14, [R1+0x2fb4] ;  /* 0x002fb400010e7983 */ /* 0x000ea40000300800 */
[----:B------:R-:W-:Y:S02]  /*4be40*/  STL.64 [R1+0x2f70], R26 ;  /* 0x002f701a01007387 */ /* 0x000fe40000100a00 */
[----:B------:R0:W-:Y:S04]  /*4be50*/  STL.64 [R1+0x2f68], R24 ;  /* 0x002f681801007387 */ /* 0x0001e80000100a00 */
[----:B0-----:R-:W4:Y:S01]  /*4be60*/  LDL.LU R24, [R1+0x300] ;  /* 0x0003000001187983 */ /* 0x001f220000300800 */
[----:B------:R-:W4:Y:S02]  /*4be70*/  LDL.LU R25, [R1+0x304] ;  /* 0x0003040001197983 */ /* 0x000f240000300800 */
[----:B------:R-:W4:Y:S02]  /*4be80*/  LDL.LU R26, [R1+0x308] ;  /* 0x00030800011a7983 */ /* 0x000f240000300800 */
[----:B------:R-:W4:Y:S01]  /*4be90*/  LDL.LU R27, [R1+0x30c] ;  /* 0x00030c00011b7983 */ /* 0x000f220000300800 */
[----:B------:R-:W2:Y:S01]  /*4bea0*/  LDL.LU R2, [R1+0x924] ;  /* 0x0009240001027983 */ /* 0x000ea20000300800 */
[----:B------:R-:W2:Y:S02]  /*4beb0*/  LDL.LU R19, [R1+0x2fb0] ;  /* 0x002fb00001137983 */ /* 0x000ea40000300800 */
[----:B------:R-:W2:Y:S02]  /*4bec0*/  LDL.LU.64 R16, [R1+0x2fa8] ;  /* 0x002fa80001107983 */ /* 0x000ea40000300a00 */
[----:B------:R-:W-:Y:S01]  /*4bed0*/  STL.64 [R1+0x1a0], R20 ;  /* 0x0001a01401007387 */ /* 0x000fe20000100a00 */
[----:B------:R0:W-:Y:S04]  /*4bee0*/  STL.64 [R1+0x1a8], R22 ;  /* 0x0001a81601007387 */ /* 0x0001e80000100a00 */
[----:B0-----:R-:W2:Y:S01]  /*4bef0*/  LDL.LU.64 R22, [R1+0x2fa0] ;  /* 0x002fa00001167983 */ /* 0x001ea20000300a00 */
[----:B------:R-:W2:Y:S02]  /*4bf00*/  LDL.LU.64 R20, [R1+0x2f98] ;  /* 0x002f980001147983 */ /* 0x000ea40000300a00 */
[C---:B--2---:R-:W-:Y:S11]  /*4bf10*/  HMMA.16816.F32.BF16 R4, R20.reuse, R16, R4 ;  /* 0x000000101404723c */ /* 0x044ff60000041804 */
[----:B------:R-:W-:Y:S11]  /*4bf20*/  @!UPT UIADD3 URZ, URZ, URZ, URZ ;  /* 0x0000003f3f3ff290 */ /* 0x000ff6000fffe03f */
[----:B------:R-:W-:Y:S01]  /*4bf30*/  @!UPT UIADD3 URZ, URZ, URZ, URZ ;  /* 0x0000003f3f3ff290 */ /* 0x000fe2000fffe03f */
[----:B------:R-:W-:Y:S01]  /*4bf40*/  STL.64 [R1+0x190], R4 ;  /* 0x0001900401007387 */ /* 0x000fe20000100a00 */
[----:B------:R0:W-:Y:S03]  /*4bf50*/  STL.64 [R1+0x198], R6 ;  /* 0x0001980601007387 */ /* 0x0001e60000100a00 */
[----:B0-----:R-:W2:Y:S01]  /*4bf60*/  LDL.LU R6, [R1+0x2f90] ;  /* 0x002f900001067983 */ /* 0x001ea20000300800 */
[----:B------:R-:W3:Y:S02]  /*4bf70*/  LDL.LU.64 R4, [R1+0x2f88] ;  /* 0x002f880001047983 */ /* 0x000ee40000300a00 */
[C---:B---3--:R-:W-:Y:S11]  /*4bf80*/  HMMA.16816.F32.BF16 R8, R20.reuse, R4, R8 ;  /* 0x000000041408723c */ /* 0x048ff60000041808 */
[----:B------:R-:W-:Y:S11]  /*4bf90*/  @!UPT UIADD3 URZ, URZ, URZ, URZ ;  /* 0x0000003f3f3ff290 */ /* 0x000ff6000fffe03f */
[----:B------:R-:W-:Y:S01]  /*4bfa0*/  @!UPT UIADD3 URZ, URZ, URZ, URZ ;  /* 0x0000003f3f3ff290 */ /* 0x000fe2000fffe03f */
[----:B------:R-:W-:Y:S01]  /*4bfb0*/  STL.64 [R1+0x1d0], R8 ;  /* 0x0001d00801007387 */ /* 0x000fe20000100a00 */
[----:B------:R0:W-:Y:S03]  /*4bfc0*/  STL.64 [R1+0x1d8], R10 ;  /* 0x0001d80a01007387 */ /* 0x0001e60000100a00 */
[----:B0-----:R-:W3:Y:S01]  /*4bfd0*/  LDL.LU.64 R10, [R1+0x2f80] ;  /* 0x002f8000010a7983 */ /* 0x001ee20000300a00 */
[----:B------:R-:W4:Y:S02]  /*4bfe0*/  LDL.LU.64 R8, [R1+0x2f78] ;  /* 0x002f780001087983 */ /* 0x000f240000300a00 */
[C---:B----4-:R-:W-:Y:S11]  /*4bff0*/  HMMA.16816.F32.BF16 R24, R20.reuse, R8, R24 ;  /* 0x000000081418723c */ /* 0x050ff60000041818 */
[----:B------:R-:W-:Y:S11]  /*4c000*/  @!UPT UIADD3 URZ, URZ, URZ, URZ ;  /* 0x0000003f3f3ff290 */ /* 0x000ff6000fffe03f */
[----:B------:R-:W-:Y:S01]  /*4c010*/  @!UPT UIADD3 URZ, URZ, URZ, URZ ;  /* 0x0000003f3f3ff290 */ /* 0x000fe2000fffe03f */
[----:B------:R-:W-:Y:S01]  /*4c020*/  STL.64 [R1+0x1c0], R24 ;  /* 0x0001c01801007387 */ /* 0x000fe20000100a00 */
[----:B------:R0:W-:Y:S03]  /*4c030*/  STL.64 [R1+0x1c8], R26 ;  /* 0x0001c81a01007387 */ /* 0x0001e60000100a00 */
[----:B0-----:R-:W4:Y:S01]  /*4c040*/  LDL.LU.64 R26, [R1+0x2f70] ;  /* 0x002f7000011a7983 */ /* 0x001f220000300a00 */
[----:B------:R-:W4:Y:S02]  /*4c050*/  LDL.LU.64 R24, [R1+0x2f68] ;  /* 0x002f680001187983 */ /* 0x000f240000300a00 */
[----:B---3--:R-:W-:Y:S02]  /*4c060*/  STL.64 [R1+0x2f50], R10 ;  /* 0x002f500a01007387 */ /* 0x008fe40000100a00 */
[----:B------:R0:W-:Y:S02]  /*4c070*/  STL.64 [R1+0x2f48], R8 ;  /* 0x002f480801007387 */ /* 0x0001e40000100a00 */
[----:B0-----:R-:W3:Y:S01]  /*4c080*/  LDL.LU R8, [R1+0x310] ;  /* 0x0003100001087983 */ /* 0x001ee20000300800 */
[----:B------:R-:W3:Y:S02]  /*4c090*/  LDL.LU R9, [R1+0x314] ;  /* 0x0003140001097983 */ /* 0x000ee40000300800 */
[----:B------:R-:W3:Y:S02]  /*4c0a0*/  LDL.LU R10, [R1+0x318] ;  /* 0x00031800010a7983 */ /* 0x000ee40000300800 */
[----:B------:R-:W3:Y:S01]  /*4c0b0*/  LDL.LU R11, [R1+0x31c] ;  /* 0x00031c00010b7983 */ /* 0x000ee20000300800 */
[----:B------:R-:W-:Y:S01]  /*4c0c0*/  STL.64 [R1+0x2f40], R14 ;  /* 0x002f400e01007387 */ /* 0x000fe20000100a00 */
[----:B------:R-:W-:Y:S01]  /*4c0d0*/  STL.64 [R1+0x2f38], R12 ;  /* 0x002f380c01007387 */ /* 0x000fe20000100a00 */
[----:B---3--:R-:W-:Y:S02]  /*4c0e0*/  HMMA.16816.F32.BF16 R8, R20, R12, R8 ;  /* 0x0000000c1408723c */ /* 0x008fe40000041808 */
[----:B--2---:R-:W0:Y:S11]  /*4c0f0*/  LDSM.16.M88.4 R20, [R6+0x6e000] ;  /* 0x06e000000614783b */ /* 0x004e360000000200 */
[----:B------:R-:W-:Y:S10]  /*4c100*/  @!UPT UIADD3 URZ, URZ, URZ, URZ ;  /* 0x0000003f3f3ff290 */ /* 0x000ff4000fffe03f */
[----:B------:R-:W-:Y:S01]  /*4c110*/  STL.64 [R1+0x180], R8 ;  /* 0x0001800801007387 */ /* 0x000fe20000100a00 */
[----:B------:R-:W-:Y:S02]  /*4c120*/  STL.64 [R1+0x188], R10 ;  /* 0x0001880a01007387 */ /* 0x000fe40000100a00 */
[----:B------:R-:W-:Y:S02]  /*4c130*/  STL [R1+0x2f60], R6 ;  /* 0x002f600601007387 */ /* 0x000fe40000100800 */
[----:B------:R-:W-:Y:S01]  /*4c140*/  STL.64 [R1+0x2f58], R4 ;  /* 0x002f580401007387 */ /* 0x000fe20000100a00 */
        /* <DEDUP_REMOVED lines=8> */
[----:B------:R-:W4:Y:S02]  /*4c1d0*/  LDL.LU R6, [R1+0x328] ;  /* 0x0003280001067983 */ /* 0x000f240000300800 */
[----:B------:R-:W4:Y:S01]  /*4c1e0*/  LDL.LU R7, [R1+0x32c] ;  /* 0x00032c0001077983 */ /* 0x000f220000300800 */
[----:B------:R-:W4:Y:S01]  /*4c1f0*/  LDL.LU R0, [R1+0x91c] ;  /* 0x00091c0001007983 */ /* 0x000f220000300800 */
[----:B------:R-:W4:Y:S02]  /*4c200*/  LDL R3, [R1+0x7e4] ;  /* 0x0007e40001037983 */ /* 0x000f240000100800 */
[----:B------:R-:W4:Y:S02]  /*4c210*/  LDL.LU R8, [R1+0x330] ;  /* 0x0003300001087983 */ /* 0x000f240000300800 */
[----:B------:R-:W4:Y:S01]  /*4c220*/  LDL.LU R9, [R1+0x334] ;  /* 0x0003340001097983 */ /* 0x000f220000300800 */
        /* <DEDUP_REMOVED lines=18> */
[C---:B----4-:R-:W-:Y:S01]  /*4c350*/  HMMA.16816.F32.BF16 R4, R24.reuse, R16, R4 ;  /* 0x000000101804723c */ /* 0x050fe20000041804 */
        /* <DEDUP_REMOVED lines=11> */
[----:B------:R-:W2:Y:S02]  /*4c410*/  LDL.LU R23, [R1+0x35c] ;  /* 0x00035c0001177983 */ /* 0x000ea40000300800 */
[----:B------:R-:W-:Y:S01]  /*4c420*/  STL.64 [R1+0x170], R4 ;  /* 0x0001700401007387 */ /* 0x000fe20000100a00 */
[----:B------:R0:W-:Y:S03]  /*4c430*/  STL.64 [R1+0x178], R6 ;  /* 0x0001780601007387 */ /* 0x0001e60000100a00 */
[----:B0-----:R-:W3:Y:S01]  /*4c440*/  LDL.LU R6, [R1+0x2f60] ;  /* 0x002f600001067983 */ /* 0x001ee20000300800 */
[----:B------:R-:W4:Y:S02]  /*4c450*/  LDL.LU.64 R4, [R1+0x2f58] ;  /* 0x002f580001047983 */ /* 0x000f240000300a00 */
[----:B----4-:R-:W-:Y:S11]  /*4c460*/  HMMA.16816.F32.BF16 R8, R24, R4, R8 ;  /* 0x000000041808723c */ /* 0x010ff60000041808 */
[----:B------:R-:W-:Y:S11]  /*4c470*/  @!UPT UIADD3 URZ, URZ, URZ, URZ ;  /* 0x0000003f3f3ff290 */ /* 0x000ff6000fffe03f */
[----:B------:R-:W-:Y:S01]  /*4c480*/  @!UPT UIADD3 URZ, URZ, URZ, URZ ;  /* 0x0000003f3f3ff290 */ /* 0x000fe2000fffe03f */
[----:B------:R-:W-:Y:S01]  /*4c490*/  STL.64 [R1+0x160], R8 ;  /* 0x0001600801007387 */ /* 0x000fe20000100a00 */
[----:B------:R0:W-:Y:S03]  /*4c4a0*/  STL.64 [R1+0x168], R10 ;  /* 0x0001680a01007387 */ /* 0x0001e60000100a00 */
[----:B0-----:R-:W4:Y:S01]  /*4c4b0*/  LDL.LU.64 R10, [R1+0x2f50] ;  /* 0x002f5000010a7983 */ /* 0x001f220000300a00 */
[----:B------:R-:W2:Y:S02]  /*4c4c0*/  LDL.LU.64 R8, [R1+0x2f48] ;  /* 0x002f480001087983 */ /* 0x000ea40000300a00 */
[----:B------:R-:W-:Y:S02]  /*4c4d0*/  FADD R0, -R3, R0 ;  /* 0x0000000003007221 */ /* 0x000fe40000000100 */
[----:B------:R-:W3:Y:S01]  /*4c4e0*/  LDL.LU R18, [R1+0x6c8] ;  /* 0x0006c80001127983 */ /* 0x000ee20000300800 */
[----:B------:R-:W3:Y:S01]  /*4c4f0*/  LDL.LU R7, [R1+0x6cc] ;  /* 0x0006cc0001077983 */ /* 0x000ee20000300800 */
[----:B------:R-:W-:-:S04]  /*4c500*/  FMUL R0, R0, 1.4426950216293334961 ;  /* 0x3fb8aa3b00007820 */ /* 0x000fc80000400000 */
[----:B------:R0:W1:Y:S02]  /*4c510*/  MUFU.EX2 R3, R0 ;  /* 0x0000000000037308 */ /* 0x0000640000000800 */
[----:B0-----:R-:W3:Y:S01]  /*4c520*/  LDL.LU R0, [R1+0x920] ;  /* 0x0009200001007983 */ /* 0x001ee20000300800 */
        /* <DEDUP_REMOVED lines=36> */
[----:B----4-:R0:W-:Y:S02]  /*4c770*/  STL.64 [R1+0x2ed0], R10 ;  /* 0x002ed00a01007387 */ /* 0x0101e40000100a00 */
[----:B0-----:R-:W4:Y:S01]  /*4c780*/  LDL.LU R10, [R1+0x6c0] ;  /* 0x0006c000010a7983 */ /* 0x001f220000300800 */
[----:B------:R-:W4:Y:S02]  /*4c790*/  LDL.LU R11, [R1+0x6c4] ;  /* 0x0006c400010b7983 */ /* 0x000f240000300800 */
[----:B------:R0:W-:Y:S01]  /*4c7a0*/  STL.64 [R1+0x2ec8], R8 ;  /* 0x002ec80801007387 */ /* 0x0001e20000100a00 */
[----:B--2---:R-:W-:Y:S01]  /*4c7b0*/  HMMA.16816.F32.BF16 R24, R24, R12, R20 ;  /* 0x0000000c1818723c */ /* 0x004fe20000041814 */
[----:B------:R-:W2:Y:S01]  /*4c7c0*/  LDL.LU.64 R22, [R1+0x2ee0] ;  /* 0x002ee00001167983 */ /* 0x000ea20000300a00 */
[----:B------:R-:W2:Y:S02]  /*4c7d0*/  LDL.LU.64 R20, [R1+0x2ed8] ;  /* 0x002ed80001147983 */ /* 0x000ea40000300a00 */
[----:B------:R-:W-:Y:S02]  /*4c7e0*/  STL.64 [R1+0x2eb8], R14 ;  /* 0x002eb80e01007387 */ /* 0x000fe40000100a00 */
[----:B------:R-:W-:Y:S02]  /*4c7f0*/  STL.64 [R1+0x2eb0], R12 ;  /* 0x002eb00c01007387 */ /* 0x000fe40000100a00 */
[----:B---3--:R-:W3:Y:S11]  /*4c800*/  LDSM.16.M88.4 R12, [R6+0x6f000] ;  /* 0x06f00000060c783b */ /* 0x008ef60000000200 */
[----:B------:R-:W-:Y:S04]  /*4c810*/  @!UPT UIADD3 URZ, URZ, URZ, URZ ;  /* 0x0000003f3f3ff290 */ /* 0x000fe8000fffe03f */
[----:B------:R4:W-:Y:S01]  /*4c820*/  STL.64 [R1+0x50], R24 ;  /* 0x0000501801007387 */ /* 0x0009e20000100a00 */
[----:B------:R1:W-:Y:S02]  /*4c830*/  STL.64 [R1+0x58], R26 ;  /* 0x0000581a01007387 */ /* 0x0003e40000100a00 */
[----:B------:R-:W-:Y:S02]  /*4c840*/  STL [R1+0x1218], R28 ;  /* 0x0012181c01007387 */ /* 0x000fe40000100800 */
[----:B0-----:R-:W2:Y:S01]  /*4c850*/  LDL.LU R8, [R1+0x6d0] ;  /* 0x0006d00001087983 */ /* 0x001ea20000300800 */
[----:B------:R-:W2:Y:S01]  /*4c860*/  LDL.LU R9, [R1+0x6d4] ;  /* 0x0006d40001097983 */ /* 0x000ea20000300800 */
[C---:B----4-:R-:W-:Y:S02]  /*4c870*/  FMUL R24, R19.reuse, R10 ;  /* 0x0000000a13187220 */ /* 0x050fe40000400000 */
[----:B------:R-:W-:Y:S01]  /*4c880*/  FMUL R25, R19, R11 ;  /* 0x0000000b13197220 */ /* 0x000fe20000400000 */
[----:B------:R-:W4:Y:S01]  /*4c890*/  LDL.LU R10, [R1+0x6d8] ;  /* 0x0006d800010a7983 */ /* 0x000f220000300800 */
[----:B------:R0:W-:Y:S02]  /*4c8a0*/  STL [R1+0x121c], R29 ;  /* 0x00121c1d01007387 */ /* 0x0001e40000100800 */
[----:B------:R-:W4:Y:S02]  /*4c8b0*/  LDL.LU R11, [R1+0x6dc] ;  /* 0x0006dc00010b7983 */ /* 0x000f240000300800 */
[----:B-1----:R-:W-:-:S02]  /*4c8c0*/  FMUL R26, R3, R18 ;  /* 0x00000012031a7220 */ /* 0x002fc40000400000 */
[----:B------:R-:W-:Y:S02]  /*4c8d0*/  FMUL R27, R3, R7 ;  /* 0x00000007031b7220 */ /* 0x000fe40000400000 */
[----:B------:R-:W-:Y:S01]  /*4c8e0*/  FADD R2, -R29, R2 ;  /* 0x000000021d027221 */ /* 0x000fe20000000100 */
[----:B---3--:R-:W-:Y:S01]  /*4c8f0*/  MOV R18, R12 ;  /* 0x0000000c00127202 */ /* 0x008fe20000000f00 */
[----:B------:R-:W-:Y:S01]  /*4c900*/  IMAD.MOV.U32 R6, RZ, RZ, R13 ;  /* 0x000000ffff067224 */ /* 0x000fe200078e000d */
[----:B------:R-:W3:Y:S01]  /*4c910*/  LDL.LU R12, [R1+0x720] ;  /* 0x00072000010c7983 */ /* 0x000ee20000300800 */
[----:B------:R-:W-:Y:S01]  /*4c920*/  MOV R7, R14 ;  /* 0x0000000e00077202 */ /* 0x000fe20000000f00 */
[----:B------:R-:W3:Y:S02]  /*4c930*/  LDL.LU R13, [R1+0x724] ;  /* 0x00072400010d7983 */ /* 0x000ee40000300800 */
[----:B0-----:R-:W-:Y:S01]  /*4c940*/  IMAD.MOV.U32 R29, RZ, RZ, R15 ;  /* 0x000000ffff1d7224 */ /* 0x001fe200078e000f */
[----:B------:R-:W3:Y:S01]  /*4c950*/  LDL.LU R14, [R1+0x728] ;  /* 0x00072800010e7983 */ /* 0x000ee20000300800 */
[----:B------:R-:W-:-:S02]  /*4c960*/  FADD R0, -R28, R0 ;  /* 0x000000001c007221 */ /* 0x000fc40000000100 */
[----:B------:R-:W3:Y:S02]  /*4c970*/  LDL.LU R15, [R1+0x72c] ;  /* 0x00072c00010f7983 */ /* 0x000ee40000300800 */
[----:B------:R-:W3:Y:S01]  /*4c980*/  LDL.LU R28, [R1+0x718] ;  /* 0x00071800011c7983 */ /* 0x000ee20000300800 */
[----:B--2---:R-:W-:Y:S01]  /*4c990*/  HMMA.16816.F32.BF16 R24, R20, R16, R24 ;  /* 0x000000101418723c */ /* 0x004fe20000041818 */
[C---:B------:R-:W-:Y:S02]  /*4c9a0*/  FMUL R8, R19.reuse, R8 ;  /* 0x0000000813087220 */ /* 0x040fe40000400000 */
[----:B------:R-:W-:Y:S02]  /*4c9b0*/  FMUL R9, R19, R9 ;  /* 0x0000000913097220 */ /* 0x000fe40000400000 */
[C---:B----4-:R-:W-:Y:S02]  /*4c9c0*/  FMUL R10, R3.reuse, R10 ;  /* 0x0000000a030a7220 */ /* 0x050fe40000400000 */
[----:B------:R-:W-:-:S07]  /*4c9d0*/  FMUL R11, R3, R11 ;  /* 0x0000000b030b7220 */ /* 0x000fce0000400000 */
[----:B------:R-:W-:Y:S09]  /*4c9e0*/  HMMA.16816.F32.BF16 R8, R20, R4, R8 ;  /* 0x000000041408723c */ /* 0x000ff20000041808 */
[----:B------:R0:W-:Y:S01]  /*4c9f0*/  STL.64 [R1+0x200], R24 ;  /* 0x0002001801007387 */ /* 0x0001e20000100a00 */
[----:B------:R1:W-:Y:S03]  /*4ca00*/  STL.64 [R1+0x208], R26 ;  /* 0x0002081a01007387 */ /* 0x0003e60000100a00 */
[----:B0-----:R-:W2:Y:S01]  /*4ca10*/  LDL.LU R25, [R1+0x710] ;  /* 0x0007100001197983 */ /* 0x001ea20000300800 */
[----:B-1----:R-:W4:Y:S02]  /*4ca20*/  LDL.LU R26, [R1+0x714] ;  /* 0x00071400011a7983 */ /* 0x002f240000300800 */
[----:B------:R-:W4:Y:S07]  /*4ca30*/  LDL.LU R27, [R1+0x71c] ;  /* 0x00071c00011b7983 */ /* 0x000f2e0000300800 */
[----:B------:R-:W-:Y:S01]  /*4ca40*/  STL.64 [R1+0x1f0], R8 ;  /* 0x0001f00801007387 */ /* 0x000fe20000100a00 */
[----:B------:R0:W-:Y:S03]  /*4ca50*/  STL.64 [R1+0x1f8], R10 ;  /* 0x0001f80a01007387 */ /* 0x0001e60000100a00 */
[----:B0-----:R-:W4:Y:S01]  /*4ca60*/  LDL.LU.64 R10, [R1+0x2ed0] ;  /* 0x002ed000010a7983 */ /* 0x001f220000300a00 */
[----:B------:R-:W4:Y:S02]  /*4ca70*/  LDL.LU.64 R8, [R1+0x2ec8] ;  /* 0x002ec80001087983 */ /* 0x000f240000300a00 */
[----:B---3--:R-:W-:-:S02]  /*4ca80*/  FMUL R12, R19, R12 ;  /* 0x0000000c130c7220 */ /* 0x008fc40000400000 */
[----:B------:R-:W-:Y:S02]  /*4ca90*/  FMUL R13, R19, R13 ;  /* 0x0000000d130d7220 */ /* 0x000fe40000400000 */
[C---:B------:R-:W-:Y:S02]  /*4caa0*/  FMUL R14, R3.reuse, R14 ;  /* 0x0000000e030e7220 */ /* 0x040fe40000400000 */
[----:B------:R-:W-:Y:S02]  /*4cab0*/  FMUL R15, R3, R15 ;  /* 0x0000000f030f7220 */ /* 0x000fe40000400000 */
[C---:B--2---:R-:W-:Y:S02]  /*4cac0*/  FMUL R24, R19.reuse, R25 ;  /* 0x0000001913187220 */ /* 0x044fe40000400000 */
[----:B----4-:R-:W-:Y:S02]  /*4cad0*/  FMUL R25, R19, R26 ;  /* 0x0000001a13197220 */ /* 0x010fe40000400000 */
[----:B------:R-:W2:Y:S01]  /*4cae0*/  LDL.LU R19, [R1+0x2ec0] ;  /* 0x002ec00001137983 */ /* 0x000ea20000300800 */
[----:B------:R-:W-:Y:S11]  /*4caf0*/  HMMA.16816.F32.BF16 R12, R20, R8, R12 ;  /* 0x00000008140c723c */ /* 0x000ff6000004180c */
[----:B------:R-:W-:Y:S11]  /*4cb00*/  @!UPT UIADD3 URZ, URZ, URZ, URZ ;  /* 0x0000003f3f3ff290 */ /* 0x000ff6000fffe03f */
[----:B------:R-:W-:Y:S01]  /*4cb10*/  @!UPT UIADD3 URZ, URZ, URZ, URZ ;  /* 0x0000003f3f3ff290 */ /* 0x000fe2000fffe03f */
[----:B------:R-:W-:Y:S01]  /*4cb20*/  STL.64 [R1+0x1b0], R12 ;  /* 0x0001b00c01007387 */ /* 0x000fe20000100a00 */
[----:B------:R0:W-:Y:S03]  /*4cb30*/  STL.64 [R1+0x1b8], R14 ;  /* 0x0001b80e01007387 */ /* 0x0001e60000100a00 */
[----:B0-----:R-:W3:Y:S01]  /*4cb40*/  LDL.LU.64 R14, [R1+0x2eb8] ;  /* 0x002eb800010e7983 */ /* 0x001ee20000300a00 */
[----:B------:R-:W4:Y:S02]  /*4cb50*/  LDL.LU.64 R12, [R1+0x2eb0] ;  /* 0x002eb000010c7983 */ /* 0x000f240000300a00 */
[----:B------:R0:W-:Y:S02]  /*4cb60*/  STL.64 [R1+0x2e98], R10 ;  /* 0x002e980a01007387 */ /* 0x0001e40000100a00 */
[----:B0-----:R-:W2:Y:S01]  /*4cb70*/  LDL.LU R10, [R1+0x708] ;  /* 0x00070800010a7983 */ /* 0x001ea20000300800 */
[----:B------:R-:W2:Y:S02]  /*4cb80*/  LDL.LU R11, [R1+0x70c] ;  /* 0x00070c00010b7983 */ /* 0x000ea40000300800 */
[----:B------:R0:W-:Y:S02]  /*4cb90*/  STL.64 [R1+0x2e90], R8 ;  /* 0x002e900801007387 */ /* 0x0001e40000100a00 */
[----:B0-----:R-:W2:Y:S01]  /*4cba0*/  LDL.LU R9, [R1+0x704] ;  /* 0x0007040001097983 */ /* 0x001ea20000300800 */
[----:B------:R-:W-:-:S02]  /*4cbb0*/  FMUL R26, R3, R28 ;  /* 0x0000001c031a7220 */ /* 0x000fc40000400000 */
[----:B------:R-:W-:Y:S02]  /*4cbc0*/  FMUL R27, R3, R27 ;  /* 0x0000001b031b7220 */ /* 0x000fe40000400000 */
[----:B------:R0:W-:Y:S02]  /*4cbd0*/  STL [R1+0x1220], R3 ;  /* 0x0012200301007387 */ /* 0x0001e40000100800 */
[----:B------:R-:W-:-:S06]  /*4cbe0*/  FMUL R2, R2, 1.4426950216293334961 ;  /* 0x3fb8aa3b02027820 */ /* 0x000fcc0000400000 */
[----:B------:R-:W2:Y:S01]  /*4cbf0*/  MUFU.EX2 R2, R2 ;  /* 0x0000000200027308 */ /* 0x000ea20000000800 */
[----:B------:R-:W1:Y:S04]  /*4cc00*/  S2R R28, SR_TID.X ;  /* 0x00000000001c7919 */ /* 0x000e680000002100 */
[----:B------:R-:W0:Y:S01]  /*4cc10*/  S2R R8, SR_TID.X ;  /* 0x0000000000087919 */ /* 0x000e220000002100 */
[----:B------:R-:W-:-:S06]  /*4cc20*/  FMUL R0, R0, 1.4426950216293334961 ;  /* 0x3fb8aa3b00007820 */ /* 0x000fcc0000400000 */
[----:B------:R-:W0:Y:S01]  /*4cc30*/  MUFU.EX2 R0, R0 ;  /* 0x0000000000007308 */ /* 0x000e220000000800 */
[----:B-1----:R-:W-:Y:S01]  /*4cc40*/  LOP3.LUT R28, R28, 0x7, RZ, 0xc0, !PT ;  /* 0x000000071c1c7812 */ /* 0x002fe200078ec0ff */
[----:B0-----:R-:W-:-:S03]  /*4cc50*/  IMAD.SHL.U32 R3, R8, 0x100, RZ ;  /* 0x0000010008037824 */ /* 0x001fc600078e00ff */
[----:B------:R-:W-:-:S04]  /*4cc60*/  SHF.L.U32 R28, R28, 0x4, RZ ;  /* 0x000000041c1c7819 */ /* 0x000fc800000006ff */
[----:B------:R-:W-:-:S04]  /*4cc70*/  LOP3.LUT R28, R28, 0xf00, R3, 0xf8, !PT ;  /* 0x00000f001c1c7812 */ /* 0x000fc800078ef803 */
[----:B------:R-:W-:Y:S01]  /*4cc80*/  LOP3.LUT R28, R28, 0x10, R8, 0x78, !PT ;  /* 0x000000101c1c7812 */ /* 0x000fe200078e7808 */
[----:B----4-:R-:W-:Y:S11]  /*4cc90*/  HMMA.16816.F32.BF16 R20, R20, R12, R24 ;  /* 0x0000000c1414723c */ /* 0x010ff60000041818 */
[----:B------:R-:W-:Y:S11]  /*4cca0*/  @!UPT UIADD3 URZ, URZ, URZ, URZ ;  /* 0x0000003f3f3ff290 */ /* 0x000ff6000fffe03f */
[----:B------:R-:W-:Y:S01]  /*4ccb0*/  @!UPT UIADD3 URZ, URZ, URZ, URZ ;  /* 0x0000003f3f3ff290 */ /* 0x000fe2000fffe03f */
[----:B------:R-:W-:Y:S01]  /*4ccc0*/  STL.64 [R1+0x100], R20 ;  /* 0x0001001401007387 */ /* 0x000fe20000100a00 */
[----:B------:R2:W-:Y:S02]  /*4ccd0*/  STL.64 [R1+0x108], R22 ;  /* 0x0001081601007387 */ /* 0x0005e40000100a00 */
[----:B------:R-:W4:Y:S02]  /*4cce0*/  LDL.LU R27, [R1+0x700] ;  /* 0x00070000011b7983 */ /* 0x000f240000300800 */
[----:B---3--:R-:W-:Y:S01]  /*4ccf0*/  STL.64 [R1+0x2e80], R14 ;  /* 0x002e800e01007387 */ /* 0x008fe20000100a00 */
[----:B------:R0:W-:Y:S01]  /*4cd00*/  STL.64 [R1+0x2e78], R12 ;  /* 0x002e780c01007387 */ /* 0x0001e20000100a00 */
[----:B--2---:R-:W-:-:S03]  /*4cd10*/  FMUL R23, R2, R11 ;  /* 0x0000000b02177220 */ /* 0x004fc60000400000 */
[----:B0-----:R-:W2:Y:S01]  /*4cd20*/  LDL.LU R12, [R1+0x730] ;  /* 0x00073000010c7983 */ /* 0x001ea20000300800 */
[----:B------:R-:W3:Y:S02]  /*4cd30*/  LDL.LU R13, [R1+0x734] ;  /* 0x00073400010d7983 */ /* 0x000ee40000300800 */
[----:B------:R-:W2:Y:S02]  /*4cd40*/  LDL.LU R14, [R1+0x738] ;  /* 0x00073800010e7983 */ /* 0x000ea40000300800 */
[----:B------:R-:W2:Y:S02]  /*4cd50*/  LDL.LU R11, [R1+0x73c] ;  /* 0x00073c00010b7983 */ /* 0x000ea40000300800 */
[----:B------:R-:W-:Y:S02]  /*4cd60*/  FMUL R22, R2, R10 ;  /* 0x0000000a02167220 */ /* 0x000fe40000400000 */
[----:B------:R-:W-:Y:S01]  /*4cd70*/  FMUL R21, R0, R9 ;  /* 0x0000000900157220 */ /* 0x000fe20000400000 */
[----:B------:R-:W2:Y:S01]  /*4cd80*/  LDL.LU R10, [R1+0x750] ;  /* 0x00075000010a7983 */ /* 0x000ea20000300800 */
[----:B------:R-:W2:Y:S02]  /*4cd90*/  LDL.LU R9, [R1+0x754] ;  /* 0x0007540001097983 */ /* 0x000ea40000300800 */
[----:B------:R-:W2:Y:S01]  /*4cda0*/  LDL.LU R8, [R1+0x758] ;  /* 0x0007580001087983 */ /* 0x000ea20000300800 */
[----:B------:R-:W-:Y:S01]  /*4cdb0*/  LOP3.LUT R28, R28, 0x20, RZ, 0x3c, !PT ;  /* 0x000000201c1c7812 */ /* 0x000fe200078e3cff */
[----:B----4-:R-:W-:-:S04]  /*4cdc0*/  FMUL R20, R0, R27 ;  /* 0x0000001b00147220 */ /* 0x010fc80000400000 */
[----:B------:R-:W0:Y:S04]  /*4cdd0*/  LDSM.16.M88.4 R24, [R28+0x60000] ;  /* 0x060000001c18783b */ /* 0x000e280000000200 */
[----:B0-----:R0:W-:Y:S01]  /*4cde0*/  STL.64 [R1+0x2e60], R26 ;  /* 0x002e601a01007387 */ /* 0x0011e20000100a00 */
[----:B------:R1:W-:Y:S01]  /*4cdf0*/  STL.64 [R1+0x2e58], R24 ;  /* 0x002e581801007387 */ /* 0x0003e20000100a00 */
[----:B0-----:R-:W-:Y:S02]  /*4ce00*/  MOV R26, R7 ;  /* 0x00000007001a7202 */ /* 0x001fe40000000f00 */
[----:B-1----:R-:W-:Y:S01]  /*4ce10*/  MOV R24, R18 ;  /* 0x0000001200187202 */ /* 0x002fe20000000f00 */
[----:B------:R-:W-:Y:S02]  /*4ce20*/  IMAD.MOV.U32 R25, RZ, RZ, R6 ;  /* 0x000000ffff197224 */ /* 0x000fe400078e0006 */
[----:B------:R-:W-:Y:S01]  /*4ce30*/  IMAD.MOV.U32 R27, RZ, RZ, R29 ;  /* 0x000000ffff1b7224 */ /* 0x000fe200078e001d */
[----:B------:R-:W4:Y:S01]  /*4ce40*/  LDL.LU R18, [R1+0x2ea8] ;  /* 0x002ea80001127983 */ /* 0x000f220000300800 */
[----:B------:R-:W4:Y:S02]  /*4ce50*/  LDL.LU R6, [R1+0x2ea4] ;  /* 0x002ea40001067983 */ /* 0x000f240000300800 */
[----:B------:R-:W4:Y:S02]  /*4ce60*/  LDL.LU R7, [R1+0x2ea0] ;  /* 0x002ea00001077983 */ /* 0x000f240000300800 */
[----:B------:R-:W4:Y:S01]  /*4ce70*/  LDL.LU R3, [R1+0x75c] ;  /* 0x00075c0001037983 */ /* 0x000f220000300800 */
[C---:B------:R-:W-:Y:S11]  /*4ce80*/  HMMA.16816.F32.BF16 R20, R24.reuse, R16, R20 ;  /* 0x000000101814723c */ /* 0x040ff60000041814 */
[----:B------:R-:W-:Y:S11]  /*4ce90*/  @!UPT UIADD3 URZ, URZ, URZ, URZ ;  /* 0x0000003f3f3ff290 */ /* 0x000ff6000fffe03f */
[----:B------:R-:W-:Y:S01]  /*4cea0*/  @!UPT UIADD3 URZ, URZ, URZ, URZ ;  /* 0x0000003f3f3ff290 */ /* 0x000fe2000fffe03f */
[----:B------:R-:W-:Y:S01]  /*4ceb0*/  STL.64 [R1+0xf0], R20 ;  /* 0x0000f01401007387 */ /* 0x000fe20000100a00 */
[----:B------:R-:W-:Y:S02]  /*4cec0*/  STL.64 [R1+0xf8], R22 ;  /* 0x0000f81601007387 */ /* 0x000fe40000100a00 */
[----:B------:R-:W0:Y:S04]  /*4ced0*/  LDSM.16.M88.4 R20, [R28+0x61000] ;  /* 0x061000001c14783b */ /* 0x000e280000000200 */
[C---:B--2---:R-:W-:Y:S02]  /*4cee0*/  FMUL R12, R0.reuse, R12 ;  /* 0x0000000c000c7220 */ /* 0x044fe40000400000 */
[----:B---3--:R-:W-:Y:S02]  /*4cef0*/  FMUL R13, R0, R13 ;  /* 0x0000000d000d7220 */ /* 0x008fe40000400000 */
[C---:B------:R-:W-:Y:S01]  /*4cf00*/  FMUL R14, R2.reuse, R14 ;  /* 0x0000000e020e7220 */ /* 0x040fe20000400000 */
[----:B0-----:R-:W-:Y:S01]  /*4cf10*/  STL.64 [R1+0x2e20], R22 ;  /* 0x002e201601007387 */ /* 0x001fe20000100a00 */
[----:B------:R-:W-:Y:S02]  /*4cf20*/  STL.64 [R1+0x2e18], R20 ;  /* 0x002e181401007387 */ /* 0x000fe40000100a00 */
[----:B------:R-:W0:Y:S04]  /*4cf30*/  LDSM.16.M88.4 R20, [R28+0x62000] ;  /* 0x062000001c14783b */ /* 0x000e280000000200 */
[----:B------:R-:W-:Y:S01]  /*4cf40*/  FMUL R15, R2, R11 ;  /* 0x0000000b020f7220 */ /* 0x000fe20000400000 */
[----:B0-----:R-:W-:Y:S01]  /*4cf50*/  STL.64 [R1+0x10], R20 ;  /* 0x0000101401007387 */ /* 0x001fe20000100a00 */
[----:B------:R0:W-:Y:S05]  /*4cf60*/  STL.64 [R1+0x18], R22 ;  /* 0x0000181601007387 */ /* 0x0001ea0000100a00 */
[----:B0-----:R-:W-:Y:S11]  /*4cf70*/  HMMA.16816.F32.BF16 R20, R24, R4, R12 ;  /* 0x000000041814723c */ /* 0x001ff6000004180c */
[----:B------:R-:W-:Y:S11]  /*4cf80*/  @!UPT UIADD3 URZ, URZ, URZ, URZ ;  /* 0x0000003f3f3ff290 */ /* 0x000ff6000fffe03f */
[----:B------:R-:W-:Y:S01]  /*4cf90*/  @!UPT UIADD3 URZ, URZ, URZ, URZ ;  /* 0x0000003f3f3ff290 */ /* 0x000fe2000fffe03f */
[----:B------:R0:W-:Y:S01]  /*4cfa0*/  STL.64 [R1+0xe0], R20 ;  /* 0x0000e01401007387 */ /* 0x0001e20000100a00 */
[----:B------:R1:W-:Y:S02]  /*4cfb0*/  STL.64 [R1+0xe8], R22 ;  /* 0x0000e81601007387 */ /* 0x0003e40000100a00 */
[C---:B0-----:R-:W-:Y:S02]  /*4cfc0*/  FMUL R20, R0.reuse, R10 ;  /* 0x0000000a00147220 */ /* 0x041fe40000400000 */
[----:B------:R-:W-:Y:S02]  /*4cfd0*/  FMUL R21, R0, R9 ;  /* 0x0000000900157220 */ /* 0x000fe40000400000 */
[----:B-1----:R-:W-:Y:S02]  /*4cfe0*/  FMUL R22, R2, R8 ;  /* 0x0000000802167220 */ /* 0x002fe40000400000 */
[----:B------:R-:W0:Y:S02]  /*4cff0*/  LDSM.16.M88.4 R8, [R28+0x63000] ;  /* 0x063000001c08783b */ /* 0x000e240000000200 */
[----:B0-----:R-:W-:-:S02]  /*4d000*/  IMAD.MOV.U32 R5, RZ, RZ, R10 ;  /* 0x000000ffff057224 */ /* 0x001fc400078e000a */
[----:B------:R0:W-:Y:S01]  /*4d010*/  STL [R1], R8 ;  /* 0x0000000801007387 */ /* 0x0001e20000100800 */
[----:B------:R-:W-:Y:S02]  /*4d020*/  MOV R4, R11 ;  /* 0x0000000b00047202 */ /* 0x000fe40000000f00 */
[----:B------:R-:W-:Y:S01]  /*4d030*/  MOV R29, R9 ;  /* 0x00000009001d7202 */ /* 0x000fe20000000f00 */
[----:B------:R-:W2:Y:S01]  /*4d040*/  LDL.LU.64 R10, [R1+0x2e98] ;  /* 0x002e9800010a7983 */ /* 0x000ea20000300a00 */
[----:B0-----:R-:W3:Y:S01]  /*4d050*/  LDL.LU.64 R8, [R1+0x2e90] ;  /* 0x002e900001087983 */ /* 0x001ee20000300a00 */
[----:B----4-:R-:W-:-:S03]  /*4d060*/  FMUL R23, R2, R3 ;  /* 0x0000000302177220 */ /* 0x010fc60000400000 */
[----:B------:R-:W-:Y:S01]  /*4d070*/  STL.64 [R1+0x2e50], R6 ;  /* 0x002e500601007387 */ /* 0x000fe20000100a00 */
[----:B------:R3:W-:Y:S03]  /*4d080*/  STL.64 [R1+0x2e48], R4 ;  /* 0x002e480401007387 */ /* 0x0007e60000100a00 */
[----:B---3--:R-:W-:Y:S01]  /*4d090*/  HMMA.16816.F32.BF16 R4, R24, R8, R20 ;  /* 0x000000081804723c */ /* 0x008fe20000041814 */
[----:B--2---:R0:W-:Y:S01]  /*4d0a0*/  STL.64 [R1+0x2e40], R10 ;  /* 0x002e400a01007387 */ /* 0x0041e20000100a00 */
[----:B------:R-:W2:Y:S11]  /*4d0b0*/  LDL.LU R8, [R1+0x5d0] ;  /* 0x0005d00001087983 */ /* 0x000eb60000300800 */
[----:B------:R-:W-:Y:S10]  /*4d0c0*/  @!UPT UIADD3 URZ, URZ, URZ, URZ ;  /* 0x0000003f3f3ff290 */ /* 0x000ff4000fffe03f */
[----:B------:R1:W-:Y:S01]  /*4d0d0*/  STL.64 [R1+0xd0], R4 ;  /* 0x0000d00401007387 */ /* 0x0003e20000100a00 */
[----:B------:R3:W-:Y:S02]  /*4d0e0*/  STL.64 [R1+0xd8], R6 ;  /* 0x0000d80601007387 */ /* 0x0007e40000100a00 */
[----:B------:R-:W2:Y:S02]  /*4d0f0*/  LDL.LU R9, [R1+0x5d4] ;  /* 0x0005d40001097983 */ /* 0x000ea40000300800 */
[----:B0-----:R-:W4:Y:S01]  /*4d100*/  LDL.LU R10, [R1+0x5d8] ;  /* 0x0005d800010a7983 */ /* 0x001f220000300800 */
[----:B------:R-:W4:Y:S01]  /*4d110*/  LDL.LU R11, [R1+0x5dc] ;  /* 0x0005dc00010b7983 */ /* 0x000f220000300800 */
[----:B------:R-:W2:Y:S02]  /*4d120*/  LDL.LU R14, [R1+0x740] ;  /* 0x00074000010e7983 */ /* 0x000ea40000300800 */
[----:B------:R-:W3:Y:S02]  /*4d130*/  LDL.LU R13, [R1+0x744] ;  /* 0x00074400010d7983 */ /* 0x000ee40000300800 */
[----:B------:R-:W3:Y:S01]  /*4d140*/  LDL.LU R12, [R1+0x748] ;  /* 0x00074800010c7983 */ /* 0x000ee20000300800 */
[----:B------:R-:W0:Y:S04]  /*4d150*/  S2R R15, SR_TID.X ;  /* 0x00000000000f7919 */ /* 0x000e280000002100 */
[----:B----4-:R-:W-:Y:S01]  /*4d160*/  STL.64 [R1+0x2e70], R10 ;  /* 0x002e700a01007387 */ /* 0x010fe20000100a00 */
[----:B--2---:R2:W-:Y:S02]  /*4d170*/  STL.64 [R1+0x2e68], R8 ;  /* 0x002e680801007387 */ /* 0x0045e40000100a00 */
[----:B-1----:R-:W4:Y:S02]  /*4d180*/  LDL.LU R4, [R1+0x5e0] ;  /* 0x0005e00001047983 */ /* 0x002f240000300800 */
[----:B------:R-:W4:Y:S01]  /*4d190*/  LDL.LU R5, [R1+0x5e4] ;  /* 0x0005e40001057983 */ /* 0x000f220000300800 */
[----:B---3--:R-:W4:Y:S01]  /*4d1a0*/  LDL.LU R6, [R1+0x5e8] ;  /* 0x0005e80001067983 */ /* 0x008f220000300800 */
[----:B------:R-:W4:Y:S02]  /*4d1b0*/  LDL.LU R7, [R1+0x5ec] ;  /* 0x0005ec0001077983 */ /* 0x000f240000300800 */
[----:B------:R-:W3:Y:S02]  /*4d1c0*/  LDL.LU R20, [R1+0x540] ;  /* 0x0005400001147983 */ /* 0x000ee40000300800 */
[----:B------:R-:W3:Y:S01]  /*4d1d0*/  LDL.LU R21, [R1+0x544] ;  /* 0x0005440001157983 */ /* 0x000ee20000300800 */
[----:B------:R-:W3:Y:S01]  /*4d1e0*/  LDL.LU R22, [R1+0x548] ;  /* 0x0005480001167983 */ /* 0x000ee20000300800 */
[----:B------:R-:W3:Y:S01]  /*4d1f0*/  LDL.LU R23, [R1+0x54c] ;  /* 0x00054c0001177983 */ /* 0x000ee20000300800 */
[----:B0-----:R-:W-:-:S02]  /*4d200*/  LOP3.LUT R16, R15, 0x7, RZ, 0xc0, !PT ;  /* 0x000000070f107812 */ /* 0x001fc400078ec0ff */
[----:B------:R-:W-:-:S03]  /*4d210*/  SHF.L.U32 R28, R15, 0x8, RZ ;  /* 0x000000080f1c7819 */ /* 0x000fc600000006ff */
[----:B------:R-:W-:Y:S02]  /*4d220*/  IMAD.SHL.U32 R3, R16, 0x10, RZ ;  /* 0x0000001010037824 */ /* 0x000fe400078e00ff */
[C---:B--2---:R-:W-:Y:S02]  /*4d230*/  FMUL R8, R0.reuse, R14 ;  /* 0x0000000e00087220 */ /* 0x044fe40000400000 */
[----:B------:R-:W-:Y:S02]  /*4d240*/  FMUL R9, R0, R13 ;  /* 0x0000000d00097220 */ /* 0x000fe40000400000 */
[----:B------:R-:W-:Y:S01]  /*4d250*/  FMUL R10, R2, R12 ;  /* 0x0000000c020a7220 */ /* 0x000fe20000400000 */
[----:B---3--:R0:W-:Y:S01]  /*4d260*/  STL.64 [R1+0x2e30], R22 ;  /* 0x002e301601007387 */ /* 0x0081e20000100a00 */
[----:B------:R1:W-:Y:S02]  /*4d270*/  STL.64 [R1+0x2e28], R20 ;  /* 0x002e281401007387 */ /* 0x0003e40000100a00 */
[----:B0-----:R-:W-:Y:S01]  /*4d280*/  IMAD.MOV.U32 R22, RZ, RZ, R18 ;  /* 0x000000ffff167224 */ /* 0x001fe200078e0012 */
[----:B-1----:R-:W2:Y:S01]  /*4d290*/  LDL.LU R20, [R1+0x5c0] ;  /* 0x0005c00001147983 */ /* 0x002ea20000300800 */
[----:B------:R-:W2:Y:S02]  /*4d2a0*/  LDL.LU R21, [R1+0x5c4] ;  /* 0x0005c40001157983 */ /* 0x000ea40000300800 */
[----:B------:R-:W4:Y:S01]  /*4d2b0*/  LDL.LU R18, [R1+0x2e8c] ;  /* 0x002e8c0001127983 */ /* 0x000f220000300800 */
[----:B------:R-:W-:-:S02]  /*4d2c0*/  MOV R23, R19 ;  /* 0x0000001300177202 */ /* 0x000fc40000000f00 */
[----:B------:R-:W4:Y:S01]  /*4d2d0*/  LDL.LU R19, [R1+0x2e88] ;  /* 0x002e880001137983 */ /* 0x000f220000300800 */
[----:B------:R-:W3:Y:S02]  /*4d2e0*/  LDL.LU R11, [R1+0x74c] ;  /* 0x00074c00010b7983 */ /* 0x000ee40000300800 */
[----:B------:R-:W-:Y:S02]  /*4d2f0*/  STL [R1+0x2c18], R16 ;  /* 0x002c181001007387 */ /* 0x000fe40000100800 */
[----:B------:R0:W-:Y:S02]  /*4d300*/  STL [R1+0x1224], R0 ;  /* 0x0012240001007387 */ /* 0x0001e40000100800 */
[----:B0-----:R-:W-:-:S04]  /*4d310*/  LOP3.LUT R0, R3, 0xf00, R28, 0xf8, !PT ;  /* 0x00000f0003007812 */ /* 0x001fc800078ef81c */
[----:B------:R-:W-:-:S04]  /*4d320*/  LOP3.LUT R0, R0, 0x10, R15, 0x78, !PT ;  /* 0x0000001000007812 */ /* 0x000fc800078e780f */
[----:B------:R-:W-:-:S05]  /*4d330*/  LOP3.LUT R0, R0, 0x20, RZ, 0x3c, !PT ;  /* 0x0000002000007812 */ /* 0x000fca00078e3cff */
[----:B------:R-:W0:Y:S04]  /*4d340*/  LDSM.16.M88.4 R12, [R0+0x64000] ;  /* 0x06400000000c783b */ /* 0x000e280000000200 */
[----:B------:R1:W-:Y:S01]  /*4d350*/  STL [R1+0x2ca4], R3 ;  /* 0x002ca40301007387 */ /* 0x0003e20000100800 */
[----:B------:R0:W-:Y:S02]  /*4d360*/  STL [R1+0x2ca0], R28 ;  /* 0x002ca01c01007387 */ /* 0x0001e40000100800 */
[----:B0-----:R-:W-:Y:S01]  /*4d370*/  IMAD.MOV.U32 R16, RZ, RZ, R14 ;  /* 0x000000ffff107224 */ /* 0x001fe200078e000e */
[----:B-1----:R-:W-:Y:S01]  /*4d380*/  MOV R3, R15 ;  /* 0x0000000f00037202 */ /* 0x002fe20000000f00 */
[----:B------:R-:W-:Y:S01]  /*4d390*/  IMAD.MOV.U32 R28, RZ, RZ, R12 ;  /* 0x000000ffff1c7224 */ /* 0x000fe200078e000c */
[----:B------:R-:W-:Y:S01]  /*4d3a0*/  MOV R17, R13 ;  /* 0x0000000d00117202 */ /* 0x000fe20000000f00 */
[----:B------:R-:W2:Y:S01]  /*4d3b0*/  LDL.LU.64 R14, [R1+0x2e80] ;  /* 0x002e8000010e7983 */ /* 0x000ea20000300a00 */
[----:B------:R-:W2:Y:S02]  /*4d3c0*/  LDL.LU.64 R12, [R1+0x2e78] ;  /* 0x002e7800010c7983 */ /* 0x000ea40000300a00 */
[----:B------:R-:W-:Y:S02]  /*4d3d0*/  STL [R1+0x2de0], R28 ;  /* 0x002de01c01007387 */ /* 0x000fe40000100800 */
[----:B------:R-:W-:Y:S02]  /*4d3e0*/  STL [R1+0x1228], R2 ;  /* 0x0012280201007387 */ /* 0x000fe40000100800 */
[----:B---3--:R-:W-:-:S07]  /*4d3f0*/  FMUL R11, R2, R11 ;  /* 0x0000000b020b7220 */ /* 0x008fce0000400000 */
[----:B--2---:R-:W-:Y:S01]  /*4d400*/  HMMA.16816.F32.BF16 R24, R24, R12, R8 ;  /* 0x0000000c1818723c */ /* 0x004fe20000041808 */
[----:B------:R-:W2:Y:S01]  /*4d410*/  LDL.LU.64 R10, [R1+0x2e70] ;  /* 0x002e7000010a7983 */ /* 0x000ea20000300a00 */
[----:B------:R-:W2:Y:S11]  /*4d420*/  LDL.LU.64 R8, [R1+0x2e68] ;  /* 0x002e680001087983 */ /* 0x000eb60000300a00 */
[----:B------:R-:W-:Y:S10]  /*4d430*/  @!UPT UIADD3 URZ, URZ, URZ, URZ ;  /* 0x0000003f3f3ff290 */ /* 0x000ff4000fffe03f */
        /* <DEDUP_REMOVED lines=9> */
[----:B0-----:R-:W2:Y:S01]  /*4d4d0*/  LDL.LU.64 R6, [R1+0x2e50] ;  /* 0x002e500001067983 */ /* 0x001ea20000300a00 */
[----:B------:R-:W3:Y:S01]  /*4d4e0*/  LDL.LU.64 R4, [R1+0x2e48] ;  /* 0x002e480001047983 */ /* 0x000ee20000300a00 */
[----:B--2---:R-:W-:Y:S11]  /*4d4f0*/  HMMA.16816.F32.BF16 R8, R24, R6, R8 ;  /* 0x000000061808723c */ /* 0x004ff60000041808 */
[----:B------:R-:W-:Y:S11]  /*4d500*/  @!UPT UIADD3 URZ, URZ, URZ, URZ ;  /* 0x0000003f3f3ff290 */ /* 0x000ff6000fffe03f */
[----:B------:R-:W-:Y:S01]  /*4d510*/  @!UPT UIADD3 URZ, URZ, URZ, URZ ;  /* 0x0000003f3f3ff290 */ /* 0x000fe2000fffe03f */
[----:B------:R-:W-:Y:S01]  /*4d520*/  STL.64 [R1+0xb0], R8 ;  /* 0x0000b00801007387 */ /* 0x000fe20000100a00 */
[----:B------:R0:W-:Y:S03]  /*4d530*/  STL.64 [R1+0xb8], R10 ;  /* 0x0000b80a01007387 */ /* 0x0001e60000100a00 */
[----:B0-----:R-:W2:Y:S01]  /*4d540*/  LDL.LU.64 R10, [R1+0x2e40] ;  /* 0x002e4000010a7983 */ /* 0x001ea20000300a00 */
[----:B------:R0:W-:Y:S02]  /*4d550*/  STL.64 [R1+0x2e10], R6 ;  /* 0x002e100601007387 */ /* 0x0001e40000100a00 */
[----:B---3--:R1:W-:Y:S02]  /*4d560*/  STL.64 [R1+0x2e08], R4 ;  /* 0x002e080401007387 */ /* 0x0083e40000100a00 */
[----:B0-----:R-:W-:Y:S01]  /*4d570*/  IMAD.MOV.U32 R6, RZ, RZ, R14 ;  /* 0x000000ffff067224 */ /* 0x001fe200078e000e */
[----:B-1----:R-:W3:Y:S01]  /*4d580*/  LDL.LU R4, [R1+0x530] ;  /* 0x0005300001047983 */ /* 0x002ee20000300800 */
[----:B------:R-:W3:Y:S02]  /*4d590*/  LDL.LU R5, [R1+0x534] ;  /* 0x0005340001057983 */ /* 0x000ee40000300800 */
[----:B------:R-:W4:Y:S01]  /*4d5a0*/  LDL.LU R14, [R1+0x2e3c] ;  /* 0x002e3c00010e7983 */ /* 0x000f220000300800 */
[----:B------:R-:W-:-:S02]  /*4d5b0*/  MOV R7, R15 ;  /* 0x0000000f00077202 */ /* 0x000fc40000000f00 */
[----:B------:R-:W4:Y:S01]  /*4d5c0*/  LDL.LU R15, [R1+0x2e38] ;  /* 0x002e3800010f7983 */ /* 0x000f220000300800 */
[C---:B--2---:R-:W-:Y:S11]  /*4d5d0*/  HMMA.16816.F32.BF16 R20, R24.reuse, R10, R20 ;  /* 0x0000000a1814723c */ /* 0x044ff60000041814 */
[----:B------:R-:W-:Y:S11]  /*4d5e0*/  @!UPT UIADD3 URZ, URZ, URZ, URZ ;  /* 0x0000003f3f3ff290 */ /* 0x000ff6000fffe03f */
[----:B------:R-:W-:Y:S01]  /*4d5f0*/  @!UPT UIADD3 URZ, URZ, URZ, URZ ;  /* 0x0000003f3f3ff290 */ /* 0x000fe2000fffe03f */
[----:B------:R-:W-:Y:S01]  /*4d600*/  STL.64 [R1+0xa0], R20 ;  /* 0x0000a01401007387 */ /* 0x000fe20000100a00 */
[----:B------:R0:W-:Y:S03]  /*4d610*/  STL.64 [R1+0xa8], R22 ;  /* 0x0000a81601007387 */ /* 0x0001e60000100a00 */
[----:B0-----:R-:W4:Y:S01]  /*4d620*/  LDL.LU.64 R22, [R1+0x2e30] ;  /* 0x002e300001167983 */ /* 0x001f220000300a00 */
[----:B------:R-:W4:Y:S02]  /*4d630*/  LDL.LU.64 R20, [R1+0x2e28] ;  /* 0x002e280001147983 */ /* 0x000f240000300a00 */
[----:B------:R0:W-:Y:S02]  /*4d640*/  STL.64 [R1+0x2e00], R10 ;  /* 0x002e000a01007387 */ /* 0x0001e40000100a00 */
[----:B------:R-:W2:Y:S01]  /*4d650*/  LDL.LU R8, [R1+0x520] ;  /* 0x0005200001087983 */ /* 0x000ea20000300800 */
[----:B------:R-:W2:Y:S04]  /*4d660*/  LDL.LU R9, [R1+0x524] ;  /* 0x0005240001097983 */ /* 0x000ea80000300800 */
[----:B0-----:R-:W2:Y:S01]  /*4d670*/  LDL.LU R10, [R1+0x528] ;  /* 0x00052800010a7983 */ /* 0x001ea20000300800 */
[----:B------:R-:W2:Y:S01]  /*4d680*/  LDL.LU R11, [R1+0x52c] ;  /* 0x00052c00010b7983 */ /* 0x000ea20000300800 */
[----:B----4-:R-:W-:Y:S02]  /*4d690*/  HMMA.16816.F32.BF16 R24, R24, R14, R20 ;  /* 0x0000000e1818723c */ /* 0x010fe40000041814 */
[----:B------:R-:W3:Y:S01]  /*4d6a0*/  LDL.LU.64 R22, [R1+0x2e20] ;  /* 0x002e200001167983 */ /* 0x000ee20000300a00 */
[----:B------:R-:W3:Y:S02]  /*4d6b0*/  LDL.LU.64 R20, [R1+0x2e18] ;  /* 0x002e180001147983 */ /* 0x000ee40000300a00 */
[----:B------:R0:W-:Y:S02]  /*4d6c0*/  STL.64 [R1+0x2df8], R14 ;  /* 0x002df80e01007387 */ /* 0x0001e40000100a00 */
[----:B------:R-:W4:Y:S11]  /*4d6d0*/  LDL.LU R12, [R1+0x510] ;  /* 0x00051000010c7983 */ /* 0x000f360000300800 */
[----:B------:R-:W-:Y:S05]  /*4d6e0*/  @!UPT UIADD3 URZ, URZ, URZ, URZ ;  /* 0x0000003f3f3ff290 */ /* 0x000fea000fffe03f */
[----:B------:R1:W-:Y:S01]  /*4d6f0*/  STL.64 [R1+0x70], R24 ;  /* 0x0000701801007387 */ /* 0x0003e20000100a00 */
[----:B------:R2:W-:Y:S02]  /*4d700*/  STL.64 [R1+0x78], R26 ;  /* 0x0000781a01007387 */ /* 0x0005e40000100a00 */
[----:B------:R-:W4:Y:S02]  /*4d710*/  LDL.LU R13, [R1+0x514] ;  /* 0x00051400010d7983 */ /* 0x000f240000300800 */
[----:B0-----:R-:W4:Y:S01]  /*4d720*/  LDL.LU R14, [R1+0x518] ;  /* 0x00051800010e7983 */ /* 0x001f220000300800 */
[----:B------:R-:W4:Y:S04]  /*4d730*/  LDL.LU R15, [R1+0x51c] ;  /* 0x00051c00010f7983 */ /* 0x000f280000300800 */
[----:B-1----:R-:W4:Y:S01]  /*4d740*/  LDL.LU R24, [R1+0x480] ;  /* 0x0004800001187983 */ /* 0x002f220000300800 */
[----:B------:R-:W4:Y:S02]  /*4d750*/  LDL.LU R25, [R1+0x484] ;  /* 0x0004840001197983 */ /* 0x000f240000300800 */
[----:B--2---:R-:W2:Y:S02]  /*4d760*/  LDL.LU R26, [R1+0x488] ;  /* 0x00048800011a7983 */ /* 0x004ea40000300800 */
[----:B------:R-:W2:Y:S01]  /*4d770*/  LDL.LU R27, [R1+0x48c] ;  /* 0x00048c00011b7983 */ /* 0x000ea20000300800 */
[C---:B---3--:R-:W-:Y:S11]  /*4d780*/  HMMA.16816.F32.BF16 R4, R20.reuse, R18, R4 ;  /* 0x000000121404723c */ /* 0x048ff60000041804 */
[----:B------:R-:W-:Y:S11]  /*4d790*/  @!UPT UIADD3 URZ, URZ, URZ, URZ ;  /* 0x0000003f3f3ff290 */ /* 0x000ff6000fffe03f */
[----:B------:R-:W-:Y:S01]  /*4d7a0*/  @!UPT UIADD3 URZ, URZ, URZ, URZ ;  /* 0x0000003f3f3ff290 */ /* 0x000fe2000fffe03f */
[----:B------:R-:W-:Y:S01]  /*4d7b0*/  STL.64 [R1+0x90], R4 ;  /* 0x0000900401007387 */ /* 0x000fe20000100a00 */
[----:B------:R0:W-:Y:S03]  /*4d7c0*/  STL.64 [R1+0x98], R6 ;  /* 0x0000980601007387 */ /* 0x0001e60000100a00 */
[----:B0-----:R-:W3:Y:S01]  /*4d7d0*/  LDL.LU.64 R6, [R1+0x2e10] ;  /* 0x002e100001067983 */ /* 0x001ee20000300a00 */
[----:B------:R-:W2:Y:S01]  /*4d7e0*/  LDL.LU.64 R4, [R1+0x2e08] ;  /* 0x002e080001047983 */ /* 0x000ea20000300a00 */
[C---:B---3--:R-:W-:Y:S11]  /*4d7f0*/  HMMA.16816.F32.BF16 R8, R20.reuse, R6, R8 ;  /* 0x000000061408723c */ /* 0x048ff60000041808 */
[----:B------:R-:W-:Y:S11]  /*4d800*/  @!UPT UIADD3 URZ, URZ, URZ, URZ ;  /* 0x0000003f3f3ff290 */ /* 0x000ff6000fffe03f */
[----:B------:R-:W-:Y:S01]  /*4d810*/  @!UPT UIADD3 URZ, URZ, URZ, URZ ;  /* 0x0000003f3f3ff290 */ /* 0x000fe2000fffe03f */
[----:B------:R-:W-:Y:S01]  /*4d820*/  STL.64 [R1+0x220], R8 ;  /* 0x0002200801007387 */ /* 0x000fe20000100a00 */
[----:B------:R0:W-:Y:S03]  /*4d830*/  STL.64 [R1+0x228], R10 ;  /* 0x0002280a01007387 */ /* 0x0001e60000100a00 */
[----:B0-----:R-:W4:Y:S02]  /*4d840*/  LDL.LU.64 R10, [R1+0x2e00] ;  /* 0x002e0000010a7983 */ /* 0x001f240000300a00 */
[C---:B----4-:R-:W-:Y:S11]  /*4d850*/  HMMA.16816.F32.BF16 R12, R20.reuse, R10, R12 ;  /* 0x0000000a140c723c */ /* 0x050ff6000004180c */
[----:B------:R-:W-:Y:S11]  /*4d860*/  @!UPT UIADD3 URZ, URZ, URZ, URZ ;  /* 0x0000003f3f3ff290 */ /* 0x000ff6000fffe03f */
[----:B------:R-:W-:Y:S01]  /*4d870*/  @!UPT UIADD3 URZ, URZ, URZ, URZ ;  /* 0x0000003f3f3ff290 */ /* 0x000fe2000fffe03f */
[----:B------:R-:W-:Y:S01]  /*4d880*/  STL.64 [R1+0x240], R12 ;  /* 0x0002400c01007387 */ /* 0x000fe20000100a00 */
[----:B------:R0:W-:Y:S03]  /*4d890*/  STL.64 [R1+0x248], R14 ;  /* 0x0002480e01007387 */ /* 0x0001e60000100a00 */
[----:B0-----:R-:W3:Y:S01]  /*4d8a0*/  LDL.LU.64 R14, [R1+0x2df8] ;  /* 0x002df800010e7983 */ /* 0x001ee20000300a00 */
[----:B------:R0:W-:Y:S02]  /*4d8b0*/  STL.64 [R1+0x2dd8], R10 ;  /* 0x002dd80a01007387 */ /* 0x0001e40000100a00 */
[----:B------:R-:W3:Y:S02]  /*4d8c0*/  LDL.LU R8, [R1+0x490] ;  /* 0x0004900001087983 */ /* 0x000ee40000300800 */
[----:B------:R-:W3:Y:S01]  /*4d8d0*/  LDL.LU R9, [R1+0x494] ;  /* 0x0004940001097983 */ /* 0x000ee20000300800 */
[----:B0-----:R-:W3:Y:S01]  /*4d8e0*/  LDL.LU R10, [R1+0x498] ;  /* 0x00049800010a7983 */ /* 0x001ee20000300800 */
[----:B------:R-:W3:Y:S02]  /*4d8f0*/  LDL.LU R11, [R1+0x49c] ;  /* 0x00049c00010b7983 */ /* 0x000ee40000300800 */
[----:B---3--:R-:W-:Y:S01]  /*4d900*/  HMMA.16816.F32.BF16 R20, R20, R14, R8 ;  /* 0x0000000e1414723c */ /* 0x008fe20000041808 */
[----:B------:R-:W3:Y:S11]  /*4d910*/  LDL.LU R8, [R1+0x500] ;  /* 0x0005000001087983 */ /* 0x000ef60000300800 */
[----:B------:R-:W-:Y:S11]  /*4d920*/  @!UPT UIADD3 URZ, URZ, URZ, URZ ;  /* 0x0000003f3f3ff290 */ /* 0x000ff6000fffe03f */
[----:B------:R-:W-:Y:S01]  /*4d930*/  STL.64 [R1+0x230], R20 ;  /* 0x0002301401007387 */ /* 0x000fe20000100a00 */
[----:B------:R-:W-:Y:S02]  /*4d940*/  STL.64 [R1+0x238], R22 ;  /* 0x0002381601007387 */ /* 0x000fe40000100a00 */
[----:B------:R-:W3:Y:S02]  /*4d950*/  LDL.LU R9, [R1+0x504] ;  /* 0x0005040001097983 */ /* 0x000ee40000300800 */
[----:B------:R-:W4:Y:S01]  /*4d960*/  LDL.LU R10, [R1+0x508] ;  /* 0x00050800010a7983 */ /* 0x000f220000300800 */
[----:B------:R-:W4:Y:S04]  /*4d970*/  LDL.LU R11, [R1+0x50c] ;  /* 0x00050c00010b7983 */ /* 0x000f280000300800 */
[----:B----4-:R-:W-:Y:S01]  /*4d980*/  STL.64 [R1+0x2df0], R10 ;  /* 0x002df00a01007387 */ /* 0x010fe20000100a00 */
[----:B---3--:R0:W-:Y:S03]  /*4d990*/  STL.64 [R1+0x2de8], R8 ;  /* 0x002de80801007387 */ /* 0x0081e60000100a00 */
[----:B0-----:R-:W3:Y:S01]  /*4d9a0*/  LDL.LU.64 R8, [R1+0x10] ;  /* 0x0000100001087983 */ /* 0x001ee20000300a00 */
[----:B------:R-:W3:Y:S02]  /*4d9b0*/  LDL.LU.64 R10, [R1+0x18] ;  /* 0x00001800010a7983 */ /* 0x000ee40000300a00 */
[----:B------:R-:W4:Y:S01]  /*4d9c0*/  LDL.LU R20, [R1] ;  /* 0x0000000001147983 */ /* 0x000f220000300800 */
[----:B--2---:R-:W-:Y:S01]  /*4d9d0*/  MOV R22, R5 ;  /* 0x0000000500167202 */ /* 0x004fe20000000f00 */
[----:B------:R-:W-:-:S02]  /*4d9e0*/  IMAD.MOV.U32 R23, RZ, RZ, R4 ;  /* 0x000000ffff177224 */ /* 0x000fc400078e0004 */
[----:B------:R-:W-:-:S03]  /*4d9f0*/  IMAD.MOV.U32 R21, RZ, RZ, R29 ;  /* 0x000000ffff157224 */ /* 0x000fc600078e001d */
[----:B------:R-:W-:Y:S04]  /*4da00*/  STL.64 [R1+0x2dc0], R22 ;  /* 0x002dc01601007387 */ /* 0x000fe80000100a00 */
[----:B----4-:R0:W-:Y:S04]  /*4da10*/  STL.64 [R1+0x2db8], R20 ;  /* 0x002db81401007387 */ /* 0x0101e80000100a00 */
[----:B0-----:R-:W2:Y:S01]  /*4da20*/  LDL.LU R20, [R1+0x470] ;  /* 0x0004700001147983 */ /* 0x001ea20000300800 */
[----:B------:R-:W2:Y:S02]  /*4da30*/  LDL.LU R21, [R1+0x474] ;  /* 0x0004740001157983 */ /* 0x000ea40000300800 */
[----:B------:R-:W4:Y:S02]  /*4da40*/  LDL.LU R22, [R1+0x478] ;  /* 0x0004780001167983 */ /* 0x000f240000300800 */
[----:B------:R-:W4:Y:S01]  /*4da50*/  LDL.LU R23, [R1+0x47c] ;  /* 0x00047c0001177983 */ /* 0x000f220000300800 */
[----:B---3--:R-:W-:Y:S01]  /*4da60*/  HMMA.16816.F32.BF16 R24, R8, R18, R24 ;  /* 0x000000120818723c */ /* 0x008fe20000041818 */
[----:B------:R-:W-:Y:S01]  /*4da70*/  MOV R5, R10 ;  /* 0x0000000a00057202 */ /* 0x000fe20000000f00 */
[----:B------:R-:W-:Y:S01]  /*4da80*/  IMAD.MOV.U32 R4, RZ, RZ, R11 ;  /* 0x000000ffff047224 */ /* 0x000fe200078e000b */
[----:B------:R-:W-:Y:S01]  /*4da90*/  MOV R28, R8 ;  /* 0x00000008001c7202 */ /* 0x000fe20000000f00 */
[----:B------:R-:W-:Y:S11]  /*4daa0*/  IMAD.MOV.U32 R13, RZ, RZ, R9 ;  /* 0x000000ffff0d7224 */ /* 0x000ff600078e0009 */
[----:B------:R-:W-:Y:S09]  /*4dab0*/  @!UPT UIADD3 URZ, URZ, URZ, URZ ;  /* 0x0000003f3f3ff290 */ /* 0x000ff2000fffe03f */
[----:B------:R-:W-:Y:S01]  /*4dac0*/  MOV R12, R24 ;  /* 0x00000018000c7202 */ /* 0x000fe20000000f00 */
[----:B------:R-:W-:Y:S01]  /*4dad0*/  IMAD.MOV.U32 R29, RZ, RZ, R26 ;  /* 0x000000ffff1d7224 */ /* 0x000fe200078e001a */
[----:B------:R-:W-:Y:S01]  /*4dae0*/  MOV R2, R27 ;  /* 0x0000001b00027202 */ /* 0x000fe20000000f00 */
[----:B----4-:R-:W-:Y:S01]  /*4daf0*/  STL.64 [R1+0x2dd0], R22 ;  /* 0x002dd01601007387 */ /* 0x010fe20000100a00 */
[----:B--2---:R0:W-:Y:S03]  /*4db00*/  STL.64 [R1+0x2dc8], R20 ;  /* 0x002dc81401007387 */ /* 0x0041e60000100a00 */
[----:B0-----:R-:W2:Y:S01]  /*4db10*/  LDL.LU R20, [R1+0x4f0] ;  /* 0x0004f00001147983 */ /* 0x001ea20000300800 */
[----:B------:R-:W2:Y:S02]  /*4db20*/  LDL.LU R21, [R1+0x4f4] ;  /* 0x0004f40001157983 */ /* 0x000ea40000300800 */
[----:B------:R-:W2:Y:S02]  /*4db30*/  LDL.LU R22, [R1+0x4f8] ;  /* 0x0004f80001167983 */ /* 0x000ea40000300800 */
[----:B------:R-:W2:Y:S01]  /*4db40*/  LDL.LU R23, [R1+0x4fc] ;  /* 0x0004fc0001177983 */ /* 0x000ea20000300800 */
[----:B------:R-:W3:Y:S01]  /*4db50*/  LDL.LU.64 R10, [R1+0x2df0] ;  /* 0x002df000010a7983 */ /* 0x000ee20000300a00 */
[----:B------:R-:W3:Y:S02]  /*4db60*/  LDL.LU.64 R8, [R1+0x2de8] ;  /* 0x002de80001087983 */ /* 0x000ee40000300a00 */
[----:B------:R-:W-:Y:S02]  /*4db70*/  STL [R1+0x264], R25 ;  /* 0x0002641901007387 */ /* 0x000fe40000100800 */
[----:B------:R-:W0:Y:S04]  /*4db80*/  LDSM.16.M88.4 R24, [R0+0x65000] ;  /* 0x065000000018783b */ /* 0x000e280000000200 */
[----:B------:R-:W-:Y:S01]  /*4db90*/  STL [R1+0x2a98], R2 ;  /* 0x002a980201007387 */ /* 0x000fe20000100800 */
[----:B------:R-:W-:Y:S02]  /*4dba0*/  STL [R1+0x2a94], R29 ;  /* 0x002a941d01007387 */ /* 0x000fe40000100800 */
[----:B------:R-:W-:Y:S01]  /*4dbb0*/  STL [R1+0x2a90], R12 ;  /* 0x002a900c01007387 */ /* 0x000fe20000100800 */
[----:B0-----:R0:W-:Y:S01]  /*4dbc0*/  STL.64 [R1+0x2d58], R26 ;  /* 0x002d581a01007387 */ /* 0x0011e20000100a00 */
[----:B------:R1:W-:Y:S02]  /*4dbd0*/  STL.64 [R1+0x2d50], R24 ;  /* 0x002d501801007387 */ /* 0x0003e40000100a00 */
[----:B0-----:R-:W-:-:S02]  /*4dbe0*/  IMAD.MOV.U32 R26, RZ, RZ, R5 ;  /* 0x000000ffff1a7224 */ /* 0x001fc400078e0005 */
[----:B-1----:R-:W-:Y:S01]  /*4dbf0*/  IMAD.MOV.U32 R24, RZ, RZ, R28 ;  /* 0x000000ffff187224 */ /* 0x002fe200078e001c */
[----:B------:R-:W-:Y:S02]  /*4dc00*/  MOV R25, R13 ;  /* 0x0000000d00197202 */ /* 0x000fe40000000f00 */
[----:B------:R-:W-:Y:S01]  /*4dc10*/  MOV R27, R4 ;  /* 0x00000004001b7202 */ /* 0x000fe20000000f00 */
[----:B------:R-:W4:Y:S06]  /*4dc20*/  LDL.LU R28, [R1+0x2de0] ;  /* 0x002de000011c7983 */ /* 0x000f2c0000300800 */
[C---:B---3--:R-:W-:Y:S11]  /*4dc30*/  HMMA.16816.F32.BF16 R8, R24.reuse, R6, R8 ;  /* 0x000000061808723c */ /* 0x048ff60000041808 */
[----:B------:R-:W-:Y:S11]  /*4dc40*/  @!UPT UIADD3 URZ, URZ, URZ, URZ ;  /* 0x0000003f3f3ff290 */ /* 0x000ff6000fffe03f */
[----:B------:R-:W-:Y:S01]  /*4dc50*/  @!UPT UIADD3 URZ, URZ, URZ, URZ ;  /* 0x0000003f3f3ff290 */ /* 0x000fe2000fffe03f */
[----:B------:R-:W-:Y:S01]  /*4dc60*/  STL.64 [R1+0x270], R8 ;  /* 0x0002700801007387 */ /* 0x000fe20000100a00 */
[----:B------:R0:W-:Y:S03]  /*4dc70*/  STL.64 [R1+0x278], R10 ;  /* 0x0002780a01007387 */ /* 0x0001e60000100a00 */
[----:B0-----:R-:W2:Y:S02]  /*4dc80*/  LDL.LU.64 R10, [R1+0x2dd8] ;  /* 0x002dd800010a7983 */ /* 0x001ea40000300a00 */
[C---:B--2---:R-:W-:Y:S11]  /*4dc90*/  HMMA.16816.F32.BF16 R20, R24.reuse, R10, R20 ;  /* 0x0000000a1814723c */ /* 0x044ff60000041814 */
[----:B------:R-:W-:Y:S11]  /*4dca0*/  @!UPT UIADD3 URZ, URZ, URZ, URZ ;  /* 0x0000003f3f3ff290 */ /* 0x000ff6000fffe03f */
[----:B------:R-:W-:Y:S01]  /*4dcb0*/  @!UPT UIADD3 URZ, URZ, URZ, URZ ;  /* 0x0000003f3f3ff290 */ /* 0x000fe2000fffe03f */
[----:B------:R0:W-:Y:S01]  /*4dcc0*/  STL [R1+0x2b0], R20 ;  /* 0x0002b01401007387 */ /* 0x0001e20000100800 */
[----:B------:R-:W-:Y:S01]  /*4dcd0*/  MOV R29, R22 ;  /* 0x00000016001d7202 */ /* 0x000fe20000000f00 */
[----:B------:R-:W-:Y:S02]  /*4dce0*/  IMAD.MOV.U32 R12, RZ, RZ, R23 ;  /* 0x000000ffff0c7224 */ /* 0x000fe400078e0017 */
[----:B------:R-:W-:Y:S01]  /*4dcf0*/  IMAD.MOV.U32 R2, RZ, RZ, R21 ;  /* 0x000000ffff027224 */ /* 0x000fe200078e0015 */
[----:B------:R-:W2:Y:S04]  /*4dd00*/  LDL.LU.64 R22, [R1+0x2dd0] ;  /* 0x002dd00001167983 */ /* 0x000ea80000300a00 */
[----:B0-----:R-:W2:Y:S01]  /*4dd10*/  LDL.LU.64 R20, [R1+0x2dc8] ;  /* 0x002dc80001147983 */ /* 0x001ea20000300a00 */
[----:B------:R0:W-:Y:S02]  /*4dd20*/  STL.64 [R1+0x2da0], R10 ;  /* 0x002da00a01007387 */ /* 0x0001e40000100a00 */
[----:B------:R-:W3:Y:S02]  /*4dd30*/  LDL.LU R8, [R1+0x450] ;  /* 0x0004500001087983 */ /* 0x000ee40000300800 */
[----:B------:R-:W3:Y:S01]  /*4dd40*/  LDL.LU R9, [R1+0x454] ;  /* 0x0004540001097983 */ /* 0x000ee20000300800 */
[----:B0-----:R-:W3:Y:S01]  /*4dd50*/  LDL.LU R10, [R1+0x458] ;  /* 0x00045800010a7983 */ /* 0x001ee20000300800 */
[----:B------:R-:W3:Y:S01]  /*4dd60*/  LDL.LU R11, [R1+0x45c] ;  /* 0x00045c00010b7983 */ /* 0x000ee20000300800 */
[----:B--2---:R-:W-:Y:S02]  /*4dd70*/  HMMA.16816.F32.BF16 R24, R24, R14, R20 ;  /* 0x0000000e1818723c */ /* 0x004fe40000041814 */
[----:B---3--:R-:W-:Y:S01]  /*4dd80*/  STL.64 [R1+0x2db0], R10 ;  /* 0x002db00a01007387 */ /* 0x008fe20000100a00 */
[----:B------:R0:W-:Y:S03]  /*4dd90*/  STL.64 [R1+0x2da8], R8 ;  /* 0x002da80801007387 */ /* 0x0001e60000100a00 */
[----:B0-----:R-:W2:Y:S01]  /*4dda0*/  LDL.LU R8, [R1+0x460] ;  /* 0x0004600001087983 */ /* 0x001ea20000300800 */
[----:B------:R-:W2:Y:S02]  /*4ddb0*/  LDL.LU R9, [R1+0x464] ;  /* 0x0004640001097983 */ /* 0x000ea40000300800 */
[----:B------:R-:W2:Y:S02]  /*4ddc0*/  LDL.LU R10, [R1+0x468] ;  /* 0x00046800010a7983 */ /* 0x000ea40000300800 */
[----:B------:R-:W2:Y:S01]  /*4ddd0*/  LDL.LU R11, [R1+0x46c] ;  /* 0x00046c00010b7983 */ /* 0x000ea20000300800 */
[----:B------:R-:W-:Y:S01]  /*4dde0*/  STL [R1+0x2aa0], R29 ;  /* 0x002aa01d01007387 */ /* 0x000fe20000100800 */
[----:B------:R-:W-:Y:S02]  /*4ddf0*/  STL [R1+0x2a9c], R2 ;  /* 0x002a9c0201007387 */ /* 0x000fe40000100800 */
[----:B------:R-:W2:Y:S02]  /*4de00*/  LDL.LU.64 R22, [R1+0x2dc0] ;  /* 0x002dc00001167983 */ /* 0x000ea40000300a00 */
[----:B------:R-:W2:Y:S06]  /*4de10*/  LDL.LU.64 R20, [R1+0x2db8] ;  /* 0x002db80001147983 */ /* 0x000eac0000300a00 */
[----:B------:R-:W-:Y:S01]  /*4de20*/  STL.64 [R1+0x2a0], R24 ;  /* 0x0002a01801007387 */ /* 0x000fe20000100a00 */
[----:B------:R-:W-:Y:S02]  /*4de30*/  STL.64 [R1+0x2d98], R14 ;  /* 0x002d980e01007387 */ /* 0x000fe40000100a00 */
[----:B------:R-:W-:-:S02]  /*4de40*/  IMAD.MOV.U32 R4, RZ, RZ, R27 ;  /* 0x000000ffff047224 */ /* 0x000fc400078e001b */
[----:B------:R0:W-:Y:S01]  /*4de50*/  STL [R1+0x2d90], R12 ;  /* 0x002d900c01007387 */ /* 0x0001e20000100800 */
[----:B------:R-:W-:Y:S01]  /*4de60*/  MOV R5, R26 ;  /* 0x0000001a00057202 */ /* 0x000fe20000000f00 */
[----:B0-----:R-:W3:Y:S01]  /*4de70*/  LDL.LU R12, [R1+0x440] ;  /* 0x00044000010c7983 */ /* 0x001ee20000300800 */
[----:B------:R-:W3:Y:S02]  /*4de80*/  LDL.LU R13, [R1+0x444] ;  /* 0x00044400010d7983 */ /* 0x000ee40000300800 */
[----:B------:R-:W3:Y:S02]  /*4de90*/  LDL.LU R14, [R1+0x448] ;  /* 0x00044800010e7983 */ /* 0x000ee40000300800 */
[----:B------:R-:W3:Y:S01]  /*4dea0*/  LDL.LU R15, [R1+0x44c] ;  /* 0x00044c00010f7983 */ /* 0x000ee20000300800 */
[----:B------:R-:W-:Y:S01]  /*4deb0*/  STL [R1+0x2b04], R4 ;  /* 0x002b040401007387 */ /* 0x000fe20000100800 */
[----:B------:R-:W-:Y:S01]  /*4dec0*/  STL [R1+0x2b00], R5 ;  /* 0x002b000501007387 */ /* 0x000fe20000100800 */
        /* <DEDUP_REMOVED lines=12> */
[----:B0-----:R-:W3:Y:S01]  /*4df90*/  LDL.LU.64 R10, [R1+0x2da0] ;  /* 0x002da000010a7983 */ /* 0x001ee20000300a00 */
[----:B------:R0:W-:Y:S02]  /*4dfa0*/  STL.64 [R1+0x2d88], R6 ;  /* 0x002d880601007387 */ /* 0x0001e40000100a00 */
[----:B------:R-:W2:Y:S02]  /*4dfb0*/  LDL.LU R4, [R1+0x3f0] ;  /* 0x0003f00001047983 */ /* 0x000ea40000300800 */
[----:B------:R-:W2:Y:S01]  /*4dfc0*/  LDL.LU R5, [R1+0x3f4] ;  /* 0x0003f40001057983 */ /* 0x000ea20000300800 */
[----:B0-----:R-:W2:Y:S01]  /*4dfd0*/  LDL.LU R6, [R1+0x3f8] ;  /* 0x0003f80001067983 */ /* 0x001ea20000300800 */
[----:B------:R-:W2:Y:S01]  /*4dfe0*/  LDL.LU R7, [R1+0x3fc] ;  /* 0x0003fc0001077983 */ /* 0x000ea20000300800 */
[C---:B---3--:R-:W-:Y:S11]  /*4dff0*/  HMMA.16816.F32.BF16 R12, R20.reuse, R10, R12 ;  /* 0x0000000a140c723c */ /* 0x048ff6000004180c */
[----:B------:R-:W-:Y:S11]  /*4e000*/  @!UPT UIADD3 URZ, URZ, URZ, URZ ;  /* 0x0000003f3f3ff290 */ /* 0x000ff6000fffe03f */
[----:B------:R-:W-:Y:S01]  /*4e010*/  @!UPT UIADD3 URZ, URZ, URZ, URZ ;  /* 0x0000003f3f3ff290 */ /* 0x000fe2000fffe03f */
[----:B------:R-:W-:Y:S01]  /*4e020*/  STL.64 [R1+0x300], R12 ;  /* 0x0003000c01007387 */ /* 0x000fe20000100a00 */
[----:B------:R0:W-:Y:S03]  /*4e030*/  STL.64 [R1+0x308], R14 ;  /* 0x0003080e01007387 */ /* 0x0001e60000100a00 */
[----:B0-----:R-:W2:Y:S01]  /*4e040*/  LDL.LU.64 R14, [R1+0x2d98] ;  /* 0x002d9800010e7983 */ /* 0x001ea20000300a00 */
[----:B------:R-:W3:Y:S02]  /*4e050*/  LDL.LU R12, [R1+0x2d90] ;  /* 0x002d9000010c7983 */ /* 0x000ee40000300800 */
[----:B------:R-:W-:Y:S01]  /*4e060*/  STL.64 [R1+0x2d80], R10 ;  /* 0x002d800a01007387 */ /* 0x000fe20000100a00 */
[----:B--2---:R-:W-:Y:S01]  /*4e070*/  HMMA.16816.F32.BF16 R4, R20, R14, R4 ;  /* 0x0000000e1404723c */ /* 0x004fe20000041804 */
[----:B------:R-:W0:Y:S04]  /*4e080*/  LDSM.16.M88.4 R20, [R0+0x66000] ;  /* 0x066000000014783b */ /* 0x000e280000000200 */
        /* <DEDUP_REMOVED lines=35> */
[----:B----4-:R-:W-:Y:S01]  /*4e2c0*/  MOV R24, R28 ;  /* 0x0000001c00187202 */ /* 0x010fe20000000f00 */
[----:B------:R-:W-:Y:S01]  /*4e2d0*/  IMAD.MOV.U32 R25, RZ, RZ, R17 ;  /* 0x000000ffff197224 */ /* 0x000fe200078e0011 */
[----:B------:R-:W-:Y:S01]  /*4e2e0*/  MOV R26, R16 ;  /* 0x00000010001a7202 */ /* 0x000fe20000000f00 */
[----:B------:R-:W-:-:S07]  /*4e2f0*/  IMAD.MOV.U32 R27, RZ, RZ, R3 ;  /* 0x000000ffff1b7224 */ /* 0x000fce00078e0003 */
[C---:B---3--:R-:W-:Y:S01]  /*4e300*/  HMMA.16816.F32.BF16 R4, R24.reuse, R18, R4 ;  /* 0x000000121804723c */ /* 0x048fe20000041804 */
[----:B--2---:R-:W-:Y:S01]  /*4e310*/  STL.64 [R1+0x2d68], R22 ;  /* 0x002d681601007387 */ /* 0x004fe20000100a00 */
[----:B------:R0:W-:Y:S03]  /*4e320*/  STL.64 [R1+0x2d60], R20 ;  /* 0x002d601401007387 */ /* 0x0001e60000100a00 */
        /* <DEDUP_REMOVED lines=12> */
[----:B0-----:R-:W3:Y:S02]  /*4e3f0*/  LDL.LU.64 R6, [R1+0x2d88] ;  /* 0x002d880001067983 */ /* 0x001ee40000300a00 */
        /* <DEDUP_REMOVED lines=9> */
[----:B------:R-:W-:Y:S01]  /*4e490*/  STL.64 [R1+0x380], R20 ;  /* 0x0003801401007387 */ /* 0x000fe20000100a00 */
[----:B------:R-:W-:Y:S02]  /*4e4a0*/  STL.64 [R1+0x388], R22 ;  /* 0x0003881601007387 */ /* 0x000fe40000100a00 */
[----:B------:R-:W0:Y:S02]  /*4e4b0*/  LDSM.16.M88.4 R20, [R0+0x67000] ;  /* 0x067000000014783b */ /* 0x000e240000000200 */
[----:B0-----:R-:W-:Y:S02]  /*4e4c0*/  MOV R13, R22 ;  /* 0x00000016000d7202 */ /* 0x001fe40000000f00 */
[----:B------:R-:W-:Y:S01]  /*4e4d0*/  IMAD.MOV.U32 R9, RZ, RZ, R23 ;  /* 0x000000ffff097224 */ /* 0x000fe200078e0017 */
[----:B------:R-:W-:Y:S01]  /*4e4e0*/  MOV R17, R20 ;  /* 0x0000001400117202 */ /* 0x000fe20000000f00 */
[----:B------:R-:W-:Y:S01]  /*4e4f0*/  IMAD.MOV.U32 R16, RZ, RZ, R21 ;  /* 0x000000ffff107224 */ /* 0x000fe200078e0015 */
        /* <DEDUP_REMOVED lines=9> */
[----:B0-----:R-:W-:Y:S01]  /*4e590*/  MOV R3, R26 ;  /* 0x0000001a00037202 */ /* 0x001fe20000000f00 */
[----:B------:R0:W-:Y:S01]  /*4e5a0*/  STL.64 [R1+0x40], R24 ;  /* 0x0000401801007387 */ /* 0x0001e20000100a00 */
[----:B------:R-:W-:Y:S02]  /*4e5b0*/  IMAD.MOV.U32 R28, RZ, RZ, R27 ;  /* 0x000000ffff1c7224 */ /* 0x000fe400078e001b */
[----:B------:R-:W2:Y:S01]  /*4e5c0*/  LDL.LU.64 R26, [R1+0x2d58] ;  /* 0x002d5800011a7983 */ /* 0x000ea20000300a00 */
[----:B0-----:R-:W2:Y:S01]  /*4e5d0*/  LDL.LU.64 R24, [R1+0x2d50] ;  /* 0x002d500001187983 */ /* 0x001ea20000300a00 */
[----:B------:R-:W-:Y:S02]  /*4e5e0*/  STL [R1+0x2cac], R3 ;  /* 0x002cac0301007387 */ /* 0x000fe40000100800 */
        /* <DEDUP_REMOVED lines=19> */
[----:B------:R-:W-:Y:S02]  /*4e720*/  STL.64 [R1+0x428], R22 ;  /* 0x0004281601007387 */ /* 0x000fe40000100a00 */
[----:B------:R-:W0:Y:S02]  /*4e730*/  LDSM.16.M88.4 R20, [R0+0x69000] ;  /* 0x069000000014783b */ /* 0x000e240000000200 */
[----:B0-----:R-:W-:Y:S02]  /*4e740*/  STL [R1+0x30], R20 ;  /* 0x0000301401007387 */ /* 0x001fe40000100800 */
[----:B------:R0:W-:Y:S02]  /*4e750*/  STL [R1+0x3c], R23 ;  /* 0x00003c1701007387 */ /* 0x0001e40000100800 */
[----:B------:R-:W-:Y:S01]  /*4e760*/  IMAD.MOV.U32 R28, RZ, RZ, R22 ;  /* 0x000000ffff1c7224 */ /* 0x000fe200078e0016 */
[----:B------:R-:W-:Y:S01]  /*4e770*/  MOV R3, R21 ;  /* 0x0000001500037202 */ /* 0x000fe20000000f00 */
[----:B0-----:R-:W2:Y:S01]  /*4e780*/  LDL.LU.64 R22, [R1+0x2d28] ;  /* 0x002d280001167983 */ /* 0x001ea20000300a00 */
[----:B------:R-:W2:Y:S02]  /*4e790*/  LDL.LU.64 R20, [R1+0x2d20] ;  /* 0x002d200001147983 */ /* 0x000ea40000300a00 */
[----:B--2---:R-:W-:Y:S01]  /*4e7a0*/  HMMA.16816.F32.BF16 R24, R24, R14, R20 ;  /* 0x0000000e1818723c */ /* 0x004fe20000041814 */
        /* <DEDUP_REMOVED lines=9> */
[----:B------:R-:W-:Y:S01]  /*4e840*/  STL.64 [R1+0x2cf8], R14 ;  /* 0x002cf80e01007387 */ /* 0x000fe20000100a00 */
[----:B------:R-:W-:Y:S02]  /*4e850*/  STL.64 [R1+0x2cf0], R12 ;  /* 0x002cf00c01007387 */ /* 0x000fe40000100a00 */
[----:B------:R-:W0:Y:S04]  /*4e860*/  LDSM.16.M88.4 R12, [R0+0x6a000] ;  /* 0x06a00000000c783b */ /* 0x000e280000000200 */
[----:B------:R-:W-:Y:S01]  /*4e870*/  STL.64 [R1+0x2d08], R10 ;  /* 0x002d080a01007387 */ /* 0x000fe20000100a00 */
[----:B0-----:R-:W-:-:S05]  /*4e880*/  MOV R8, R12 ;  /* 0x0000000c00087202 */ /* 0x001fca0000000f00 */
[----:B------:R0:W-:Y:S01]  /*4e890*/  STL.64 [R1+0x2d00], R8 ;  /* 0x002d000801007387 */ /* 0x0001e20000100a00 */
[----:B------:R-:W-:Y:S01]  /*4e8a0*/  IMAD.MOV.U32 R5, RZ, RZ, R13 ;  /* 0x000000ffff057224 */ /* 0x000fe200078e000d */
[----:B------:R-:W-:Y:S01]  /*4e8b0*/  MOV R4, R14 ;  /* 0x0000000e00047202 */ /* 0x000fe20000000f00 */
[----:B------:R-:W-:Y:S01]  /*4e8c0*/  IMAD.MOV.U32 R2, RZ, RZ, R15 ;  /* 0x000000ffff027224 */ /* 0x000fe200078e000f */
        /* <DEDUP_REMOVED lines=8> */
[C---:B--2---:R-:W-:Y:S11]  /*4e950*/  HMMA.16816.F32.BF16 R24, R20.reuse, R18, R24 ;  /* 0x000000121418723c */ /* 0x044ff60000041818 */
[----:B------:R-:W-:Y:S11]  /*4e960*/  @!UPT UIADD3 URZ, URZ, URZ, URZ ;  /* 0x0000003f3f3ff290 */ /* 0x000ff6000fffe03f */
[----:B------:R-:W-:Y:S01]  /*4e970*/  @!UPT UIADD3 URZ, URZ, URZ, URZ ;  /* 0x0000003f3f3ff290 */ /* 0x000fe2000fffe03f */
[----:B------:R0:W-:Y:S01]  /*4e980*/  STL.64 [R1+0x430], R24 ;  /* 0x0004301801007387 */ /* 0x0001e20000100a00 */
[----:B------:R1:W-:Y:S03]  /*4e990*/  STL.64 [R1+0x438], R26 ;  /* 0x0004381a01007387 */ /* 0x0003e60000100a00 */
[----:B0-----:R-:W2:Y:S01]  /*4e9a0*/  LDL.LU R24, [R1+0x550] ;  /* 0x0005500001187983 */ /* 0x001ea20000300800 */
[----:B------:R-:W2:Y:S02]  /*4e9b0*/  LDL.LU R25, [R1+0x554] ;  /* 0x0005540001197983 */ /* 0x000ea40000300800 */
[----:B-1----:R-:W2:Y:S02]  /*4e9c0*/  LDL.LU R26, [R1+0x558] ;  /* 0x00055800011a7983 */ /* 0x002ea40000300800 */
        /* <DEDUP_REMOVED lines=28> */
[----:B0-----:R-:W4:Y:S01]  /*4eb90*/  LDL.LU.64 R10, [R1+0x2d08] ;  /* 0x002d0800010a7983 */ /* 0x001f220000300a00 */
[----:B------:R-:W3:Y:S01]  /*4eba0*/  LDL.LU.64 R8, [R1+0x2d00] ;  /* 0x002d000001087983 */ /* 0x000ee20000300a00 */
[C---:B----4-:R-:W-:Y:S11]  /*4ebb0*/  HMMA.16816.F32.BF16 R12, R20.reuse, R10, R12 ;  /* 0x0000000a140c723c */ /* 0x050ff6000004180c */
[----:B------:R-:W-:Y:S11]  /*4ebc0*/  @!UPT UIADD3 URZ, URZ, URZ, URZ ;  /* 0x0000003f3f3ff290 */ /* 0x000ff6000fffe03f */
[----:B------:R-:W-:Y:S01]  /*4ebd0*/  @!UPT UIADD3 URZ, URZ, URZ, URZ ;  /* 0x0000003f3f3ff290 */ /* 0x000fe2000fffe03f */
[----:B------:R-:W-:Y:S01]  /*4ebe0*/  STL.64 [R1+0x460], R12 ;  /* 0x0004600c01007387 */ /* 0x000fe20000100a00 */
[----:B------:R0:W-:Y:S03]  /*4ebf0*/  STL.64 [R1+0x468], R14 ;  /* 0x0004680e01007387 */ /* 0x0001e60000100a00 */
[----:B0-----:R-:W2:Y:S01]  /*4ec00*/  LDL.LU.64 R14, [R1+0x2cf8] ;  /* 0x002cf800010e7983 */ /* 0x001ea20000300a00 */
[----:B------:R-:W4:Y:S01]  /*4ec10*/  LDL.LU.64 R12, [R1+0x2cf0] ;  /* 0x002cf000010c7983 */ /* 0x000f220000300a00 */
[----:B--2---:R-:W-:Y:S11]  /*4ec20*/  HMMA.16816.F32.BF16 R24, R20, R14, R24 ;  /* 0x0000000e1418723c */ /* 0x004ff60000041818 */
[----:B------:R-:W-:Y:S11]  /*4ec30*/  @!UPT UIADD3 URZ, URZ, URZ, URZ ;  /* 0x0000003f3f3ff290 */ /* 0x000ff6000fffe03f */
[----:B------:R-:W-:Y:S01]  /*4ec40*/  @!UPT UIADD3 URZ, URZ, URZ, URZ ;  /* 0x0000003f3f3ff290 */ /* 0x000fe2000fffe03f */
[----:B------:R-:W-:Y:S01]  /*4ec50*/  STL.64 [R1+0x450], R24 ;  /* 0x0004501801007387 */ /* 0x000fe20000100a00 */
[----:B------:R-:W-:Y:S02]  /*4ec60*/  STL.64 [R1+0x458], R26 ;  /* 0x0004581a01007387 */ /* 0x000fe40000100a00 */
[----:B------:R-:W0:Y:S01]  /*4ec70*/  LDSM.16.M88.4 R24, [R0+0x6b000] ;  /* 0x06b000000018783b */ /* 0x000e220000000200 */
[----:B------:R-:W-:-:S03]  /*4ec80*/  MOV R20, R17 ;  /* 0x0000001100147202 */ /* 0x000fc60000000f00 */
[----:B---3--:R-:W-:Y:S02]  /*4ec90*/  IMAD.MOV.U32 R23, RZ, RZ, R9 ;  /* 0x000000ffff177224 */ /* 0x008fe400078e0009 */
[----:B------:R-:W-:Y:S01]  /*4eca0*/  IMAD.MOV.U32 R21, RZ, RZ, R16 ;  /* 0x000000ffff157224 */ /* 0x000fe200078e0010 */
[----:B0-----:R-:W-:Y:S01]  /*4ecb0*/  MOV R17, R26 ;  /* 0x0000001a00117202 */ /* 0x001fe20000000f00 */
[----:B------:R-:W-:Y:S01]  /*4ecc0*/  IMAD.MOV.U32 R9, RZ, RZ, R27 ;  /* 0x000000ffff097224 */ /* 0x000fe200078e001b */
[----:B------:R-:W-:Y:S01]  /*4ecd0*/  MOV R16, R24 ;  /* 0x0000001800107202 */ /* 0x000fe20000000f00 */
[----:B------:R-:W-:Y:S01]  /*4ece0*/  IMAD.MOV.U32 R29, RZ, RZ, R25 ;  /* 0x000000ffff1d7224 */ /* 0x000fe200078e0019 */
[----:B------:R-:W2:Y:S01]  /*4ecf0*/  LDL.LU.64 R26, [R1+0x2ce8] ;  /* 0x002ce800011a7983 */ /* 0x000ea20000300a00 */
[----:B------:R-:W2:Y:S01]  /*4ed00*/  LDL.LU.64 R24, [R1+0x2ce0] ;  /* 0x002ce00001187983 */ /* 0x000ea20000300a00 */
[----:B----4-:R-:W-:-:S07]  /*4ed10*/  MOV R22, R13 ;  /* 0x0000000d00167202 */ /* 0x010fce0000000f00 */
        /* <DEDUP_REMOVED lines=21> */
[----:B------:R-:W-:Y:S02]  /*4ee70*/  STL.64 [R1+0x2c98], R10 ;  /* 0x002c980a01007387 */ /* 0x000fe40000100a00 */
[----:B------:R0:W-:Y:S02]  /*4ee80*/  STL.64 [R1+0x2c90], R8 ;  /* 0x002c900801007387 */ /* 0x0001e40000100a00 */
[----:B0-----:R-:W3:Y:S01]  /*4ee90*/  LDL.LU R8, [R1+0x3e0] ;  /* 0x0003e00001087983 */ /* 0x001ee20000300800 */
[----:B------:R-:W3:Y:S02]  /*4eea0*/  LDL.LU R9, [R1+0x3e4] ;  /* 0x0003e40001097983 */ /* 0x000ee40000300800 */
[----:B------:R-:W3:Y:S02]  /*4eeb0*/  LDL.LU R10, [R1+0x3e8] ;  /* 0x0003e800010a7983 */ /* 0x000ee40000300800 */
[----:B------:R-:W3:Y:S02]  /*4eec0*/  LDL.LU R11, [R1+0x3ec] ;  /* 0x0003ec00010b7983 */ /* 0x000ee40000300800 */
[----:B---3--:R-:W-:Y:S11]  /*4eed0*/  HMMA.16816.F32.BF16 R20, R20, R14, R8 ;  /* 0x0000000e1414723c */ /* 0x008ff60000041808 */
[----:B------:R-:W-:Y:S11]  /*4eee0*/  @!UPT UIADD3 URZ, URZ, URZ, URZ ;  /* 0x0000003f3f3ff290 */ /* 0x000ff6000fffe03f */
[----:B------:R-:W-:Y:S01]  /*4eef0*/  @!UPT UIADD3 URZ, URZ, URZ, URZ ;  /* 0x0000003f3f3ff290 */ /* 0x000fe2000fffe03f */
[----:B------:R-:W-:Y:S01]  /*4ef00*/  STL.64 [R1+0x490], R20 ;  /* 0x0004901401007387 */ /* 0x000fe20000100a00 */
[----:B------:R-:W-:Y:S01]  /*4ef10*/  STL [R1+0x498], R22 ;  /* 0x0004981601007387 */ /* 0x000fe20000100800 */
[----:B------:R-:W-:Y:S02]  /*4ef20*/  MOV R13, R23 ;  /* 0x00000017000d7202 */ /* 0x000fe40000000f00 */
[----:B------:R-:W0:Y:S01]  /*4ef30*/  LDSM.16.M88.4 R20, [R0+0x6c000] ;  /* 0x06c000000014783b */ /* 0x000e220000000200 */
[----:B------:R-:W-:Y:S02]  /*4ef40*/  STL.64 [R1+0x2c88], R14 ;  /* 0x002c880e01007387 */ /* 0x000fe40000100a00 */
[----:B------:R-:W-:Y:S01]  /*4ef50*/  STL.64 [R1+0x2c80], R12 ;  /* 0x002c800c01007387 */ /* 0x000fe20000100a00 */
[----:B0-----:R0:W-:Y:S01]  /*4ef60*/  STL.64 [R1+0x2b88], R22 ;  /* 0x002b881601007387 */ /* 0x0011e20000100a00 */
[----:B------:R1:W-:Y:S01]  /*4ef70*/  STL.64 [R1+0x2b80], R20 ;  /* 0x002b801401007387 */ /* 0x0003e20000100a00 */
[----:B0-----:R-:W-:-:S02]  /*4ef80*/  MOV R22, R28 ;  /* 0x0000001c00167202 */ /* 0x001fc40000000f00 */
[----:B-1----:R-:W3:Y:S01]  /*4ef90*/  LDL.LU R20, [R1+0x30] ;  /* 0x0000300001147983 */ /* 0x002ee20000300800 */
[----:B------:R-:W-:Y:S02]  /*4efa0*/  IMAD.MOV.U32 R21, RZ, RZ, R3 ;  /* 0x000000ffff157224 */ /* 0x000fe400078e0003 */
[----:B------:R-:W4:Y:S02]  /*4efb0*/  LDL.LU R3, [R1+0x2cac] ;  /* 0x002cac0001037983 */ /* 0x000f240000300800 */
[----:B------:R-:W2:Y:S01]  /*4efc0*/  LDL.LU R28, [R1+0x2ca8] ;  /* 0x002ca800011c7983 */ /* 0x000ea20000300800 */
[----:B------:R-:W2:Y:S04]  /*4efd0*/  LDL.LU R23, [R1+0x3c] ;  /* 0x00003c0001177983 */ /* 0x000ea80000300800 */
[----:B--2---:R-:W-:Y:S01]  /*4efe0*/  STL.64 [R1+0x2c68], R22 ;  /* 0x002c681601007387 */ /* 0x004fe20000100a00 */
[----:B---3--:R0:W-:Y:S03]  /*4eff0*/  STL.64 [R1+0x2c60], R20 ;  /* 0x002c601401007387 */ /* 0x0081e60000100a00 */
[----:B0-----:R-:W2:Y:S01]  /*4f000*/  LDL.LU R20, [R1+0x40] ;  /* 0x0000400001147983 */ /* 0x001ea20000300800 */
[----:B------:R-:W2:Y:S02]  /*4f010*/  LDL.LU R21, [R1+0x44] ;  /* 0x0000440001157983 */ /* 0x000ea40000300800 */
[----:B----4-:R-:W-:Y:S01]  /*4f020*/  IMAD.MOV.U32 R22, RZ, RZ, R3 ;  /* 0x000000ffff167224 */ /* 0x010fe200078e0003 */
[----:B------:R-:W-:Y:S01]  /*4f030*/  MOV R23, R28 ;  /* 0x0000001c00177202 */ /* 0x000fe20000000f00 */
[----:B------:R-:W3:Y:S01]  /*4f040*/  LDL.LU R3, [R1+0x2ca4] ;  /* 0x002ca40001037983 */ /* 0x000ee20000300800 */
[----:B------:R-:W4:Y:S02]  /*4f050*/  LDL.LU R28, [R1+0x2ca0] ;  /* 0x002ca000011c7983 */ /* 0x000f240000300800 */
[----:B------:R-:W-:Y:S02]  /*4f060*/  STL.64 [R1+0x2c78], R18 ;  /* 0x002c781201007387 */ /* 0x000fe40000100a00 */
[----:B------:R0:W-:Y:S01]  /*4f070*/  STL.64 [R1+0x2c70], R16 ;  /* 0x002c701001007387 */ /* 0x0001e20000100a00 */
[C---:B--2---:R-:W-:Y:S01]  /*4f080*/  HMMA.16816.F32.BF16 R8, R20.reuse, R18, R24 ;  /* 0x000000121408723c */ /* 0x044fe20000041818 */
[----:B------:R-:W1:Y:S11]  /*4f090*/  LDSM.16.M88.4 R24, [R0+0x6d000] ;  /* 0x06d000000018783b */ /* 0x000e760000000200 */
[----:B------:R-:W-:Y:S11]  /*4f0a0*/  @!UPT UIADD3 URZ, URZ, URZ, URZ ;  /* 0x0000003f3f3ff290 */ /* 0x000ff6000fffe03f */
[----:B------:R2:W-:Y:S01]  /*4f0b0*/  STL.64 [R1+0x500], R8 ;  /* 0x0005000801007387 */ /* 0x0005e20000100a00 */
[----:B------:R3:W-:Y:S02]  /*4f0c0*/  STL.64 [R1+0x508], R10 ;  /* 0x0005080a01007387 */ /* 0x0007e40000100a00 */
[----:B0-----:R-:W4:Y:S02]  /*4f0d0*/  LDL.LU R16, [R1+0x3b0] ;  /* 0x0003b00001107983 */ /* 0x001f240000300800 */
[----:B------:R-:W4:Y:S01]  /*4f0e0*/  LDL.LU R17, [R1+0x3b4] ;  /* 0x0003b40001117983 */ /* 0x000f220000300800 */
[----:B------:R-:W4:Y:S01]  /*4f0f0*/  LDL.LU R18, [R1+0x3b8] ;  /* 0x0003b80001127983 */ /* 0x000f220000300800 */
[----:B------:R-:W4:Y:S02]  /*4f100*/  LDL.LU R19, [R1+0x3bc] ;  /* 0x0003bc0001137983 */ /* 0x000f240000300800 */
[----:B------:R-:W4:Y:S02]  /*4f110*/  LDL.LU R12, [R1+0x3d0] ;  /* 0x0003d000010c7983 */ /* 0x000f240000300800 */
[----:B------:R-:W4:Y:S01]  /*4f120*/  LDL.LU R13, [R1+0x3d4] ;  /* 0x0003d400010d7983 */ /* 0x000f220000300800 */
[----:B------:R-:W4:Y:S01]  /*4f130*/  LDL.LU R14, [R1+0x3d8] ;  /* 0x0003d800010e7983 */ /* 0x000f220000300800 */
[----:B------:R-:W4:Y:S03]  /*4f140*/  LDL.LU R15, [R1+0x3dc] ;  /* 0x0003dc00010f7983 */ /* 0x000f260000300800 */
[----:B--2---:R-:W2:Y:S01]  /*4f150*/  LDL.LU R8, [R1+0x5f0] ;  /* 0x0005f00001087983 */ /* 0x004ea20000300800 */
[----:B------:R-:W2:Y:S02]  /*4f160*/  LDL.LU R9, [R1+0x5f4] ;  /* 0x0005f40001097983 */ /* 0x000ea40000300800 */
[----:B---3--:R-:W2:Y:S02]  /*4f170*/  LDL.LU R10, [R1+0x5f8] ;  /* 0x0005f800010a7983 */ /* 0x008ea40000300800 */
[----:B------:R-:W2:Y:S01]  /*4f180*/  LDL.LU R11, [R1+0x5fc] ;  /* 0x0005fc00010b7983 */ /* 0x000ea20000300800 */
[----:B-1----:R-:W-:Y:S01]  /*4f190*/  STL.64 [R1+0x2b48], R26 ;  /* 0x002b481a01007387 */ /* 0x002fe20000100a00 */
        /* <DEDUP_REMOVED lines=17> */
[C---:B------:R-:W-:Y:S01]  /*4f2b0*/  HMMA.16816.F32.BF16 R8, R20.reuse, R6, R8 ;  /* 0x000000061408723c */ /* 0x040fe20000041808 */
        /* <DEDUP_REMOVED lines=21> */
[----:B0-----:R-:W4:Y:S01]  /*4f410*/  LDL.LU.64 R14, [R1+0x2c88] ;  /* 0x002c8800010e7983 */ /* 0x001f220000300a00 */
[----:B------:R-:W2:Y:S01]  /*4f420*/  LDL.LU.64 R12, [R1+0x2c80] ;  /* 0x002c8000010c7983 */ /* 0x000ea20000300a00 */
[----:B----4-:R-:W-:Y:S02]  /*4f430*/  HMMA.16816.F32.BF16 R20, R20, R14, R16 ;  /* 0x0000000e1414723c */ /* 0x010fe40000041810 */
[----:B------:R-:W2:Y:S01]  /*4f440*/  LDL.LU.64 R18, [R1+0x2c78] ;  /* 0x002c780001127983 */ /* 0x000ea20000300a00 */
[----:B------:R-:W4:Y:S11]  /*4f450*/  LDL.LU.64 R16, [R1+0x2c70] ;  /* 0x002c700001107983 */ /* 0x000f360000300a00 */
[----:B------:R-:W-:Y:S09]  /*4f460*/  @!UPT UIADD3 URZ, URZ, URZ, URZ ;  /* 0x0000003f3f3ff290 */ /* 0x000ff2000fffe03f */
        /* <DEDUP_REMOVED lines=18> */
[----:B------:R-:W-:Y:S01]  /*4f590*/  STL.64 [R1+0x2c10], R6 ;  /* 0x002c100601007387 */ /* 0x000fe20000100a00 */
        /* <DEDUP_REMOVED lines=9> */
[----:B------:R-:W2:Y:S02]  /*4f630*/  LDL.LU.64 R24, [R1+0x2c20] ;  /* 0x002c200001187983 */ /* 0x000ea40000300a00 */
[----:B------:R-:W-:Y:S02]  /*4f640*/  STL.64 [R1+0x2bf8], R14 ;  /* 0x002bf80e01007387 */ /* 0x000fe40000100a00 */
[----:B------:R-:W-:Y:S11]  /*4f650*/  STL.64 [R1+0x2bf0], R12 ;  /* 0x002bf00c01007387 */ /* 0x000ff60000100a00 */
[----:B------:R-:W-:Y:S06]  /*4f660*/  @!UPT UIADD3 URZ, URZ, URZ, URZ ;  /* 0x0000003f3f3ff290 */ /* 0x000fec000fffe03f */
[----:B------:R4:W-:Y:S01]  /*4f670*/  STL.64 [R1+0x550], R20 ;  /* 0x0005501401007387 */ /* 0x0009e20000100a00 */
[----:B------:R0:W-:Y:S02]  /*4f680*/  STL.64 [R1+0x558], R22 ;  /* 0x0005581601007387 */ /* 0x0001e40000100a00 */
[----:B----4-:R-:W-:Y:S02]  /*4f690*/  IMAD.MOV.U32 R20, RZ, RZ, R16 ;  /* 0x000000ffff147224 */ /* 0x010fe400078e0010 */
[----:B0-----:R-:W-:Y:S01]  /*4f6a0*/  IMAD.MOV.U32 R22, RZ, RZ, R17 ;  /* 0x000000ffff167224 */ /* 0x001fe200078e0011 */
[----:B---3--:R-:W-:Y:S02]  /*4f6b0*/  MOV R23, R9 ;  /* 0x0000000900177202 */ /* 0x008fe40000000f00 */
[----:B------:R-:W-:Y:S01]  /*4f6c0*/  MOV R21, R29 ;  /* 0x0000001d00157202 */ /* 0x000fe20000000f00 */
[----:B------:R-:W3:Y:S02]  /*4f6d0*/  LDL.LU R16, [R1+0x2c18] ;  /* 0x002c180001107983 */ /* 0x000ee40000300800 */
[----:B------:R0:W-:Y:S02]  /*4f6e0*/  STL.64 [R1+0x2bd8], R22 ;  /* 0x002bd81601007387 */ /* 0x0001e40000100a00 */
[----:B------:R1:W-:Y:S01]  /*4f6f0*/  STL.64 [R1+0x2bd0], R20 ;  /* 0x002bd01401007387 */ /* 0x0003e20000100a00 */
[----:B0-----:R-:W-:Y:S01]  /*4f700*/  IMAD.MOV.U32 R22, RZ, RZ, R4 ;  /* 0x000000ffff167224 */ /* 0x001fe200078e0004 */
[----:B------:R-:W-:Y:S01]  /*4f710*/  MOV R23, R2 ;  /* 0x0000000200177202 */ /* 0x000fe20000000f00 */
[----:B-1----:R-:W-:Y:S01]  /*4f720*/  IMAD.MOV.U32 R20, RZ, RZ, R8 ;  /* 0x000000ffff147224 */ /* 0x002fe200078e0008 */
[----:B------:R-:W-:-:S07]  /*4f730*/  MOV R21, R5 ;  /* 0x0000000500157202 */ /* 0x000fce0000000f00 */
[C---:B--2---:R-:W-:Y:S01]  /*4f740*/  HMMA.16816.F32.BF16 R4, R20.reuse, R18, R24 ;  /* 0x000000121404723c */ /* 0x044fe20000041818 */
[----:B------:R-:W2:Y:S11]  /*4f750*/  LDL.LU R24, [R1+0x140] ;  /* 0x0001400001187983 */ /* 0x000eb60000300800 */
[----:B------:R-:W-:Y:S11]  /*4f760*/  @!UPT UIADD3 URZ, URZ, URZ, URZ ;  /* 0x0000003f3f3ff290 */ /* 0x000ff6000fffe03f */
[----:B------:R-:W-:Y:S01]  /*4f770*/  STL.64 [R1+0x540], R4 ;  /* 0x0005400401007387 */ /* 0x000fe20000100a00 */
[----:B------:R-:W-:Y:S02]  /*4f780*/  STL.64 [R1+0x548], R6 ;  /* 0x0005480601007387 */ /* 0x000fe40000100a00 */
[----:B------:R-:W2:Y:S02]  /*4f790*/  LDL.LU R25, [R1+0x144] ;  /* 0x0001440001197983 */ /* 0x000ea40000300800 */
[----:B------:R-:W4:Y:S01]  /*4f7a0*/  LDL.LU R26, [R1+0x148] ;  /* 0x00014800011a7983 */ /* 0x000f220000300800 */
[----:B------:R-:W4:Y:S04]  /*4f7b0*/  LDL.LU R27, [R1+0x14c] ;  /* 0x00014c00011b7983 */ /* 0x000f280000300800 */
[----:B------:R-:W0:Y:S04]  /*4f7c0*/  LDSM.16.M88.4 R4, [R0+0x6e000] ;  /* 0x06e000000004783b */ /* 0x000e280000000200 */
[----:B----4-:R-:W-:Y:S01]  /*4f7d0*/  STL.64 [R1+0x2b58], R26 ;  /* 0x002b581a01007387 */ /* 0x010fe20000100a00 */
[----:B--2---:R1:W-:Y:S03]  /*4f7e0*/  STL.64 [R1+0x2b50], R24 ;  /* 0x002b501801007387 */ /* 0x0043e60000100a00 */
        /* <DEDUP_REMOVED lines=16> */
[----:B------:R-:W2:Y:S01]  /*4f8f0*/  LDL.LU R12, [R1+0x1e0] ;  /* 0x0001e000010c7983 */ /* 0x000ea20000300800 */
        /* <DEDUP_REMOVED lines=9> */
[----:B----4-:R-:W-:Y:S01]  /*4f990*/  STL.64 [R1+0x2b98], R26 ;  /* 0x002b981a01007387 */ /* 0x010fe20000100a00 */
[----:B------:R1:W-:Y:S03]  /*4f9a0*/  STL.64 [R1+0x2b90], R24 ;  /* 0x002b901801007387 */ /* 0x0003e60000100a00 */
[----:B-1----:R-:W4:Y:S01]  /*4f9b0*/  LDL.LU R24, [R1+0x180] ;  /* 0x0001800001187983 */ /* 0x002f220000300800 */
[----:B------:R-:W4:Y:S02]  /*4f9c0*/  LDL.LU R25, [R1+0x184] ;  /* 0x0001840001197983 */ /* 0x000f240000300800 */
[----:B------:R-:W2:Y:S02]  /*4f9d0*/  LDL.LU R26, [R1+0x188] ;  /* 0x00018800011a7983 */ /* 0x000ea40000300800 */
[----:B------:R-:W2:Y:S02]  /*4f9e0*/  LDL.LU R27, [R1+0x18c] ;  /* 0x00018c00011b7983 */ /* 0x000ea40000300800 */
        /* <DEDUP_REMOVED lines=18> */
[----:B0-----:R-:W-:Y:S01]  /*4fb10*/  MOV R9, R6 ;  /* 0x0000000600097202 */ /* 0x001fe20000000f00 */
[----:B------:R-:W-:Y:S01]  /*4fb20*/  IMAD.MOV.U32 R8, RZ, RZ, R7 ;  /* 0x000000ffff087224 */ /* 0x000fe200078e0007 */
[----:B----4-:R-:W-:Y:S01]  /*4fb30*/  STL.64 [R1+0x2be8], R26 ;  /* 0x002be81a01007387 */ /* 0x010fe20000100a00 */
[----:B--2---:R0:W-:Y:S03]  /*4fb40*/  STL.64 [R1+0x2be0], R24 ;  /* 0x002be01801007387 */ /* 0x0041e60000100a00 */
[----:B0-----:R-:W2:Y:S01]  /*4fb50*/  LDL.LU R24, [R1+0x1a0] ;  /* 0x0001a00001187983 */ /* 0x001ea20000300800 */
[----:B------:R-:W2:Y:S02]  /*4fb60*/  LDL.LU R25, [R1+0x1a4] ;  /* 0x0001a40001197983 */ /* 0x000ea40000300800 */
[----:B------:R-:W2:Y:S02]  /*4fb70*/  LDL.LU R26, [R1+0x1a8] ;  /* 0x0001a800011a7983 */ /* 0x000ea40000300800 */
[----:B------:R-:W2:Y:S01]  /*4fb80*/  LDL.LU R27, [R1+0x1ac] ;  /* 0x0001ac00011b7983 */ /* 0x000ea20000300800 */
[----:B------:R-:W-:Y:S01]  /*4fb90*/  STL [R1+0x60], R4 ;  /* 0x0000600401007387 */ /* 0x000fe20000100800 */
        /* <DEDUP_REMOVED lines=14> */
[----:B------:R-:W4:Y:S01]  /*4fc80*/  LDL.LU.64 R12, [R1+0x2bf0] ;  /* 0x002bf000010c7983 */ /* 0x000f220000300a00 */
[----:B--2---:R-:W-:Y:S02]  /*4fc90*/  HMMA.16816.F32.BF16 R20, R20, R14, R24 ;  /* 0x0000000e1414723c */ /* 0x004fe40000041818 */
[----:B------:R-:W2:Y:S01]  /*4fca0*/  LDL.LU.64 R26, [R1+0x2be8] ;  /* 0x002be800011a7983 */ /* 0x000ea20000300a00 */
[----:B------:R-:W2:Y:S11]  /*4fcb0*/  LDL.LU.64 R24, [R1+0x2be0] ;  /* 0x002be00001187983 */ /* 0x000eb60000300a00 */
[----:B------:R-:W-:Y:S09]  /*4fcc0*/  @!UPT UIADD3 URZ, URZ, URZ, URZ ;  /* 0x0000003f3f3ff290 */ /* 0x000ff2000fffe03f */
[----:B------:R-:W-:Y:S01]  /*4fcd0*/  STL.64 [R1+0x530], R20 ;  /* 0x0005301401007387 */ /* 0x000fe20000100a00 */
[----:B------:R0:W-:Y:S03]  /*4fce0*/  STL.64 [R1+0x538], R22 ;  /* 0x0005381601007387 */ /* 0x0001e60000100a00 */
[----:B0-----:R-:W2:Y:S01]  /*4fcf0*/  LDL.LU.64 R22, [R1+0x2bd8] ;  /* 0x002bd80001167983 */ /* 0x001ea20000300a00 */
[----:B------:R-:W2:Y:S02]  /*4fd00*/  LDL.LU.64 R20, [R1+0x2bd0] ;  /* 0x002bd00001147983 */ /* 0x000ea40000300a00 */
[----:B------:R-:W-:Y:S01]  /*4fd10*/  IMAD.MOV.U32 R17, RZ, RZ, R5 ;  /* 0x000000ffff117224 */ /* 0x000fe200078e0005 */
[C---:B--2---:R-:W-:Y:S11]  /*4fd20*/  HMMA.16816.F32.BF16 R24, R20.reuse, R18, R24 ;  /* 0x000000121418723c */ /* 0x044ff60000041818 */
[----:B------:R-:W-:Y:S11]  /*4fd30*/  @!UPT UIADD3 URZ, URZ, URZ, URZ ;  /* 0x0000003f3f3ff290 */ /* 0x000ff6000fffe03f */
[----:B------:R-:W-:Y:S01]  /*4fd40*/  @!UPT UIADD3 URZ, URZ, URZ, URZ ;  /* 0x0000003f3f3ff290 */ /* 0x000fe2000fffe03f */
        /* <DEDUP_REMOVED lines=64> */
[----:B--2---:R-:W-:Y:S01]  /*50150*/  HMMA.16816.F32.BF16 R20, R20, R14, R24 ;  /* 0x0000000e1414723c */ /* 0x004fe20000041818 */
[----:B------:R-:W3:Y:S01]  /*50160*/  LDL.LU.64 R26, [R1+0x2b48] ;  /* 0x002b4800011a7983 */ /* 0x000ee20000300a00 */
[----:B------:R-:W3:Y:S02]  /*50170*/  LDL.LU.64 R24, [R1+0x2b40] ;  /* 0x002b400001187983 */ /* 0x000ee40000300a00 */
[----:B------:R-:W-:Y:S02]  /*50180*/  STL.64 [R1+0x2b18], R14 ;  /* 0x002b180e01007387 */ /* 0x000fe40000100a00 */
[----:B----4-:R0:W-:Y:S11]  /*50190*/  STL.64 [R1+0x2b10], R12 ;  /* 0x002b100c01007387 */ /* 0x0101f60000100a00 */
[----:B------:R-:W-:Y:S06]  /*501a0*/  @!UPT UIADD3 URZ, URZ, URZ, URZ ;  /* 0x0000003f3f3ff290 */ /* 0x000fec000fffe03f */
[----:B------:R1:W-:Y:S01]  /*501b0*/  STL.64 [R1+0x3e0], R20 ;  /* 0x0003e01401007387 */ /* 0x0003e20000100a00 */
[----:B------:R2:W-:Y:S02]  /*501c0*/  STL.64 [R1+0x3e8], R22 ;  /* 0x0003e81601007387 */ /* 0x0005e40000100a00 */
[----:B0-----:R-:W4:Y:S02]  /*501d0*/  LDL.LU R12, [R1+0x110] ;  /* 0x00011000010c7983 */ /* 0x001f240000300800 */
[----:B------:R-:W4:Y:S01]  /*501e0*/  LDL.LU R13, [R1+0x114] ;  /* 0x00011400010d7983 */ /* 0x000f220000300800 */
[----:B------:R-:W4:Y:S01]  /*501f0*/  LDL.LU R14, [R1+0x118] ;  /* 0x00011800010e7983 */ /* 0x000f220000300800 */
[----:B------:R-:W4:Y:S03]  /*50200*/  LDL.LU R15, [R1+0x11c] ;  /* 0x00011c00010f7983 */ /* 0x000f260000300800 */
        /* <DEDUP_REMOVED lines=9> */
[----:B0-----:R-:W3:Y:S04]  /*502a0*/  LDL.LU.64 R6, [R1+0x2b38] ;  /* 0x002b380001067983 */ /* 0x001ee80000300a00 */
[----:B------:R-:W0:Y:S01]  /*502b0*/  S2R R0, SR_TID.X ;  /* 0x0000000000007919 */ /* 0x000e220000002100 */
[----:B------:R-:W2:Y:S02]  /*502c0*/  LDL.LU.64 R4, [R1+0x2b30] ;  /* 0x002b300001047983 */ /* 0x000ea40000300a00 */
[----:B------:R-:W-:Y:S02]  /*502d0*/  STL.64 [R1+0x2b08], R18 ;  /* 0x002b081201007387 */ /* 0x000fe40000100a00 */
[----:B------:R-:W-:Y:S01]  /*502e0*/  STL [R1+0x27e0], R3 ;  /* 0x0027e00301007387 */ /* 0x000fe20000100800 */
[----:B0-----:R-:W-:Y:S01]  /*502f0*/  STL [R1+0x27e4], R0 ;  /* 0x0027e40001007387 */ /* 0x001fe20000100800 */
[C---:B---3--:R-:W-:Y:S11]  /*50300*/  HMMA.16816.F32.BF16 R8, R24.reuse, R6, R8 ;  /* 0x000000061808723c */ /* 0x048ff60000041808 */
[----:B------:R-:W-:Y:S11]  /*50310*/  @!UPT UIADD3 URZ, URZ, URZ, URZ ;  /* 0x0000003f3f3ff290 */ /* 0x000ff6000fffe03f */
[----:B------:R-:W-:Y:S01]  /*50320*/  @!UPT UIADD3 URZ, URZ, URZ, URZ ;  /* 0x0000003f3f3ff290 */ /* 0x000fe2000fffe03f */
[----:B------:R-:W-:Y:S01]  /*50330*/  STL.64 [R1+0x3a0], R8 ;  /* 0x0003a00801007387 */ /* 0x000fe20000100a00 */
[----:B------:R0:W-:Y:S03]  /*50340*/  STL.64 [R1+0x3a8], R10 ;  /* 0x0003a80a01007387 */ /* 0x0001e60000100a00 */
[----:B0-----:R-:W4:Y:S01]  /*50350*/  LDL.LU.64 R10, [R1+0x2b28] ;  /* 0x002b2800010a7983 */ /* 0x001f220000300a00 */
[----:B------:R-:W3:Y:S01]  /*50360*/  LDL.LU.64 R8, [R1+0x2b20] ;  /* 0x002b200001087983 */ /* 0x000ee20000300a00 */
[----:B----4-:R-:W-:Y:S11]  /*50370*/  HMMA.16816.F32.BF16 R12, R24, R10, R12 ;  /* 0x0000000a180c723c */ /* 0x010ff6000004180c */
[----:B------:R-:W-:Y:S11]  /*50380*/  @!UPT UIADD3 URZ, URZ, URZ, URZ ;  /* 0x0000003f3f3ff290 */ /* 0x000ff6000fffe03f */
[----:B------:R-:W-:Y:S01]  /*50390*/  @!UPT UIADD3 URZ, URZ, URZ, URZ ;  /* 0x0000003f3f3ff290 */ /* 0x000fe2000fffe03f */
[----:B------:R-:W-:Y:S01]  /*503a0*/  STL.64 [R1+0x390], R12 ;  /* 0x0003900c01007387 */ /* 0x000fe20000100a00 */
[----:B------:R0:W-:Y:S03]  /*503b0*/  STL.64 [R1+0x398], R14 ;  /* 0x0003980e01007387 */ /* 0x0001e60000100a00 */
[----:B0-----:R-:W2:Y:S01]  /*503c0*/  LDL.LU.64 R14, [R1+0x2b18] ;  /* 0x002b1800010e7983 */ /* 0x001ea20000300a00 */
[----:B------:R-:W4:Y:S01]  /*503d0*/  LDL.LU.64 R12, [R1+0x2b10] ;  /* 0x002b1000010c7983 */ /* 0x000f220000300a00 */
[----:B------:R-:W-:-:S04]  /*503e0*/  LOP3.LUT R28, R3, 0xf00, R28, 0xf8, !PT ;  /* 0x00000f00031c7812 */ /* 0x000fc800078ef81c */
[----:B------:R-:W-:-:S04]  /*503f0*/  LOP3.LUT R28, R28, 0x10, R0, 0x78, !PT ;  /* 0x000000101c1c7812 */ /* 0x000fc800078e7800 */
[----:B------:R-:W-:Y:S01]  /*50400*/  LOP3.LUT R28, R28, 0x40, RZ, 0x3c, !PT ;  /* 0x000000401c1c7812 */ /* 0x000fe200078e3cff */
[----:B--2---:R-:W-:Y:S01]  /*50410*/  HMMA.16816.F32.BF16 R20, R24, R14, R20 ;  /* 0x0000000e1814723c */ /* 0x004fe20000041814 */
[----:B------:R-:W-:Y:S01]  /*50420*/  STL.64 [R1+0x2ae8], R14 ;  /* 0x002ae80e01007387 */ /* 0x000fe20000100a00 */
[----:B----4-:R-:W-:Y:S11]  /*50430*/  STL.64 [R1+0x2ae0], R12 ;  /* 0x002ae00c01007387 */ /* 0x010ff60000100a00 */
[----:B------:R-:W-:Y:S10]  /*50440*/  @!UPT UIADD3 URZ, URZ, URZ, URZ ;  /* 0x0000003f3f3ff290 */ /* 0x000ff4000fffe03f */
[----:B------:R-:W-:Y:S01]  /*50450*/  STL.64 [R1+0x370], R20 ;  /* 0x0003701401007387 */ /* 0x000fe20000100a00 */
[----:B------:R-:W-:Y:S02]  /*50460*/  STL.64 [R1+0x378], R22 ;  /* 0x0003781601007387 */ /* 0x000fe40000100a00 */
[----:B------:R-:W0:Y:S02]  /*50470*/  LDSM.16.M88.4 R20, [R28+0x60000] ;  /* 0x060000001c14783b */ /* 0x000e240000000200 */
[----:B0-----:R-:W-:Y:S02]  /*50480*/  STL.64 [R1+0x2ab0], R22 ;  /* 0x002ab01601007387 */ /* 0x001fe40000100a00 */
        /* <DEDUP_REMOVED lines=9> */
[----:B------:R-:W0:Y:S04]  /*50520*/  S2R R2, SR_TID.X ;  /* 0x0000000000027919 */ /* 0x000e280000002100 */
        /* <DEDUP_REMOVED lines=9> */
[----:B------:R-:W2:Y:S01]  /*505c0*/  LDL.LU R15, [R1+0x1bc] ;  /* 0x0001bc00010f7983 */ /* 0x000ea20000300800 */
[C---:B0-----:R-:W-:Y:S01]  /*505d0*/  LOP3.LUT R29, R2.reuse, 0x7, RZ, 0xc0, !PT ;  /* 0x00000007021d7812 */ /* 0x041fe200078ec0ff */
[----:B------:R-:W-:Y:S01]  /*505e0*/  IMAD.SHL.U32 R19, R2, 0x2, RZ ;  /* 0x0000000202137824 */ /* 0x000fe200078e00ff */
[----:B------:R-:W-:-:S02]  /*505f0*/  SHF.L.U32 R16, R16, 0x4, RZ ;  /* 0x0000000410107819 */ /* 0x000fc400000006ff */
[----:B------:R-:W-:Y:S02]  /*50600*/  LOP3.LUT R2, R2, 0x1e0, RZ, 0xc0, !PT ;  /* 0x000001e002027812 */ /* 0x000fe400078ec0ff */
[----:B------:R-:W-:Y:S02]  /*50610*/  LOP3.LUT R16, R16, 0x30, R19, 0x78, !PT ;  /* 0x0000003010107812 */ /* 0x000fe400078e7813 */
[----:B------:R-:W-:-:S05]  /*50620*/  LEA R2, R29, R2, 0x2 ;  /* 0x000000021d027211 */ /* 0x000fca00078e10ff */
[----:B------:R-:W-:-:S05]  /*50630*/  IMAD.U32 R2, R2, 0x40, R16 ;  /* 0x0000004002027824 */ /* 0x000fca00078e0010 */
[----:B------:R-:W-:Y:S01]  /*50640*/  LOP3.LUT R2, R2, 0x40, RZ, 0x3c, !PT ;  /* 0x0000004002027812 */ /* 0x000fe200078e3cff */
[----:B--2---:R-:W-:Y:S01]  /*50650*/  STL.64 [R1+0x2af8], R14 ;  /* 0x002af80e01007387 */ /* 0x004fe20000100a00 */
[----:B------:R0:W-:Y:S03]  /*50660*/  STL.64 [R1+0x2af0], R12 ;  /* 0x002af00c01007387 */ /* 0x0001e60000100a00 */
[----:B0-----:R-:W2:Y:S01]  /*50670*/  LDL.LU R12, [R1+0x1f0] ;  /* 0x0001f000010c7983 */ /* 0x001ea20000300800 */
[----:B------:R-:W2:Y:S02]  /*50680*/  LDL.LU R13, [R1+0x1f4] ;  /* 0x0001f400010d7983 */ /* 0x000ea40000300800 */
[----:B------:R-:W2:Y:S02]  /*50690*/  LDL.LU R14, [R1+0x1f8] ;  /* 0x0001f800010e7983 */ /* 0x000ea40000300800 */
[----:B------:R-:W2:Y:S01]  /*506a0*/  LDL.LU R15, [R1+0x1fc] ;  /* 0x0001fc00010f7983 */ /* 0x000ea20000300800 */
[----:B----4-:R-:W-:Y:S01]  /*506b0*/  STL.64 [R1+0x2ad0], R22 ;  /* 0x002ad01601007387 */ /* 0x010fe20000100a00 */
[----:B------:R0:W-:Y:S02]  /*506c0*/  STL.64 [R1+0x2ac8], R20 ;  /* 0x002ac81401007387 */ /* 0x0001e40000100a00 */
[----:B0-----:R-:W-:Y:S01]  /*506d0*/  MOV R21, R17 ;  /* 0x0000001100157202 */ /* 0x001fe20000000f00 */
[----:B------:R-:W2:Y:S04]  /*506e0*/  LDL.LU R20, [R1+0x60] ;  /* 0x0000600001147983 */ /* 0x000ea80000300800 */
[----:B------:R-:W0:Y:S01]  /*506f0*/  LDSM.16.M88.4 R16, [R2+0x40000] ;  /* 0x040000000210783b */ /* 0x000e220000000200 */
[----:B---3--:R-:W-:Y:S01]  /*50700*/  IMAD.MOV.U32 R22, RZ, RZ, R9 ;  /* 0x000000ffff167224 */ /* 0x008fe200078e0009 */
[----:B------:R-:W-:-:S02]  /*50710*/  MOV R23, R8 ;  /* 0x0000000800177202 */ /* 0x000fc40000000f00 */
[----:B0-----:R-:W-:Y:S01]  /*50720*/  STL.64 [R1+0x40], R16 ;  /* 0x0000401001007387 */ /* 0x001fe20000100a00 */
[----:B------:R-:W-:Y:S02]  /*50730*/  IMAD.MOV.U32 R9, RZ, RZ, R16 ;  /* 0x000000ffff097224 */ /* 0x000fe400078e0010 */
[----:B------:R-:W-:Y:S01]  /*50740*/  STL.64 [R1+0x48], R18 ;  /* 0x0000481201007387 */ /* 0x000fe20000100a00 */
[----:B------:R-:W-:Y:S02]  /*50750*/  MOV R8, R17 ;  /* 0x0000001100087202 */ /* 0x000fe40000000f00 */
[----:B------:R-:W0:Y:S04]  /*50760*/  LDSM.16.M88.4 R16, [R2+0x48000] ;  /* 0x048000000210783b */ /* 0x000e280000000200 */
[----:B0-----:R-:W-:Y:S01]  /*50770*/  STL.64 [R1+0x30], R16 ;  /* 0x0000301001007387 */ /* 0x001fe20000100a00 */
[----:B------:R-:W-:-:S02]  /*50780*/  IMAD.MOV.U32 R0, RZ, RZ, R18 ;  /* 0x000000ffff007224 */ /* 0x000fc400078e0012 */
[----:B------:R-:W-:Y:S01]  /*50790*/  STL.64 [R1+0x38], R18 ;  /* 0x0000381201007387 */ /* 0x000fe20000100a00 */
[----:B------:R-:W-:Y:S02]  /*507a0*/  MOV R3, R19 ;  /* 0x0000001300037202 */ /* 0x000fe40000000f00 */
[----:B------:R-:W0:Y:S04]  /*507b0*/  LDSM.16.M88.4 R16, [R2+0x50000] ;  /* 0x050000000210783b */ /* 0x000e280000000200 */
[----:B0-----:R-:W-:Y:S01]  /*507c0*/  STL.64 [R1+0x20], R16 ;  /* 0x0000201001007387 */ /* 0x001fe20000100a00 */
[----:B------:R-:W-:Y:S02]  /*507d0*/  STL.64 [R1+0x28], R18 ;  /* 0x0000281201007387 */ /* 0x000fe40000100a00 */
[----:B------:R-:W0:Y:S02]  /*507e0*/  LDSM.16.M88.4 R16, [R2+0x58000] ;  /* 0x058000000210783b */ /* 0x000e240000000200 */
[----:B0-----:R-:W-:Y:S02]  /*507f0*/  STL.64 [R1+0x50], R16 ;  /* 0x0000501001007387 */ /* 0x001fe40000100a00 */
[----:B------:R0:W-:Y:S02]  /*50800*/  STL.64 [R1+0x58], R18 ;  /* 0x0000581201007387 */ /* 0x0001e40000100a00 */
[----:B0-----:R-:W3:Y:S01]  /*50810*/  LDL.LU.64 R18, [R1+0x2b08] ;  /* 0x002b080001127983 */ /* 0x001ee20000300a00 */
[----:B------:R-:W-:Y:S01]  /*50820*/  IMAD.MOV.U32 R29, RZ, RZ, R16 ;  /* 0x000000ffff1d7224 */ /* 0x000fe200078e0010 */
[----:B------:R-:W-:Y:S01]  /*50830*/  MOV R2, R17 ;  /* 0x0000001100027202 */ /* 0x000fe20000000f00 */
[C---:B--2---:R-:W-:Y:S08]  /*50840*/  HMMA.16816.F32.BF16 R12, R20.reuse, R6, R12 ;  /* 0x00000006140c723c */ /* 0x044ff0000004180c */
[----:B---3--:R-:W-:Y:S01]  /*50850*/  HMMA.16816.F32.BF16 R24, R20, R18, R24 ;  /* 0x000000121418723c */ /* 0x008fe20000041818 */
[----:B------:R0:W-:Y:S01]  /*50860*/  STL.64 [R1+0x2ad8], R18 ;  /* 0x002ad81201007387 */ /* 0x0001e20000100a00 */
[----:B------:R-:W2:Y:S11]  /*50870*/  LDL.LU R16, [R1+0x100] ;  /* 0x0001000001107983 */ /* 0x000eb60000300800 */
[----:B------:R-:W-:Y:S10]  /*50880*/  @!UPT UIADD3 URZ, URZ, URZ, URZ ;  /* 0x0000003f3f3ff290 */ /* 0x000ff4000fffe03f */
[----:B------:R-:W-:Y:S01]  /*50890*/  STL.64 [R1+0x350], R24 ;  /* 0x0003501801007387 */ /* 0x000fe20000100a00 */
[----:B------:R-:W-:Y:S02]  /*508a0*/  STL.64 [R1+0x358], R26 ;  /* 0x0003581a01007387 */ /* 0x000fe40000100a00 */
[----:B------:R-:W1:Y:S04]  /*508b0*/  LDSM.16.M88.4 R24, [R28+0x61000] ;  /* 0x061000001c18783b */ /* 0x000e680000000200 */
[----:B------:R-:W2:Y:S01]  /*508c0*/  LDL.LU R17, [R1+0x104] ;  /* 0x0001040001117983 */ /* 0x000ea20000300800 */
[----:B0-----:R-:W2:Y:S01]  /*508d0*/  LDL.LU R18, [R1+0x108] ;  /* 0x0001080001127983 */ /* 0x001ea20000300800 */
[----:B------:R-:W2:Y:S03]  /*508e0*/  LDL.LU R19, [R1+0x10c] ;  /* 0x00010c0001137983 */ /* 0x000ea60000300800 */
[----:B-1----:R0:W-:Y:S01]  /*508f0*/  STL.64 [R1+0x2a70], R26 ;  /* 0x002a701a01007387 */ /* 0x0021e20000100a00 */
[----:B------:R1:W-:Y:S02]  /*50900*/  STL.64 [R1+0x2a68], R24 ;  /* 0x002a681801007387 */ /* 0x0003e40000100a00 */
[----:B0-----:R-:W-:Y:S01]  /*50910*/  IMAD.MOV.U32 R26, RZ, RZ, R4 ;  /* 0x000000ffff1a7224 */ /* 0x001fe200078e0004 */
[----:B-1----:R-:W3:Y:S01]  /*50920*/  LDL.LU R24, [R1+0x10] ;  /* 0x0000100001187983 */ /* 0x002ee20000300800 */
[----:B------:R-:W3:Y:S02]  /*50930*/  LDL.LU R25, [R1+0x14] ;  /* 0x0000140001197983 */ /* 0x000ee40000300800 */
[----:B------:R-:W4:Y:S01]  /*50940*/  LDL.LU R4, [R1+0x2b04] ;  /* 0x002b040001047983 */ /* 0x000f220000300800 */
[----:B------:R-:W-:-:S02]  /*50950*/  MOV R27, R5 ;  /* 0x00000005001b7202 */ /* 0x000fc40000000f00 */
[----:B------:R-:W4:Y:S01]  /*50960*/  LDL.LU R5, [R1+0x2b00] ;  /* 0x002b000001057983 */ /* 0x000f220000300800 */
[----:B------:R-:W-:Y:S02]  /*50970*/  STL.64 [R1+0x320], R12 ;  /* 0x0003200c01007387 */ /* 0x000fe40000100a00 */
        /* <DEDUP_REMOVED lines=9> */
[----:B------:R-:W3:Y:S01]  /*50a10*/  LDL.LU.64 R12, [R1+0x2ae0] ;  /* 0x002ae000010c7983 */ /* 0x000ee20000300a00 */
[----:B--2---:R-:W-:Y:S02]  /*50a20*/  HMMA.16816.F32.BF16 R20, R20, R14, R16 ;  /* 0x0000000e1414723c */ /* 0x004fe40000041810 */
[----:B------:R-:W3:Y:S11]  /*50a30*/  LDL.LU.64 R18, [R1+0x2ad8] ;  /* 0x002ad80001127983 */ /* 0x000ef60000300a00 */
[----:B------:R-:W-:Y:S10]  /*50a40*/  @!UPT UIADD3 URZ, URZ, URZ, URZ ;  /* 0x0000003f3f3ff290 */ /* 0x000ff4000fffe03f */
[----:B------:R-:W-:Y:S01]  /*50a50*/  STL.64 [R1+0x2c0], R20 ;  /* 0x0002c01401007387 */ /* 0x000fe20000100a00 */
[----:B------:R0:W-:Y:S03]  /*50a60*/  STL.64 [R1+0x2c8], R22 ;  /* 0x0002c81601007387 */ /* 0x0001e60000100a00 */
[----:B0-----:R-:W3:Y:S01]  /*50a70*/  LDL.LU.64 R22, [R1+0x2ad0] ;  /* 0x002ad00001167983 */ /* 0x001ee20000300a00 */
[----:B------:R-:W3:Y:S02]  /*50a80*/  LDL.LU.64 R20, [R1+0x2ac8] ;  /* 0x002ac80001147983 */ /* 0x000ee40000300a00 */
[C---:B---3--:R-:W-:Y:S01]  /*50a90*/  HMMA.16816.F32.BF16 R16, R24.reuse, R18, R20 ;  /* 0x000000121810723c */ /* 0x048fe20000041814 */
        /* <DEDUP_REMOVED lines=20> */
[----:B0-----:R-:W4:Y:S04]  /*50be0*/  LDL.64 R4, [R1+0x20] ;  /* 0x0000200001047983 */ /* 0x001f280000100a00 */
[----:B----4-:R0:W-:Y:S04]  /*50bf0*/  STL.64 [R1+0x2a88], R4 ;  /* 0x002a880401007387 */ /* 0x0101e80000100a00 */
        /* <DEDUP_REMOVED lines=9> */
[----:B---3--:R-:W-:Y:S01]  /*50c90*/  HMMA.16816.F32.BF16 R4, R24, R14, R16 ;  /* 0x0000000e1804723c */ /* 0x008fe20000041810 */
[----:B------:R-:W3:Y:S11]  /*50ca0*/  LDL.LU R16, [R1+0x230] ;  /* 0x0002300001107983 */ /* 0x000ef60000300800 */
[----:B------:R-:W-:Y:S11]  /*50cb0*/  @!UPT UIADD3 URZ, URZ, URZ, URZ ;  /* 0x0000003f3f3ff290 */ /* 0x000ff6000fffe03f */
[----:B------:R-:W-:Y:S01]  /*50cc0*/  STL.64 [R1+0x210], R4 ;  /* 0x0002100401007387 */ /* 0x000fe20000100a00 */
[----:B------:R-:W-:Y:S02]  /*50cd0*/  STL.64 [R1+0x218], R6 ;  /* 0x0002180601007387 */ /* 0x000fe40000100a00 */
[----:B------:R-:W3:Y:S02]  /*50ce0*/  LDL.LU R17, [R1+0x234] ;  /* 0x0002340001117983 */ /* 0x000ee40000300800 */
[----:B------:R-:W4:Y:S01]  /*50cf0*/  LDL.LU R18, [R1+0x238] ;  /* 0x0002380001127983 */ /* 0x000f220000300800 */
[----:B------:R-:W4:Y:S01]  /*50d00*/  LDL.LU R19, [R1+0x23c] ;  /* 0x00023c0001137983 */ /* 0x000f220000300800 */
[----:B------:R-:W-:Y:S01]  /*50d10*/  IMAD.MOV.U32 R24, RZ, RZ, R29 ;  /* 0x000000ffff187224 */ /* 0x000fe200078e001d */
[----:B------:R-:W-:Y:S02]  /*50d20*/  MOV R25, R2 ;  /* 0x0000000200197202 */ /* 0x000fe40000000f00 */
[----:B----4-:R-:W-:Y:S01]  /*50d30*/  STL.64 [R1+0x2a38], R18 ;  /* 0x002a381201007387 */ /* 0x010fe20000100a00 */
[----:B---3--:R0:W-:Y:S03]  /*50d40*/  STL.64 [R1+0x2a30], R16 ;  /* 0x002a301001007387 */ /* 0x0081e60000100a00 */
        /* <DEDUP_REMOVED lines=8> */
[----:B------:R-:W2:Y:S01]  /*50dd0*/  LDL.LU R6, [R1+0xb8] ;  /* 0x0000b80001067983 */ /* 0x000ea20000300800 */
[----:B------:R-:W2:Y:S02]  /*50de0*/  LDL.LU R7, [R1+0xbc] ;  /* 0x0000bc0001077983 */ /* 0x000ea40000300800 */
[----:B------:R-:W-:Y:S01]  /*50df0*/  STL.64 [R1+0x2a80], R24 ;  /* 0x002a801801007387 */ /* 0x000fe20000100a00 */
        /* <DEDUP_REMOVED lines=11> */
[----:B---3--:R0:W-:Y:S02]  /*50eb0*/  STL.64 [R1+0x2a50], R16 ;  /* 0x002a501001007387 */ /* 0x0081e40000100a00 */
[----:B0-----:R-:W-:Y:S01]  /*50ec0*/  IMAD.MOV.U32 R16, RZ, RZ, R9 ;  /* 0x000000ffff107224 */ /* 0x001fe200078e0009 */
[----:B------:R-:W-:-:S02]  /*50ed0*/  MOV R17, R8 ;  /* 0x0000000800117202 */ /* 0x000fc40000000f00 */
[----:B------:R-:W0:Y:S04]  /*50ee0*/  LDSM.16.M88.4 R8, [R28+0x63000] ;  /* 0x063000001c08783b */ /* 0x000e280000000200 */
[----:B------:R-:W-:Y:S04]  /*50ef0*/  STL [R1+0x2a10], R13 ;  /* 0x002a100d01007387 */ /* 0x000fe80000100800 */
[----:B0-----:R-:W-:Y:S01]  /*50f00*/  STL.64 [R1+0x29e8], R10 ;  /* 0x0029e80a01007387 */ /* 0x001fe20000100a00 */
[----:B------:R0:W-:Y:S03]  /*50f10*/  STL.64 [R1+0x29e0], R8 ;  /* 0x0029e00801007387 */ /* 0x0001e60000100a00 */
[----:B0-----:R-:W2:Y:S01]  /*50f20*/  LDL.LU R8, [R1+0xc0] ;  /* 0x0000c00001087983 */ /* 0x001ea20000300800 */
[----:B------:R-:W2:Y:S02]  /*50f30*/  LDL.LU R9, [R1+0xc4] ;  /* 0x0000c40001097983 */ /* 0x000ea40000300800 */
[----:B------:R-:W2:Y:S02]  /*50f40*/  LDL.LU R10, [R1+0xc8] ;  /* 0x0000c800010a7983 */ /* 0x000ea40000300800 */
[----:B------:R-:W2:Y:S01]  /*50f50*/  LDL.LU R11, [R1+0xcc] ;  /* 0x0000cc00010b7983 */ /* 0x000ea20000300800 */
[----:B------:R0:W-:Y:S01]  /*50f60*/  STL.64 [R1+0x2a78], R16 ;  /* 0x002a781001007387 */ /* 0x0001e20000100a00 */
[----:B--2---:R-:W-:Y:S03]  /*50f70*/  HMMA.16816.F32.BF16 R8, R20, R16, R8 ;  /* 0x000000101408723c */ /* 0x004fe60000041808 */
[----:B0-----:R-:W2:Y:S11]  /*50f80*/  LDL.LU R16, [R1+0x70] ;  /* 0x0000700001107983 */ /* 0x001eb60000300800 */
[----:B------:R-:W-:Y:S09]  /*50f90*/  @!UPT UIADD3 URZ, URZ, URZ, URZ ;  /* 0x0000003f3f3ff290 */ /* 0x000ff2000fffe03f */
[----:B------:R0:W-:Y:S01]  /*50fa0*/  STL.64 [R1+0x200], R8 ;  /* 0x0002000801007387 */ /* 0x0001e20000100a00 */
[----:B------:R1:W-:Y:S02]  /*50fb0*/  STL.64 [R1+0x208], R10 ;  /* 0x0002080a01007387 */ /* 0x0003e40000100a00 */
[----:B------:R-:W2:Y:S02]  /*50fc0*/  LDL.LU R17, [R1+0x74] ;  /* 0x0000740001117983 */ /* 0x000ea40000300800 */
[----:B------:R-:W2:Y:S01]  /*50fd0*/  LDL.LU R18, [R1+0x78] ;  /* 0x0000780001127983 */ /* 0x000ea20000300800 */
[----:B------:R-:W2:Y:S04]  /*50fe0*/  LDL.LU R19, [R1+0x7c] ;  /* 0x00007c0001137983 */ /* 0x000ea80000300800 */
[----:B0-----:R-:W3:Y:S01]  /*50ff0*/  LDL.LU R8, [R1+0x2b0] ;  /* 0x0002b00001087983 */ /* 0x001ee20000300800 */
[----:B-1----:R-:W-:Y:S01]  /*51000*/  MOV R10, R29 ;  /* 0x0000001d000a7202 */ /* 0x002fe20000000f00 */
[----:B------:R-:W-:-:S02]  /*51010*/  IMAD.MOV.U32 R11, RZ, RZ, R12 ;  /* 0x000000ffff0b7224 */ /* 0x000fc400078e000c */
[----:B------:R-:W-:Y:S02]  /*51020*/  IMAD.MOV.U32 R9, RZ, RZ, R2 ;  /* 0x000000ffff097224 */ /* 0x000fe400078e0002 */
[----:B------:R-:W4:Y:S01]  /*51030*/  LDL.LU R2, [R1+0x2a98] ;  /* 0x002a980001027983 */ /* 0x000f220000300800 */
[----:B------:R-:W2:Y:S02]  /*51040*/  LDL.LU R29, [R1+0x2a94] ;  /* 0x002a9400011d7983 */ /* 0x000ea40000300800 */
[----:B------:R-:W2:Y:S02]  /*51050*/  LDL.LU R12, [R1+0x2a90] ;  /* 0x002a9000010c7983 */ /* 0x000ea40000300800 */
[----:B------:R-:W-:Y:S01]  /*51060*/  STL.64 [R1+0x29f8], R10 ;  /* 0x0029f80a01007387 */ /* 0x000fe20000100a00 */
[----:B---3--:R0:W-:Y:S04]  /*51070*/  STL.64 [R1+0x29f0], R8 ;  /* 0x0029f00801007387 */ /* 0x0081e80000100a00 */
[----:B0-----:R-:W3:Y:S02]  /*51080*/  LDL.64 R8, [R1+0x30] ;  /* 0x0000300001087983 */ /* 0x001ee40000100a00 */
[C---:B---3--:R-:W-:Y:S11]  /*51090*/  HMMA.16816.F32.BF16 R4, R20.reuse, R8, R4 ;  /* 0x000000081404723c */ /* 0x048ff60000041804 */
[----:B------:R-:W-:Y:S11]  /*510a0*/  @!UPT UIADD3 URZ, URZ, URZ, URZ ;  /* 0x0000003f3f3ff290 */ /* 0x000ff6000fffe03f */
[----:B------:R-:W-:Y:S01]  /*510b0*/  @!UPT UIADD3 URZ, URZ, URZ, URZ ;  /* 0x0000003f3f3ff290 */ /* 0x000fe2000fffe03f */
[----:B------:R0:W-:Y:S01]  /*510c0*/  STL.64 [R1+0x1f0], R4 ;  /* 0x0001f00401007387 */ /* 0x0001e20000100a00 */
[----:B------:R-:W-:Y:S03]  /*510d0*/  STL.64 [R1+0x1f8], R6 ;  /* 0x0001f80601007387 */ /* 0x000fe60000100a00 */
[----:B0-----:R-:W3:Y:S01]  /*510e0*/  LDL.LU.64 R4, [R1+0x2a88] ;  /* 0x002a880001047983 */ /* 0x001ee20000300a00 */
[----:B------:R0:W-:Y:S03]  /*510f0*/  STL.64 [R1+0x2a60], R8 ;  /* 0x002a600801007387 */ /* 0x0001e60000100a00 */
[----:B0-----:R-:W2:Y:S01]  /*51100*/  LDL.LU R8, [R1+0x90] ;  /* 0x0000900001087983 */ /* 0x001ea20000300800 */
[----:B------:R-:W2:Y:S02]  /*51110*/  LDL.LU R9, [R1+0x94] ;  /* 0x0000940001097983 */ /* 0x000ea40000300800 */
[----:B------:R-:W2:Y:S02]  /*51120*/  LDL.LU R10, [R1+0x98] ;  /* 0x00009800010a7983 */ /* 0x000ea40000300800 */
[----:B------:R-:W2:Y:S01]  /*51130*/  LDL.LU R11, [R1+0x9c] ;  /* 0x00009c00010b7983 */ /* 0x000ea20000300800 */
[----:B------:R-:W2:Y:S01]  /*51140*/  LDL.LU R13, [R1+0x264] ;  /* 0x00026400010d7983 */ /* 0x000ea20000300800 */
[C---:B---3--:R-:W-:Y:S11]  /*51150*/  HMMA.16816.F32.BF16 R24, R20.reuse, R4, R24 ;  /* 0x000000041418723c */ /* 0x048ff60000041818 */
[----:B------:R-:W-:Y:S11]  /*51160*/  @!UPT UIADD3 URZ, URZ, URZ, URZ ;  /* 0x0000003f3f3ff290 */ /* 0x000ff6000fffe03f */
[----:B------:R-:W-:Y:S01]  /*51170*/  @!UPT UIADD3 URZ, URZ, URZ, URZ ;  /* 0x0000003f3f3ff290 */ /* 0x000fe2000fffe03f */
[----:B------:R0:W-:Y:S01]  /*51180*/  STL.64 [R1+0x1e0], R24 ;  /* 0x0001e01801007387 */ /* 0x0001e20000100a00 */
[----:B------:R1:W-:Y:S03]  /*51190*/  STL.64 [R1+0x1e8], R26 ;  /* 0x0001e81a01007387 */ /* 0x0003e60000100a00 */
[----:B0-----:R-:W2:Y:S02]  /*511a0*/  LDL.LU.64 R24, [R1+0x2a80] ;  /* 0x002a800001187983 */ /* 0x001ea40000300a00 */
[----:B--2---:R-:W-:Y:S02]  /*511b0*/  HMMA.16816.F32.BF16 R20, R20, R24, R16 ;  /* 0x000000181414723c */ /* 0x004fe40000041810 */
[----:B------:R-:W2:Y:S01]  /*511c0*/  LDL.LU.64 R16, [R1+0x2a78] ;  /* 0x002a780001107983 */ /* 0x000ea20000300a00 */
[----:B-1----:R-:W2:Y:S02]  /*511d0*/  LDL.LU.64 R26, [R1+0x2a70] ;  /* 0x002a7000011a7983 */ /* 0x002ea40000300a00 */
[----:B------:R-:W2:Y:S11]  /*511e0*/  LDL.LU.64 R24, [R1+0x2a68] ;  /* 0x002a680001187983 */ /* 0x000eb60000300a00 */
[----:B------:R-:W-:Y:S07]  /*511f0*/  @!UPT UIADD3 URZ, URZ, URZ, URZ ;  /* 0x0000003f3f3ff290 */ /* 0x000fee000fffe03f */
[----:B------:R-:W-:Y:S01]  /*51200*/  STL.64 [R1+0x180], R20 ;  /* 0x0001801401007387 */ /* 0x000fe20000100a00 */
[----:B------:R-:W-:Y:S02]  /*51210*/  STL.64 [R1+0x188], R22 ;  /* 0x0001881601007387 */ /* 0x000fe40000100a00 */
[----:B------:R-:W0:Y:S02]  /*51220*/  LDSM.16.M88.4 R20, [R28+0x64000] ;  /* 0x064000001c14783b */ /* 0x000e240000000200 */
[----:B0-----:R-:W-:Y:S02]  /*51230*/  STL.64 [R1+0x29b8], R22 ;  /* 0x0029b81601007387 */ /* 0x001fe40000100a00 */
[----:B------:R0:W-:Y:S02]  /*51240*/  STL.64 [R1+0x29b0], R20 ;  /* 0x0029b01401007387 */ /* 0x0001e40000100a00 */
[----:B0-----:R-:W3:Y:S01]  /*51250*/  LDL.64 R20, [R1+0x50] ;  /* 0x0000500001147983 */ /* 0x001ee20000100a00 */
[C---:B--2---:R-:W-:Y:S03]  /*51260*/  HMMA.16816.F32.BF16 R16, R24.reuse, R16, R8 ;  /* 0x000000101810723c */ /* 0x044fe60000041808 */
[----:B------:R-:W2:Y:S11]  /*51270*/  LDL.LU.64 R8, [R1+0x2a60] ;  /* 0x002a600001087983 */ /* 0x000eb60000300a00 */
[----:B------:R-:W-:Y:S09]  /*51280*/  @!UPT UIADD3 URZ, URZ, URZ, URZ ;  /* 0x0000003f3f3ff290 */ /* 0x000ff2000fffe03f */
[----:B------:R-:W-:Y:S01]  /*51290*/  STL.64 [R1+0x170], R16 ;  /* 0x0001701001007387 */ /* 0x000fe20000100a00 */
[----:B------:R0:W-:Y:S03]  /*512a0*/  STL.64 [R1+0x178], R18 ;  /* 0x0001781201007387 */ /* 0x0001e60000100a00 */
[----:B0-----:R-:W2:Y:S01]  /*512b0*/  LDL.LU.64 R18, [R1+0x2a58] ;  /* 0x002a580001127983 */ /* 0x001ea20000300a00 */
[----:B------:R-:W2:Y:S01]  /*512c0*/  LDL.LU.64 R16, [R1+0x2a50] ;  /* 0x002a500001107983 */ /* 0x000ea20000300a00 */
[----:B------:R-:W-:Y:S01]  /*512d0*/  MOV R14, R29 ;  /* 0x0000001d000e7202 */ /* 0x000fe20000000f00 */
[----:B----4-:R-:W-:Y:S01]  /*512e0*/  IMAD.MOV.U32 R15, RZ, RZ, R2 ;  /* 0x000000ffff0f7224 */ /* 0x010fe200078e0002 */
[C---:B--2---:R-:W-:Y:S11]  /*512f0*/  HMMA.16816.F32.BF16 R16, R24.reuse, R8, R16 ;  /* 0x000000081810723c */ /* 0x044ff60000041810 */
[----:B------:R-:W-:Y:S11]  /*51300*/  @!UPT UIADD3 URZ, URZ, URZ, URZ ;  /* 0x0000003f3f3ff290 */ /* 0x000ff6000fffe03f */
[----:B------:R-:W-:Y:S01]  /*51310*/  @!UPT UIADD3 URZ, URZ, URZ, URZ ;  /* 0x0000003f3f3ff290 */ /* 0x000fe2000fffe03f */
[----:B------:R0:W-:Y:S01]  /*51320*/  STL.64 [R1+0x160], R16 ;  /* 0x0001601001007387 */ /* 0x0001e20000100a00 */
[----:B------:R-:W-:Y:S01]  /*51330*/  MOV R29, R18 ;  /* 0x00000012001d7202 */ /* 0x000fe20000000f00 */
[----:B------:R-:W-:Y:S02]  /*51340*/  IMAD.MOV.U32 R2, RZ, RZ, R19 ;  /* 0x000000ffff027224 */ /* 0x000fe400078e0013 */
[----:B------:R-:W2:Y:S04]  /*51350*/  LDL.LU.64 R18, [R1+0x2a48] ;  /* 0x002a480001127983 */ /* 0x000ea80000300a00 */
[----:B0-----:R-:W2:Y:S01]  /*51360*/  LDL.LU.64 R16, [R1+0x2a40] ;  /* 0x002a400001107983 */ /* 0x001ea20000300a00 */
[----:B------:R0:W-:Y:S03]  /*51370*/  STL.64 [R1+0x2a08], R8 ;  /* 0x002a080801007387 */ /* 0x0001e60000100a00 */
[----:B0-----:R-:W4:Y:S01]  /*51380*/  LDL.64 R8, [R1+0x40] ;  /* 0x0000400001087983 */ /* 0x001f220000100a00 */
[----:B------:R-:W-:Y:S02]  /*51390*/  STL [R1+0x27e8], R2 ;  /* 0x0027e80201007387 */ /* 0x000fe40000100800 */
[----:B------:R-:W-:Y:S01]  /*513a0*/  STL [R1+0x2790], R29 ;  /* 0x0027901d01007387 */ /* 0x000fe20000100800 */
[C---:B--2---:R-:W-:Y:S11]  /*513b0*/  HMMA.16816.F32.BF16 R16, R24.reuse, R4, R16 ;  /* 0x000000041810723c */ /* 0x044ff60000041810 */
[----:B------:R-:W-:Y:S11]  /*513c0*/  @!UPT UIADD3 URZ, URZ, URZ, URZ ;  /* 0x0000003f3f3ff290 */ /* 0x000ff6000fffe03f */
[----:B------:R-:W-:Y:S01]  /*513d0*/  @!UPT UIADD3 URZ, URZ, URZ, URZ ;  /* 0x0000003f3f3ff290 */ /* 0x000fe2000fffe03f */
[----:B------:R-:W-:Y:S01]  /*513e0*/  STL.64 [R1+0x150], R16 ;  /* 0x0001501001007387 */ /* 0x000fe20000100a00 */
[----:B------:R0:W-:Y:S03]  /*513f0*/  STL.64 [R1+0x158], R18 ;  /* 0x0001581201007387 */ /* 0x0001e60000100a00 */
[----:B0-----:R-:W3:Y:S01]  /*51400*/  LDL.LU.64 R18, [R1+0x2a38] ;  /* 0x002a380001127983 */ /* 0x001ee20000300a00 */
[----:B------:R-:W3:Y:S01]  /*51410*/  LDL.LU.64 R16, [R1+0x2a30] ;  /* 0x002a300001107983 */ /* 0x000ee20000300a00 */
[----:B------:R-:W-:Y:S01]  /*51420*/  MOV R10, R4 ;  /* 0x00000004000a7202 */ /* 0x000fe20000000f00 */
[----:B------:R-:W-:Y:S02]  /*51430*/  IMAD.MOV.U32 R2, RZ, RZ, R5 ;  /* 0x000000ffff027224 */ /* 0x000fe400078e0005 */
[----:B------:R-:W2:Y:S01]  /*51440*/  LDL.LU.64 R4, [R1+0x2a28] ;  /* 0x002a280001047983 */ /* 0x000ea20000300a00 */
[----:B---3--:R-:W-:Y:S03]  /*51450*/  HMMA.16816.F32.BF16 R24, R24, R20, R16 ;  /* 0x000000141818723c */ /* 0x008fe60000041810 */
[----:B------:R-:W4:Y:S01]  /*51460*/  LDL.LU.64 R18, [R1+0x2a20] ;  /* 0x002a200001127983 */ /* 0x000f220000300a00 */
[----:B------:R-:W4:Y:S02]  /*51470*/  LDL.LU.64 R16, [R1+0x2a18] ;  /* 0x002a180001107983 */ /* 0x000f240000300a00 */
[----:B------:R0:W-:Y:S02]  /*51480*/  STL.64 [R1+0x2a00], R20 ;  /* 0x002a001401007387 */ /* 0x0001e40000100a00 */
[----:B0-----:R-:W3:Y:S11]  /*51490*/  LDL.LU R20, [R1+0x270] ;  /* 0x0002700001147983 */ /* 0x001ef60000300800 */
[----:B------:R-:W-:Y:S04]  /*514a0*/  @!UPT UIADD3 URZ, URZ, URZ, URZ ;  /* 0x0000003f3f3ff290 */ /* 0x000fe8000fffe03f */
[----:B------:R0:W-:Y:S01]  /*514b0*/  STL.64 [R1+0x80], R24 ;  /* 0x0000801801007387 */ /* 0x0001e20000100a00 */
[----:B------:R2:W-:Y:S02]  /*514c0*/  STL.64 [R1+0x88], R26 ;  /* 0x0000881a01007387 */ /* 0x0005e40000100a00 */
[----:B------:R-:W3:Y:S02]  /*514d0*/  LDL.LU R21, [R1+0x274] ;  /* 0x0002740001157983 */ /* 0x000ee40000300800 */
[----:B------:R-:W3:Y:S01]  /*514e0*/  LDL.LU R22, [R1+0x278] ;  /* 0x0002780001167983 */ /* 0x000ee20000300800 */
[----:B------:R-:W3:Y:S04]  /*514f0*/  LDL.LU R23, [R1+0x27c] ;  /* 0x00027c0001177983 */ /* 0x000ee80000300800 */
[----:B0-----:R-:W3:Y:S01]  /*51500*/  LDL.LU R24, [R1+0x2a0] ;  /* 0x0002a00001187983 */ /* 0x001ee20000300800 */
[----:B--2---:R-:W-:Y:S01]  /*51510*/  MOV R26, R5 ;  /* 0x00000005001a7202 */ /* 0x004fe20000000f00 */
[----:B------:R-:W-:-:S02]  /*51520*/  IMAD.MOV.U32 R27, RZ, RZ, R4 ;  /* 0x000000ffff1b7224 */ /* 0x000fc400078e0004 */
[----:B------:R-:W2:Y:S01]  /*51530*/  LDL.LU R25, [R1+0x2a4] ;  /* 0x0002a40001197983 */ /* 0x000ea20000300800 */
[----:B------:R-:W0:Y:S04]  /*51540*/  LDSM.16.M88.4 R4, [R28+0x65000] ;  /* 0x065000001c04783b */ /* 0x000e280000000200 */
[----:B0-----:R-:W-:Y:S01]  /*51550*/  STL.64 [R1+0x2978], R6 ;  /* 0x0029780601007387 */ /* 0x001fe20000100a00 */
[----:B------:R-:W-:Y:S01]  /*51560*/  STL.64 [R1+0x2970], R4 ;  /* 0x0029700401007387 */ /* 0x000fe20000100a00 */
[C---:B----4-:R-:W-:Y:S11]  /*51570*/  HMMA.16816.F32.BF16 R12, R16.reuse, R8, R12 ;  /* 0x00000008100c723c */ /* 0x050ff6000004180c */
[----:B------:R-:W-:Y:S11]  /*51580*/  @!UPT UIADD3 URZ, URZ, URZ, URZ ;  /* 0x0000003f3f3ff290 */ /* 0x000ff6000fffe03f */
[----:B------:R-:W-:Y:S01]  /*51590*/  @!UPT UIADD3 URZ, URZ, URZ, URZ ;  /* 0x0000003f3f3ff290 */ /* 0x000fe2000fffe03f */
[----:B------:R0:W-:Y:S01]  /*515a0*/  STL.64 [R1+0x140], R12 ;  /* 0x0001400c01007387 */ /* 0x0001e20000100a00 */
[----:B------:R1:W-:Y:S03]  /*515b0*/  STL.64 [R1+0x148], R14 ;  /* 0x0001480e01007387 */ /* 0x0003e60000100a00 */
[----:B0-----:R-:W4:Y:S01]  /*515c0*/  LDL.LU R13, [R1+0x2a10] ;  /* 0x002a1000010d7983 */ /* 0x001f220000300800 */
[----:B-1----:R-:W-:Y:S01]  /*515d0*/  MOV R15, R8 ;  /* 0x00000008000f7202 */ /* 0x002fe20000000f00 */
[----:B------:R-:W-:Y:S02]  /*515e0*/  IMAD.MOV.U32 R14, RZ, RZ, R9 ;  /* 0x000000ffff0e7224 */ /* 0x000fe400078e0009 */
[----:B------:R-:W3:Y:S01]  /*515f0*/  LDL.LU.64 R8, [R1+0x2a08] ;  /* 0x002a080001087983 */ /* 0x000ee20000300a00 */
[----:B------:R-:W-:Y:S01]  /*51600*/  MOV R4, R10 ;  /* 0x0000000a00047202 */ /* 0x000fe20000000f00 */
[----:B------:R-:W-:Y:S01]  /*51610*/  IMAD.MOV.U32 R5, RZ, RZ, R2 ;  /* 0x000000ffff057224 */ /* 0x000fe200078e0002 */
[C---:B---3--:R-:W-:Y:S01]  /*51620*/  HMMA.16816.F32.BF16 R20, R16.reuse, R8, R20 ;  /* 0x000000081014723c */ /* 0x048fe20000041814 */
[----:B------:R-:W-:Y:S01]  /*51630*/  MOV R12, R8 ;  /* 0x00000008000c7202 */ /* 0x000fe20000000f00 */
[----:B------:R-:W-:Y:S11]  /*51640*/  IMAD.MOV.U32 R2, RZ, RZ, R9 ;  /* 0x000000ffff027224 */ /* 0x000ff600078e0009 */
[----:B------:R-:W-:Y:S10]  /*51650*/  @!UPT UIADD3 URZ, URZ, URZ, URZ ;  /* 0x0000003f3f3ff290 */ /* 0x000ff4000fffe03f */
[----:B------:R0:W-:Y:S01]  /*51660*/  STL.64 [R1+0x130], R20 ;  /* 0x0001301401007387 */ /* 0x0001e20000100a00 */
[----:B------:R-:W-:Y:S03]  /*51670*/  STL.64 [R1+0x138], R22 ;  /* 0x0001381601007387 */ /* 0x000fe60000100a00 */
[----:B0-----:R-:W2:Y:S01]  /*51680*/  LDL.LU.64 R20, [R1+0x2a00] ;  /* 0x002a000001147983 */ /* 0x001ea20000300a00 */
[----:B------:R-:W3:Y:S02]  /*51690*/  LDL.LU.64 R10, [R1+0x29f8] ;  /* 0x0029f800010a7983 */ /* 0x000ee40000300a00 */
        /* <DEDUP_REMOVED lines=8> */
[----:B------:R0:W-:Y:S02]  /*51720*/  STL.64 [R1+0x29c0], R4 ;  /* 0x0029c00401007387 */ /* 0x0001e40000100a00 */
[----:B0-----:R-:W3:Y:S01]  /*51730*/  LDL.LU R4, [R1+0x2e0] ;  /* 0x0002e00001047983 */ /* 0x001ee20000300800 */
[----:B------:R-:W3:Y:S02]  /*51740*/  LDL.LU R5, [R1+0x2e4] ;  /* 0x0002e40001057983 */ /* 0x000ee40000300800 */
[----:B------:R-:W3:Y:S02]  /*51750*/  LDL.LU R6, [R1+0x2e8] ;  /* 0x0002e80001067983 */ /* 0x000ee40000300800 */
[----:B------:R-:W3:Y:S01]  /*51760*/  LDL.LU R7, [R1+0x2ec] ;  /* 0x0002ec0001077983 */ /* 0x000ee20000300800 */
[----:B--2---:R-:W-:Y:S01]  /*51770*/  HMMA.16816.F32.BF16 R16, R16, R20, R24 ;  /* 0x000000141010723c */ /* 0x004fe20000041818 */
[----:B---3--:R-:W-:Y:S01]  /*51780*/  STL.64 [R1+0x29d0], R6 ;  /* 0x0029d00601007387 */ /* 0x008fe20000100a00 */
[----:B------:R-:W-:Y:S02]  /*51790*/  STL.64 [R1+0x29c8], R4 ;  /* 0x0029c80401007387 */ /* 0x000fe40000100a00 */
[----:B------:R0:W-:Y:S02]  /*517a0*/  STL.64 [R1+0x29d8], R20 ;  /* 0x0029d81401007387 */ /* 0x0001e40000100a00 */
[----:B0-----:R-:W2:Y:S11]  /*517b0*/  LDL.LU R20, [R1+0x2d0] ;  /* 0x0002d00001147983 */ /* 0x001eb60000300800 */
[----:B------:R-:W-:Y:S06]  /*517c0*/  @!UPT UIADD3 URZ, URZ, URZ, URZ ;  /* 0x0000003f3f3ff290 */ /* 0x000fec000fffe03f */
[----:B------:R0:W-:Y:S02]  /*517d0*/  STL.64 [R1+0x70], R16 ;  /* 0x0000701001007387 */ /* 0x0001e40000100a00 */
[----:B------:R1:W-:Y:S02]  /*517e0*/  STL.64 [R1+0x78], R18 ;  /* 0x0000781201007387 */ /* 0x0003e40000100a00 */
[----:B------:R-:W2:Y:S01]  /*517f0*/  LDL.LU R21, [R1+0x2d4] ;  /* 0x0002d40001157983 */ /* 0x000ea20000300800 */
[----:B------:R-:W2:Y:S01]  /*51800*/  LDL.LU R22, [R1+0x2d8] ;  /* 0x0002d80001167983 */ /* 0x000ea20000300800 */
[----:B------:R-:W2:Y:S03]  /*51810*/  LDL.LU R23, [R1+0x2dc] ;  /* 0x0002dc0001177983 */ /* 0x000ea60000300800 */
[----:B0-----:R-:W3:Y:S01]  /*51820*/  LDL.LU R16, [R1+0x2f0] ;  /* 0x0002f00001107983 */ /* 0x001ee20000300800 */
[----:B------:R-:W3:Y:S02]  /*51830*/  LDL.LU R17, [R1+0x2f4] ;  /* 0x0002f40001117983 */ /* 0x000ee40000300800 */
[----:B-1----:R-:W3:Y:S02]  /*51840*/  LDL.LU R18, [R1+0x2f8] ;  /* 0x0002f80001127983 */ /* 0x002ee40000300800 */
[----:B------:R-:W3:Y:S01]  /*51850*/  LDL.LU R19, [R1+0x2fc] ;  /* 0x0002fc0001137983 */ /* 0x000ee20000300800 */
[----:B------:R-:W2:Y:S01]  /*51860*/  LDL.LU R24, [R1+0x490] ;  /* 0x0004900001187983 */ /* 0x000ea20000300800 */
[----:B------:R-:W2:Y:S02]  /*51870*/  LDL.LU R25, [R1+0x494] ;  /* 0x0004940001197983 */ /* 0x000ea40000300800 */
[----:B------:R-:W2:Y:S01]  /*51880*/  LDL.LU R26, [R1+0x498] ;  /* 0x00049800011a7983 */ /* 0x000ea20000300800 */
[----:B----4-:R-:W-:-:S02]  /*51890*/  MOV R27, R13 ;  /* 0x0000000d001b7202 */ /* 0x010fc40000000f00 */
[----:B------:R-:W-:Y:S01]  /*518a0*/  MOV R4, R15 ;  /* 0x0000000f00047202 */ /* 0x000fe20000000f00 */
[----:B------:R-:W-:Y:S02]  /*518b0*/  IMAD.MOV.U32 R5, RZ, RZ, R14 ;  /* 0x000000ffff057224 */ /* 0x000fe400078e000e */
[----:B--2---:R-:W-:Y:S01]  /*518c0*/  STL.64 [R1+0x28d0], R26 ;  /* 0x0028d01a01007387 */ /* 0x004fe20000100a00 */
[----:B------:R0:W-:Y:S02]  /*518d0*/  STL.64 [R1+0x28c8], R24 ;  /* 0x0028c81801007387 */ /* 0x0001e40000100a00 */
[----:B0-----:R-:W-:Y:S02]  /*518e0*/  IMAD.MOV.U32 R24, RZ, RZ, R12 ;  /* 0x000000ffff187224 */ /* 0x001fe400078e000c */
[----:B------:R-:W0:Y:S01]  /*518f0*/  LDSM.16.M88.4 R12, [R28+0x66000] ;  /* 0x066000001c0c783b */ /* 0x000e220000000200 */
[----:B------:R-:W-:Y:S03]  /*51900*/  HMMA.16816.F32.BF16 R4, R8, R4, R20 ;  /* 0x000000040804723c */ /* 0x000fe60000041814 */
[----:B0-----:R-:W-:Y:S01]  /*51910*/  STL.64 [R1+0x2948], R14 ;  /* 0x0029480e01007387 */ /* 0x001fe20000100a00 */
[----:B------:R0:W-:Y:S03]  /*51920*/  STL.64 [R1+0x2940], R12 ;  /* 0x0029400c01007387 */ /* 0x0001e60000100a00 */
[----:B0-----:R-:W2:Y:S01]  /*51930*/  LDL.LU R12, [R1+0x300] ;  /* 0x00030000010c7983 */ /* 0x001ea20000300800 */
[----:B------:R-:W2:Y:S02]  /*51940*/  LDL.LU R13, [R1+0x304] ;  /* 0x00030400010d7983 */ /* 0x000ea40000300800 */
[----:B------:R-:W2:Y:S02]  /*51950*/  LDL.LU R14, [R1+0x308] ;  /* 0x00030800010e7983 */ /* 0x000ea40000300800 */
[----:B------:R-:W2:Y:S01]  /*51960*/  LDL.LU R15, [R1+0x30c] ;  /* 0x00030c00010f7983 */ /* 0x000ea20000300800 */
[----:B------:R-:W4:Y:S10]  /*51970*/  LDL.LU.64 R20, [R1+0x29d8] ;  /* 0x0029d80001147983 */ /* 0x000f340000300a00 */
[----:B------:R-:W-:Y:S02]  /*51980*/  STL.64 [R1+0x110], R4 ;  /* 0x0001100401007387 */ /* 0x000fe40000100a00 */
[----:B------:R0:W-:Y:S02]  /*51990*/  STL.64 [R1+0x118], R6 ;  /* 0x0001180601007387 */ /* 0x0001e40000100a00 */
[----:B0-----:R-:W2:Y:S01]  /*519a0*/  LDL.LU.64 R6, [R1+0x29d0] ;  /* 0x0029d00001067983 */ /* 0x001ea20000300a00 */
[----:B------:R-:W2:Y:S01]  /*519b0*/  LDL.LU.64 R4, [R1+0x29c8] ;  /* 0x0029c80001047983 */ /* 0x000ea20000300a00 */
[----:B------:R-:W-:-:S07]  /*519c0*/  MOV R25, R2 ;  /* 0x0000000200197202 */ /* 0x000fce0000000f00 */
[C---:B--2---:R-:W-:Y:S11]  /*519d0*/  HMMA.16816.F32.BF16 R4, R8.reuse, R24, R4 ;  /* 0x000000180804723c */ /* 0x044ff60000041804 */
[----:B------:R-:W-:Y:S11]  /*519e0*/  @!UPT UIADD3 URZ, URZ, URZ, URZ ;  /* 0x0000003f3f3ff290 */ /* 0x000ff6000fffe03f */
[----:B------:R-:W-:Y:S01]  /*519f0*/  @!UPT UIADD3 URZ, URZ, URZ, URZ ;  /* 0x0000003f3f3ff290 */ /* 0x000fe2000fffe03f */
[----:B------:R0:W-:Y:S01]  /*51a00*/  STL.64 [R1+0x100], R4 ;  /* 0x0001000401007387 */ /* 0x0001e20000100a00 */
[----:B------:R-:W-:Y:S03]  /*51a10*/  STL.64 [R1+0x108], R6 ;  /* 0x0001080601007387 */ /* 0x000fe60000100a00 */
[----:B0-----:R-:W2:Y:S01]  /*51a20*/  LDL.LU.64 R4, [R1+0x29c0] ;  /* 0x0029c00001047983 */ /* 0x001ea20000300a00 */
[----:B------:R-:W-:Y:S02]  /*51a30*/  STL.64 [R1+0x2998], R24 ;  /* 0x0029981801007387 */ /* 0x000fe40000100a00 */
[----:B----4-:R-:W-:Y:S01]  /*51a40*/  IMAD.MOV.U32 R26, RZ, RZ, R20 ;  /* 0x000000ffff1a7224 */ /* 0x010fe200078e0014 */
[----:B------:R-:W-:Y:S01]  /*51a50*/  MOV R2, R21 ;  /* 0x0000001500027202 */ /* 0x000fe20000000f00 */
[C---:B--2---:R-:W-:Y:S01]  /*51a60*/  HMMA.16816.F32.BF16 R12, R8.reuse, R4, R12 ;  /* 0x00000004080c723c */ /* 0x044fe2000004180c */
[----:B------:R3:W-:Y:S07]  /*51a70*/  STL.64 [R1+0x2990], R4 ;  /* 0x0029900401007387 */ /* 0x0007ee0000100a00 */
[----:B---3--:R-:W-:Y:S01]  /*51a80*/  HMMA.16816.F32.BF16 R4, R8, R20, R16 ;  /* 0x000000140804723c */ /* 0x008fe20000041810 */
[----:B------:R-:W0:Y:S11]  /*51a90*/  LDSM.16.M88.4 R16, [R28+0x67000] ;  /* 0x067000001c10783b */ /* 0x000e360000000200 */
[----:B------:R-:W-:Y:S03]  /*51aa0*/  @!UPT UIADD3 URZ, URZ, URZ, URZ ;  /* 0x0000003f3f3ff290 */ /* 0x000fe6000fffe03f */
[----:B------:R-:W-:Y:S01]  /*51ab0*/  STL.64 [R1+0xf0], R12 ;  /* 0x0000f00c01007387 */ /* 0x000fe20000100a00 */
[----:B------:R-:W-:Y:S07]  /*51ac0*/  STL.64 [R1+0xf8], R14 ;  /* 0x0000f80e01007387 */ /* 0x000fee0000100a00 */
[----:B------:R1:W-:Y:S01]  /*51ad0*/  STL.64 [R1+0x60], R4 ;  /* 0x0000600401007387 */ /* 0x0003e20000100a00 */
[----:B------:R2:W-:Y:S02]  /*51ae0*/  STL.64 [R1+0x68], R6 ;  /* 0x0000680601007387 */ /* 0x0005e40000100a00 */
[----:B------:R-:W3:Y:S02]  /*51af0*/  LDL.LU.64 R22, [R1+0x29b8] ;  /* 0x0029b80001167983 */ /* 0x000ee40000300a00 */
[----:B------:R-:W3:Y:S01]  /*51b00*/  LDL.LU.64 R20, [R1+0x29b0] ;  /* 0x0029b00001147983 */ /* 0x000ee20000300a00 */
[----:B------:R-:W4:Y:S01]  /*51b10*/  LDL.LU R8, [R1+0x360] ;  /* 0x0003600001087983 */ /* 0x000f220000300800 */
[----:B------:R-:W4:Y:S02]  /*51b20*/  LDL.LU R9, [R1+0x364] ;  /* 0x0003640001097983 */ /* 0x000f240000300800 */
[----:B------:R-:W3:Y:S02]  /*51b30*/  LDL.LU R10, [R1+0x368] ;  /* 0x00036800010a7983 */ /* 0x000ee40000300800 */
[----:B------:R-:W3:Y:S01]  /*51b40*/  LDL.LU R11, [R1+0x36c] ;  /* 0x00036c00010b7983 */ /* 0x000ee20000300800 */
[----:B------:R-:W3:Y:S04]  /*51b50*/  LDL.64 R24, [R1+0x40] ;  /* 0x0000400001187983 */ /* 0x000ee80000100a00 */
[----:B-1----:R-:W3:Y:S01]  /*51b60*/  LDL.LU R4, [R1+0x340] ;  /* 0x0003400001047983 */ /* 0x002ee20000300800 */
[----:B------:R-:W3:Y:S02]  /*51b70*/  LDL.LU R5, [R1+0x344] ;  /* 0x0003440001057983 */ /* 0x000ee40000300800 */
[----:B--2---:R-:W2:Y:S02]  /*51b80*/  LDL.LU R6, [R1+0x348] ;  /* 0x0003480001067983 */ /* 0x004ea40000300800 */
[----:B------:R-:W2:Y:S02]  /*51b90*/  LDL.LU R7, [R1+0x34c] ;  /* 0x00034c0001077983 */ /* 0x000ea40000300800 */
[----:B--2---:R-:W-:Y:S01]  /*51ba0*/  STL.64 [R1+0x29a8], R6 ;  /* 0x0029a80601007387 */ /* 0x004fe20000100a00 */
[----:B---3--:R1:W-:Y:S03]  /*51bb0*/  STL.64 [R1+0x29a0], R4 ;  /* 0x0029a00401007387 */ /* 0x0083e60000100a00 */
[----:B-1----:R-:W2:Y:S01]  /*51bc0*/  LDL.LU R4, [R1+0x330] ;  /* 0x0003300001047983 */ /* 0x002ea20000300800 */
[----:B------:R-:W2:Y:S02]  /*51bd0*/  LDL.LU R5, [R1+0x334] ;  /* 0x0003340001057983 */ /* 0x000ea40000300800 */
[----:B------:R-:W2:Y:S02]  /*51be0*/  LDL.LU R6, [R1+0x338] ;  /* 0x0003380001067983 */ /* 0x000ea40000300800 */
[----:B------:R-:W2:Y:S01]  /*51bf0*/  LDL.LU R7, [R1+0x33c] ;  /* 0x00033c0001077983 */ /* 0x000ea20000300800 */
[----:B------:R-:W-:Y:S01]  /*51c00*/  STL.64 [R1+0x2988], R10 ;  /* 0x0029880a01007387 */ /* 0x000fe20000100a00 */
[----:B----4-:R1:W-:Y:S03]  /*51c10*/  STL.64 [R1+0x2980], R8 ;  /* 0x0029800801007387 */ /* 0x0103e60000100a00 */
[----:B-1----:R-:W3:Y:S01]  /*51c20*/  LDL.LU R8, [R1+0x380] ;  /* 0x0003800001087983 */ /* 0x002ee20000300800 */
[----:B------:R-:W3:Y:S02]  /*51c30*/  LDL.LU R9, [R1+0x384] ;  /* 0x0003840001097983 */ /* 0x000ee40000300800 */
        /* <DEDUP_REMOVED lines=11> */
[----:B------:R-:W4:Y:S01]  /*51cf0*/  LDL.LU R15, [R1+0x40c] ;  /* 0x00040c00010f7983 */ /* 0x000f220000300800 */
[C---:B------:R-:W-:Y:S01]  /*51d00*/  HMMA.16816.F32.BF16 R4, R20.reuse, R24, R4 ;  /* 0x000000181404723c */ /* 0x040fe20000041804 */
[----:B----4-:R-:W-:Y:S01]  /*51d10*/  STL.64 [R1+0x2968], R14 ;  /* 0x0029680e01007387 */ /* 0x010fe20000100a00 */
[----:B--2---:R1:W-:Y:S03]  /*51d20*/  STL.64 [R1+0x2960], R12 ;  /* 0x0029600c01007387 */ /* 0x0043e60000100a00 */
[----:B-1----:R-:W2:Y:S01]  /*51d30*/  LDL.LU R12, [R1+0x3f0] ;  /* 0x0003f000010c7983 */ /* 0x002ea20000300800 */
[----:B------:R-:W2:Y:S02]  /*51d40*/  LDL.LU R13, [R1+0x3f4] ;  /* 0x0003f400010d7983 */ /* 0x000ea40000300800 */
[----:B------:R-:W2:Y:S02]  /*51d50*/  LDL.LU R14, [R1+0x3f8] ;  /* 0x0003f800010e7983 */ /* 0x000ea40000300800 */
[----:B------:R-:W2:Y:S01]  /*51d60*/  LDL.LU R15, [R1+0x3fc] ;  /* 0x0003fc00010f7983 */ /* 0x000ea20000300800 */
[----:B0-----:R0:W-:Y:S01]  /*51d70*/  STL.64 [R1+0x2910], R18 ;  /* 0x0029101201007387 */ /* 0x0011e20000100a00 */
[----:B------:R1:W-:Y:S11]  /*51d80*/  STL.64 [R1+0x2908], R16 ;  /* 0x0029081001007387 */ /* 0x0003f60000100a00 */
[----:B------:R-:W-:Y:S02]  /*51d90*/  STL.64 [R1+0xe0], R4 ;  /* 0x0000e00401007387 */ /* 0x000fe40000100a00 */
[----:B------:R4:W-:Y:S02]  /*51da0*/  STL.64 [R1+0xe8], R6 ;  /* 0x0000e80601007387 */ /* 0x0009e40000100a00 */
[----:B0-----:R-:W-:Y:S01]  /*51db0*/  IMAD.MOV.U32 R18, RZ, RZ, R24 ;  /* 0x000000ffff127224 */ /* 0x001fe200078e0018 */
[----:B-1----:R-:W-:Y:S01]  /*51dc0*/  MOV R17, R2 ;  /* 0x0000000200117202 */ /* 0x002fe20000000f00 */
[----:B------:R-:W-:Y:S01]  /*51dd0*/  MOV R2, R25 ;  /* 0x0000001900027202 */ /* 0x000fe20000000f00 */
[----:B----4-:R-:W4:Y:S01]  /*51de0*/  LDL.LU.64 R6, [R1+0x29a8] ;  /* 0x0029a80001067983 */ /* 0x010f220000300a00 */
[----:B------:R-:W4:Y:S02]  /*51df0*/  LDL.LU.64 R4, [R1+0x29a0] ;  /* 0x0029a00001047983 */ /* 0x000f240000300a00 */
[----:B------:R-:W4:Y:S02]  /*51e00*/  LDL.LU.64 R24, [R1+0x2998] ;  /* 0x0029980001187983 */ /* 0x000f240000300a00 */
[C---:B----4-:R-:W-:Y:S11]  /*51e10*/  HMMA.16816.F32.BF16 R4, R20.reuse, R24, R4 ;  /* 0x000000181404723c */ /* 0x050ff60000041804 */
[----:B------:R-:W-:Y:S11]  /*51e20*/  @!UPT UIADD3 URZ, URZ, URZ, URZ ;  /* 0x0000003f3f3ff290 */ /* 0x000ff6000fffe03f */
[----:B------:R-:W-:Y:S01]  /*51e30*/  @!UPT UIADD3 URZ, URZ, URZ, URZ ;  /* 0x0000003f3f3ff290 */ /* 0x000fe2000fffe03f */
[----:B------:R0:W-:Y:S01]  /*51e40*/  STL.64 [R1+0xd0], R4 ;  /* 0x0000d00401007387 */ /* 0x0001e20000100a00 */
[----:B------:R3:W-:Y:S03]  /*51e50*/  STL.64 [R1+0xd8], R6 ;  /* 0x0000d80601007387 */ /* 0x0007e60000100a00 */
[----:B0-----:R-:W3:Y:S01]  /*51e60*/  LDL.LU.64 R4, [R1+0x2990] ;  /* 0x0029900001047983 */ /* 0x001ee20000300a00 */
[----:B------:R-:W-:Y:S01]  /*51e70*/  IMAD.MOV.U32 R16, RZ, RZ, R26 ;  /* 0x000000ffff107224 */ /* 0x000fe200078e001a */
[C---:B---3--:R-:W-:Y:S02]  /*51e80*/  HMMA.16816.F32.BF16 R4, R20.reuse, R4, R8 ;  /* 0x000000041404723c */ /* 0x048fe40000041808 */
[----:B------:R-:W3:Y:S01]  /*51e90*/  LDL.LU.64 R10, [R1+0x2988] ;  /* 0x00298800010a7983 */ /* 0x000ee20000300a00 */
[----:B------:R-:W3:Y:S11]  /*51ea0*/  LDL.LU.64 R8, [R1+0x2980] ;  /* 0x0029800001087983 */ /* 0x000ef60000300a00 */
[----:B------:R-:W-:Y:S09]  /*51eb0*/  @!UPT UIADD3 URZ, URZ, URZ, URZ ;  /* 0x0000003f3f3ff290 */ /* 0x000ff2000fffe03f */
[----:B------:R-:W-:Y:S01]  /*51ec0*/  STL.64 [R1+0xc0], R4 ;  /* 0x0000c00401007387 */ /* 0x000fe20000100a00 */
[----:B------:R0:W-:Y:S03]  /*51ed0*/  STL.64 [R1+0xc8], R6 ;  /* 0x0000c80601007387 */ /* 0x0001e60000100a00 */
[----:B0-----:R-:W2:Y:S01]  /*51ee0*/  LDL.LU.64 R6, [R1+0x2978] ;  /* 0x0029780001067983 */ /* 0x001ea20000300a00 */
[----:B------:R-:W2:Y:S01]  /*51ef0*/  LDL.LU.64 R4, [R1+0x2970] ;  /* 0x0029700001047983 */ /* 0x000ea20000300a00 */
[----:B---3--:R-:W-:Y:S02]  /*51f00*/  HMMA.16816.F32.BF16 R8, R20, R16, R8 ;  /* 0x000000101408723c */ /* 0x008fe40000041808 */
[----:B------:R-:W3:Y:S11]  /*51f10*/  LDL.64 R20, [R1+0x20] ;  /* 0x0000200001147983 */ /* 0x000ef60000100a00 */
[----:B------:R-:W-:Y:S10]  /*51f20*/  @!UPT UIADD3 URZ, URZ, URZ, URZ ;  /* 0x0000003f3f3ff290 */ /* 0x000ff4000fffe03f */
[----:B------:R-:W-:Y:S01]  /*51f30*/  STL.64 [R1+0x10], R8 ;  /* 0x0000100801007387 */ /* 0x000fe20000100a00 */
[----:B------:R-:W-:Y:S02]  /*51f40*/  STL.64 [R1+0x18], R10 ;  /* 0x0000180a01007387 */ /* 0x000fe40000100a00 */
[----:B------:R-:W0:Y:S02]  /*51f50*/  LDSM.16.M88.4 R8, [R28+0x68000] ;  /* 0x068000001c08783b */ /* 0x000e240000000200 */
[----:B0-----:R-:W-:Y:S02]  /*51f60*/  STL.64 [R1+0x28e0], R10 ;  /* 0x0028e00a01007387 */ /* 0x001fe40000100a00 */
[----:B------:R0:W-:Y:S02]  /*51f70*/  STL.64 [R1+0x28d8], R8 ;  /* 0x0028d80801007387 */ /* 0x0001e40000100a00 */
[----:B0-----:R-:W4:Y:S01]  /*51f80*/  LDL.LU R8, [R1+0x4b0] ;  /* 0x0004b00001087983 */ /* 0x001f220000300800 */
[----:B------:R-:W4:Y:S02]  /*51f90*/  LDL.LU R9, [R1+0x4b4] ;  /* 0x0004b40001097983 */ /* 0x000f240000300800 */
[----:B------:R-:W2:Y:S02]  /*51fa0*/  LDL.LU R10, [R1+0x4b8] ;  /* 0x0004b800010a7983 */ /* 0x000ea40000300800 */
[----:B------:R-:W2:Y:S02]  /*51fb0*/  LDL.LU R11, [R1+0x4bc] ;  /* 0x0004bc00010b7983 */ /* 0x000ea40000300800 */
[----:B--2---:R-:W-:Y:S01]  /*51fc0*/  STL.64 [R1+0x28f0], R10 ;  /* 0x0028f00a01007387 */ /* 0x004fe20000100a00 */
[----:B----4-:R0:W-:Y:S02]  /*51fd0*/  STL.64 [R1+0x28e8], R8 ;  /* 0x0028e80801007387 */ /* 0x0101e40000100a00 */
[----:B0-----:R-:W-:Y:S01]  /*51fe0*/  IMAD.MOV.U32 R8, RZ, RZ, R18 ;  /* 0x000000ffff087224 */ /* 0x001fe200078e0012 */
[----:B------:R-:W-:-:S07]  /*51ff0*/  MOV R9, R2 ;  /* 0x0000000200097202 */ /* 0x000fce0000000f00 */
[C---:B------:R-:W-:Y:S11]  /*52000*/  HMMA.16816.F32.BF16 R12, R4.reuse, R8, R12 ;  /* 0x00000008040c723c */ /* 0x040ff6000004180c */
        /* <DEDUP_REMOVED lines=13> */
[----:B------:R0:W-:Y:S02]  /*520e0*/  STL.64 [R1+0x2938], R24 ;  /* 0x0029381801007387 */ /* 0x0001e40000100a00 */
[----:B0-----:R-:W3:Y:S01]  /*520f0*/  LDL.LU R24, [R1+0x420] ;  /* 0x0004200001187983 */ /* 0x001ee20000300800 */
[----:B------:R-:W3:Y:S02]  /*52100*/  LDL.LU R25, [R1+0x424] ;  /* 0x0004240001197983 */ /* 0x000ee40000300800 */
[----:B------:R-:W3:Y:S02]  /*52110*/  LDL.LU R26, [R1+0x428] ;  /* 0x00042800011a7983 */ /* 0x000ee40000300800 */
[----:B------:R-:W3:Y:S02]  /*52120*/  LDL.LU R27, [R1+0x42c] ;  /* 0x00042c00011b7983 */ /* 0x000ee40000300800 */
[C---:B---3--:R-:W-:Y:S08]  /*52130*/  HMMA.16816.F32.BF16 R24, R4.reuse, R20, R24 ;  /* 0x000000140418723c */ /* 0x048ff00000041818 */
[----:B--2---:R-:W-:Y:S11]  /*52140*/  HMMA.16816.F32.BF16 R4, R4, R16, R12 ;  /* 0x000000100404723c */ /* 0x004ff6000004180c */
[----:B------:R-:W-:Y:S04]  /*52150*/  @!UPT UIADD3 URZ, URZ, URZ, URZ ;  /* 0x0000003f3f3ff290 */ /* 0x000fe8000fffe03f */
[----:B------:R0:W-:Y:S01]  /*52160*/  STL.64 [R1+0x90], R24 ;  /* 0x0000901801007387 */ /* 0x0001e20000100a00 */
[----:B------:R1:W-:Y:S03]  /*52170*/  STL.64 [R1+0x98], R26 ;  /* 0x0000981a01007387 */ /* 0x0003e60000100a00 */
[----:B0-----:R-:W2:Y:S01]  /*52180*/  LDL.LU R24, [R1+0x430] ;  /* 0x0004300001187983 */ /* 0x001ea20000300800 */
[----:B------:R-:W2:Y:S02]  /*52190*/  LDL.LU R25, [R1+0x434] ;  /* 0x0004340001197983 */ /* 0x000ea40000300800 */
[----:B-1----:R-:W2:Y:S02]  /*521a0*/  LDL.LU R26, [R1+0x438] ;  /* 0x00043800011a7983 */ /* 0x002ea40000300800 */
[----:B------:R-:W2:Y:S01]  /*521b0*/  LDL.LU R27, [R1+0x43c] ;  /* 0x00043c00011b7983 */ /* 0x000ea20000300800 */
[----:B------:R0:W-:Y:S04]  /*521c0*/  STL.64 [R1+0x2930], R20 ;  /* 0x0029301401007387 */ /* 0x0001e80000100a00 */
[----:B0-----:R-:W3:Y:S01]  /*521d0*/  LDL.LU R20, [R1+0x440] ;  /* 0x0004400001147983 */ /* 0x001ee20000300800 */
[----:B------:R-:W3:Y:S02]  /*521e0*/  LDL.LU R21, [R1+0x444] ;  /* 0x0004440001157983 */ /* 0x000ee40000300800 */
[----:B------:R-:W3:Y:S02]  /*521f0*/  LDL.LU R22, [R1+0x448] ;  /* 0x0004480001167983 */ /* 0x000ee40000300800 */
[----:B------:R-:W3:Y:S01]  /*52200*/  LDL.LU R23, [R1+0x44c] ;  /* 0x00044c0001177983 */ /* 0x000ee20000300800 */
[----:B------:R-:W2:Y:S01]  /*52210*/  LDL.LU.64 R14, [R1+0x2948] ;  /* 0x00294800010e7983 */ /* 0x000ea20000300a00 */
[----:B------:R-:W2:Y:S02]  /*52220*/  LDL.LU.64 R12, [R1+0x2940] ;  /* 0x00294000010c7983 */ /* 0x000ea40000300a00 */
[----:B------:R0:W-:Y:S02]  /*52230*/  STL.64 [R1+0x2928], R16 ;  /* 0x0029281001007387 */ /* 0x0001e40000100a00 */
[----:B0-----:R-:W4:Y:S01]  /*52240*/  LDL.LU R16, [R1+0x460] ;  /* 0x0004600001107983 */ /* 0x001f220000300800 */
[----:B------:R-:W-:Y:S02]  /*52250*/  STL.64 [R1], R4 ;  /* 0x0000000401007387 */ /* 0x000fe40000100a00 */
[----:B------:R-:W-:Y:S02]  /*52260*/  STL.64 [R1+0x8], R6 ;  /* 0x0000080601007387 */ /* 0x000fe40000100a00 */
[----:B------:R-:W0:Y:S04]  /*52270*/  LDSM.16.M88.4 R4, [R28+0x69000] ;  /* 0x069000001c04783b */ /* 0x000e280000000200 */
[----:B------:R-:W4:Y:S01]  /*52280*/  LDL.LU R17, [R1+0x464] ;  /* 0x0004640001117983 */ /* 0x000f220000300800 */
[----:B------:R-:W4:Y:S02]  /*52290*/  LDL.LU R18, [R1+0x468] ;  /* 0x0004680001127983 */ /* 0x000f240000300800 */
[----:B------:R-:W4:Y:S01]  /*522a0*/  LDL.LU R19, [R1+0x46c] ;  /* 0x00046c0001137983 */ /* 0x000f220000300800 */
[----:B0-----:R-:W-:Y:S01]  /*522b0*/  STL.64 [R1+0x28a0], R6 ;  /* 0x0028a00601007387 */ /* 0x001fe20000100a00 */
        /* <DEDUP_REMOVED lines=11> */
[C---:B------:R-:W-:Y:S01]  /*52370*/  HMMA.16816.F32.BF16 R24, R12.reuse, R8, R24 ;  /* 0x000000080c18723c */ /* 0x040fe20000041818 */
[----:B--2---:R-:W-:Y:S01]  /*52380*/  STL.64 [R1+0x2920], R6 ;  /* 0x0029200601007387 */ /* 0x004fe20000100a00 */
[----:B------:R0:W-:Y:S03]  /*52390*/  STL.64 [R1+0x2918], R4 ;  /* 0x0029180401007387 */ /* 0x0001e60000100a00 */
[----:B0-----:R-:W2:Y:S01]  /*523a0*/  LDL.LU R4, [R1+0x450] ;  /* 0x0004500001047983 */ /* 0x001ea20000300800 */
[----:B------:R-:W2:Y:S02]  /*523b0*/  LDL.LU R5, [R1+0x454] ;  /* 0x0004540001057983 */ /* 0x000ea40000300800 */
[----:B------:R-:W2:Y:S02]  /*523c0*/  LDL.LU R6, [R1+0x458] ;  /* 0x0004580001067983 */ /* 0x000ea40000300800 */
[----:B------:R-:W2:Y:S11]  /*523d0*/  LDL.LU R7, [R1+0x45c] ;  /* 0x00045c0001077983 */ /* 0x000eb60000300800 */
[----:B------:R-:W-:Y:S02]  /*523e0*/  @!UPT UIADD3 URZ, URZ, URZ, URZ ;  /* 0x0000003f3f3ff290 */ /* 0x000fe4000fffe03f */
[----:B------:R0:W-:Y:S01]  /*523f0*/  STL.64 [R1+0x1a0], R24 ;  /* 0x0001a01801007387 */ /* 0x0001e20000100a00 */
[----:B------:R-:W-:Y:S03]  /*52400*/  STL.64 [R1+0x1a8], R26 ;  /* 0x0001a81a01007387 */ /* 0x000fe60000100a00 */
[----:B0-----:R-:W3:Y:S02]  /*52410*/  LDL.LU.64 R24, [R1+0x2938] ;  /* 0x0029380001187983 */ /* 0x001ee40000300a00 */
[C---:B---3--:R-:W-:Y:S11]  /*52420*/  HMMA.16816.F32.BF16 R20, R12.reuse, R24, R20 ;  /* 0x000000180c14723c */ /* 0x048ff60000041814 */
[----:B------:R-:W-:Y:S11]  /*52430*/  @!UPT UIADD3 URZ, URZ, URZ, URZ ;  /* 0x0000003f3f3ff290 */ /* 0x000ff6000fffe03f */
[----:B------:R-:W-:Y:S01]  /*52440*/  @!UPT UIADD3 URZ, URZ, URZ, URZ ;  /* 0x0000003f3f3ff290 */ /* 0x000fe2000fffe03f */
[----:B------:R0:W-:Y:S01]  /*52450*/  STL.64 [R1+0x1d0], R20 ;  /* 0x0001d01401007387 */ /* 0x0001e20000100a00 */
[----:B------:R-:W-:Y:S03]  /*52460*/  STL.64 [R1+0x1d8], R22 ;  /* 0x0001d81601007387 */ /* 0x000fe60000100a00 */
[----:B0-----:R-:W4:Y:S02]  /*52470*/  LDL.LU.64 R20, [R1+0x2930] ;  /* 0x0029300001147983 */ /* 0x001f240000300a00 */
[C---:B----4-:R-:W-:Y:S11]  /*52480*/  HMMA.16816.F32.BF16 R16, R12.reuse, R20, R16 ;  /* 0x000000140c10723c */ /* 0x050ff60000041810 */
[----:B------:R-:W-:Y:S11]  /*52490*/  @!UPT UIADD3 URZ, URZ, URZ, URZ ;  /* 0x0000003f3f3ff290 */ /* 0x000ff6000fffe03f */
[----:B------:R-:W-:Y:S01]  /*524a0*/  @!UPT UIADD3 URZ, URZ, URZ, URZ ;  /* 0x0000003f3f3ff290 */ /* 0x000fe2000fffe03f */
[----:B------:R0:W-:Y:S01]  /*524b0*/  STL.64 [R1+0x1c0], R16 ;  /* 0x0001c01001007387 */ /* 0x0001e20000100a00 */
[----:B------:R1:W-:Y:S03]  /*524c0*/  STL.64 [R1+0x1c8], R18 ;  /* 0x0001c81201007387 */ /* 0x0003e60000100a00 */
[----:B0-----:R-:W2:Y:S02]  /*524d0*/  LDL.LU.64 R16, [R1+0x2928] ;  /* 0x0029280001107983 */ /* 0x001ea40000300a00 */
[----:B--2---:R-:W-:Y:S02]  /*524e0*/  HMMA.16816.F32.BF16 R12, R12, R16, R4 ;  /* 0x000000100c0c723c */ /* 0x004fe40000041804 */
[----:B------:R-:W2:Y:S01]  /*524f0*/  LDL.LU.64 R6, [R1+0x2920] ;  /* 0x0029200001067983 */ /* 0x000ea20000300a00 */
[----:B------:R-:W2:Y:S02]  /*52500*/  LDL.LU.64 R4, [R1+0x2918] ;  /* 0x0029180001047983 */ /* 0x000ea40000300a00 */
[----:B-1----:R-:W2:Y:S02]  /*52510*/  LDL.LU.64 R18, [R1+0x2910] ;  /* 0x0029100001127983 */ /* 0x002ea40000300a00 */
[----:B------:R-:W2:Y:S11]  /*52520*/  LDL.LU.64 R16, [R1+0x2908] ;  /* 0x0029080001107983 */ /* 0x000eb60000300a00 */
[----:B------:R-:W-:Y:S05]  /*52530*/  @!UPT UIADD3 URZ, URZ, URZ, URZ ;  /* 0x0000003f3f3ff290 */ /* 0x000fea000fffe03f */
[----:B------:R-:W-:Y:S01]  /*52540*/  STL.64 [R1+0x190], R12 ;  /* 0x0001900c01007387 */ /* 0x000fe20000100a00 */
[----:B------:R-:W-:Y:S02]  /*52550*/  STL.64 [R1+0x198], R14 ;  /* 0x0001980e01007387 */ /* 0x000fe40000100a00 */
[----:B------:R-:W0:Y:S02]  /*52560*/  LDSM.16.M88.4 R12, [R28+0x6a000] ;  /* 0x06a000001c0c783b */ /* 0x000e240000000200 */
[----:B0-----:R-:W-:Y:S02]  /*52570*/  STL.64 [R1+0x2860], R14 ;  /* 0x0028600e01007387 */ /* 0x001fe40000100a00 */
[----:B------:R0:W-:Y:S02]  /*52580*/  STL.64 [R1+0x2858], R12 ;  /* 0x0028580c01007387 */ /* 0x0001e40000100a00 */
[----:B0-----:R-:W3:Y:S01]  /*52590*/  LDL.64 R12, [R1+0x50] ;  /* 0x00005000010c7983 */ /* 0x001ee20000100a00 */
[C---:B--2---:R-:W-:Y:S03]  /*525a0*/  HMMA.16816.F32.BF16 R8, R16.reuse, R8, R4 ;  /* 0x000000081008723c */ /* 0x044fe60000041804 */
[----:B------:R-:W2:Y:S01]  /*525b0*/  LDL.LU.64 R6, [R1+0x2900] ;  /* 0x0029000001067983 */ /* 0x000ea20000300a00 */
[----:B------:R-:W2:Y:S11]  /*525c0*/  LDL.LU.64 R4, [R1+0x28f8] ;  /* 0x0028f80001047983 */ /* 0x000eb60000300a00 */
[----:B------:R-:W-:Y:S08]  /*525d0*/  @!UPT UIADD3 URZ, URZ, URZ, URZ ;  /* 0x0000003f3f3ff290 */ /* 0x000ff0000fffe03f */
[----:B------:R-:W-:Y:S01]  /*525e0*/  STL.64 [R1+0x1b0], R8 ;  /* 0x0001b00801007387 */ /* 0x000fe20000100a00 */
[----:B------:R0:W-:Y:S03]  /*525f0*/  STL.64 [R1+0x1b8], R10 ;  /* 0x0001b80a01007387 */ /* 0x0001e60000100a00 */
[----:B0-----:R-:W4:Y:S01]  /*52600*/  LDL.LU.64 R10, [R1+0x28f0] ;  /* 0x0028f000010a7983 */ /* 0x001f220000300a00 */
[----:B------:R-:W4:Y:S02]  /*52610*/  LDL.LU.64 R8, [R1+0x28e8] ;  /* 0x0028e80001087983 */ /* 0x000f240000300a00 */
[C---:B----4-:R-:W-:Y:S01]  /*52620*/  HMMA.16816.F32.BF16 R24, R16.reuse, R24, R8 ;  /* 0x000000181018723c */ /* 0x050fe20000041808 */
[----:B------:R-:W4:Y:S01]  /*52630*/  LDL.LU.64 R10, [R1+0x28e0] ;  /* 0x0028e000010a7983 */ /* 0x000f220000300a00 */
[----:B------:R-:W4:Y:S11]  /*52640*/  LDL.LU.64 R8, [R1+0x28d8] ;  /* 0x0028d80001087983 */ /* 0x000f360000300a00 */
[----:B------:R-:W-:Y:S10]  /*52650*/  @!UPT UIADD3 URZ, URZ, URZ, URZ ;  /* 0x0000003f3f3ff290 */ /* 0x000ff4000fffe03f */
[----:B------:R-:W-:Y:S01]  /*52660*/  STL.64 [R1+0x220], R24 ;  /* 0x0002201801007387 */ /* 0x000fe20000100a00 */
[----:B------:R0:W-:Y:S03]  /*52670*/  STL.64 [R1+0x228], R26 ;  /* 0x0002281a01007387 */ /* 0x0001e60000100a00 */
[----:B0-----:R-:W3:Y:S01]  /*52680*/  LDL.LU.64 R26, [R1+0x28d0] ;  /* 0x0028d000011a7983 */ /* 0x001ee20000300a00 */
[----:B------:R-:W3:Y:S01]  /*52690*/  LDL.LU.64 R24, [R1+0x28c8] ;  /* 0x0028c80001187983 */ /* 0x000ee20000300a00 */
[C---:B--2---:R-:W-:Y:S11]  /*526a0*/  HMMA.16816.F32.BF16 R4, R16.reuse, R20, R4 ;  /* 0x000000141004723c */ /* 0x044ff60000041804 */
[----:B------:R-:W-:Y:S11]  /*526b0*/  @!UPT UIADD3 URZ, URZ, URZ, URZ ;  /* 0x0000003f3f3ff290 */ /* 0x000ff6000fffe03f */
[----:B------:R-:W-:Y:S01]  /*526c0*/  @!UPT UIADD3 URZ, URZ, URZ, URZ ;  /* 0x0000003f3f3ff290 */ /* 0x000fe2000fffe03f */
[----:B------:R0:W-:Y:S02]  /*526d0*/  STL.64 [R1+0x270], R4 ;  /* 0x0002700401007387 */ /* 0x0001e40000100a00 */
[----:B0-----:R-:W-:Y:S01]  /*526e0*/  IMAD.MOV.U32 R5, RZ, RZ, R20 ;  /* 0x000000ffff057224 */ /* 0x001fe200078e0014 */
[----:B------:R-:W-:Y:S01]  /*526f0*/  MOV R4, R21 ;  /* 0x0000001500047202 */ /* 0x000fe20000000f00 */
[----:B------:R-:W-:Y:S01]  /*52700*/  STL.64 [R1+0x278], R6 ;  /* 0x0002780601007387 */ /* 0x000fe20000100a00 */
[----:B---3--:R-:W-:Y:S03]  /*52710*/  HMMA.16816.F32.BF16 R20, R16, R12, R24 ;  /* 0x0000000c1014723c */ /* 0x008fe60000041818 */
[----:B------:R-:W2:Y:S01]  /*52720*/  LDL.64 R16, [R1+0x40] ;  /* 0x0000400001107983 */ /* 0x000ea20000100a00 */
[----:B------:R0:W-:Y:S03]  /*52730*/  STL.64 [R1+0x28a8], R12 ;  /* 0x0028a80c01007387 */ /* 0x0001e60000100a00 */
[----:B------:R-:W-:Y:S11]  /*52740*/  LDSM.16.M88.4 R24, [R28+0x6c000] ;  /* 0x06c000001c18783b */ /* 0x000ff60000000200 */
[----:B------:R-:W-:Y:S05]  /*52750*/  @!UPT UIADD3 URZ, URZ, URZ, URZ ;  /* 0x0000003f3f3ff290 */ /* 0x000fea000fffe03f */
[----:B------:R-:W-:Y:S01]  /*52760*/  STL.64 [R1+0x260], R20 ;  /* 0x0002601401007387 */ /* 0x000fe20000100a00 */
[----:B------:R-:W-:Y:S02]  /*52770*/  STL.64 [R1+0x268], R22 ;  /* 0x0002681601007387 */ /* 0x000fe40000100a00 */
[----:B0-----:R-:W4:Y:S02]  /*52780*/  LDL.LU R12, [R1+0x500] ;  /* 0x00050000010c7983 */ /* 0x001f240000300800 */
[----:B------:R-:W4:Y:S01]  /*52790*/  LDL.LU R13, [R1+0x504] ;  /* 0x00050400010d7983 */ /* 0x000f220000300800 */
[----:B------:R-:W4:Y:S01]  /*527a0*/  LDL.LU R14, [R1+0x508] ;  /* 0x00050800010e7983 */ /* 0x000f220000300800 */
[----:B------:R-:W4:Y:S03]  /*527b0*/  LDL.LU R15, [R1+0x50c] ;  /* 0x00050c00010f7983 */ /* 0x000f260000300800 */
[----:B------:R-:W0:Y:S04]  /*527c0*/  LDSM.16.M88.4 R20, [R28+0x6b000] ;  /* 0x06b000001c14783b */ /* 0x000e280000000200 */
[----:B0-----:R-:W-:Y:S01]  /*527d0*/  STL.64 [R1+0x2830], R22 ;  /* 0x0028301601007387 */ /* 0x001fe20000100a00 */
[----:B------:R-:W-:Y:S02]  /*527e0*/  STL.64 [R1+0x2828], R20 ;  /* 0x0028281401007387 */ /* 0x000fe40000100a00 */
[----:B------:R-:W-:Y:S02]  /*527f0*/  STL [R1+0x27ec], R27 ;  /* 0x0027ec1b01007387 */ /* 0x000fe40000100800 */
[----:B------:R-:W-:Y:S01]  /*52800*/  STL [R1+0x27f8], R26 ;  /* 0x0027f81a01007387 */ /* 0x000fe20000100800 */
[----:B------:R0:W-:Y:S04]  /*52810*/  STL.64 [R1+0x27f0], R24 ;  /* 0x0027f01801007387 */ /* 0x0001e80000100a00 */
[----:B0-----:R-:W3:Y:S01]  /*52820*/  LDL.LU.64 R24, [R1+0x30] ;  /* 0x0000300001187983 */ /* 0x001ee20000300a00 */
[----:B--2---:R-:W-:Y:S01]  /*52830*/  IMAD.MOV.U32 R26, RZ, RZ, R16 ;  /* 0x000000ffff1a7224 */ /* 0x004fe200078e0010 */
[----:B------:R-:W-:Y:S01]  /*52840*/  MOV R2, R17 ;  /* 0x0000001100027202 */ /* 0x000fe20000000f00 */
[C---:B----4-:R-:W-:Y:S01]  /*52850*/  HMMA.16816.F32.BF16 R12, R8.reuse, R16, R12 ;  /* 0x00000010080c723c */ /* 0x050fe2000004180c */
[----:B------:R-:W0:Y:S11]  /*52860*/  LDSM.16.M88.4 R16, [R28+0x6d000] ;  /* 0x06d000001c10783b */ /* 0x000e360000000200 */
[----:B------:R-:W-:Y:S11]  /*52870*/  @!UPT UIADD3 URZ, URZ, URZ, URZ ;  /* 0x0000003f3f3ff290 */ /* 0x000ff6000fffe03f */
[----:B------:R-:W-:Y:S01]  /*52880*/  STL.64 [R1+0x2d0], R12 ;  /* 0x0002d00c01007387 */ /* 0x000fe20000100a00 */
[----:B------:R-:W-:Y:S03]  /*52890*/  STL.64 [R1+0x2d8], R14 ;  /* 0x0002d80e01007387 */ /* 0x000fe60000100a00 */
[----:B0-----:R-:W-:Y:S01]  /*528a0*/  STL.64 [R1+0x27a0], R18 ;  /* 0x0027a01201007387 */ /* 0x001fe20000100a00 */
[----:B------:R0:W-:Y:S03]  /*528b0*/  STL.64 [R1+0x2798], R16 ;  /* 0x0027981001007387 */ /* 0x0001e60000100a00 */
[----:B0-----:R-:W2:Y:S01]  /*528c0*/  LDL.LU R16, [R1+0x4d0] ;  /* 0x0004d00001107983 */ /* 0x001ea20000300800 */
        /* <DEDUP_REMOVED lines=13> */
[----:B------:R-:W-:Y:S01]  /*529a0*/  IMAD.MOV.U32 R12, RZ, RZ, R5 ;  /* 0x000000ffff0c7224 */ /* 0x000fe200078e0005 */
[----:B------:R-:W-:Y:S01]  /*529b0*/  MOV R13, R4 ;  /* 0x00000004000d7202 */ /* 0x000fe20000000f00 */
[----:B--2---:R-:W-:Y:S01]  /*529c0*/  STL.64 [R1+0x2850], R22 ;  /* 0x0028501601007387 */ /* 0x004fe20000100a00 */
[----:B------:R0:W-:Y:S03]  /*529d0*/  STL.64 [R1+0x2848], R20 ;  /* 0x0028481401007387 */ /* 0x0001e60000100a00 */
[----:B0-----:R-:W2:Y:S01]  /*529e0*/  LDL.LU R20, [R1+0x580] ;  /* 0x0005800001147983 */ /* 0x001ea20000300800 */
[----:B------:R-:W2:Y:S02]  /*529f0*/  LDL.LU R21, [R1+0x584] ;  /* 0x0005840001157983 */ /* 0x000ea40000300800 */
[----:B------:R-:W2:Y:S02]  /*52a00*/  LDL.LU R22, [R1+0x588] ;  /* 0x0005880001167983 */ /* 0x000ea40000300800 */
[----:B------:R-:W2:Y:S01]  /*52a10*/  LDL.LU R23, [R1+0x58c] ;  /* 0x00058c0001177983 */ /* 0x000ea20000300800 */
[----:B------:R0:W-:Y:S01]  /*52a20*/  STL.64 [R1+0x28c0], R12 ;  /* 0x0028c00c01007387 */ /* 0x0001e20000100a00 */
[----:B------:R-:W2:Y:S02]  /*52a30*/  LDL.LU R4, [R1+0x560] ;  /* 0x0005600001047983 */ /* 0x000ea40000300800 */
[----:B------:R-:W2:Y:S02]  /*52a40*/  LDL.LU R5, [R1+0x564] ;  /* 0x0005640001057983 */ /* 0x000ea40000300800 */
[----:B------:R-:W2:Y:S01]  /*52a50*/  LDL.LU R6, [R1+0x568] ;  /* 0x0005680001067983 */ /* 0x000ea20000300800 */
[----:B------:R-:W2:Y:S04]  /*52a60*/  LDL.LU R7, [R1+0x56c] ;  /* 0x00056c0001077983 */ /* 0x000ea80000300800 */
        /* <DEDUP_REMOVED lines=9> */
[----:B------:R-:W2:Y:S01]  /*52b00*/  LDL.LU R7, [R1+0x5bc] ;  /* 0x0005bc0001077983 */ /* 0x000ea20000300800 */
[----:B------:R-:W-:Y:S01]  /*52b10*/  STL.64 [R1+0x2870], R22 ;  /* 0x0028701601007387 */ /* 0x000fe20000100a00 */
        /* <DEDUP_REMOVED lines=20> */
[----:B0-----:R-:W3:Y:S01]  /*52c60*/  LDL.LU R16, [R1+0x510] ;  /* 0x0005100001107983 */ /* 0x001ee20000300800 */
[----:B------:R-:W3:Y:S02]  /*52c70*/  LDL.LU R17, [R1+0x514] ;  /* 0x0005140001117983 */ /* 0x000ee40000300800 */
[----:B------:R-:W4:Y:S02]  /*52c80*/  LDL.LU R18, [R1+0x518] ;  /* 0x0005180001127983 */ /* 0x000f240000300800 */
[----:B------:R-:W4:Y:S02]  /*52c90*/  LDL.LU R19, [R1+0x51c] ;  /* 0x00051c0001137983 */ /* 0x000f240000300800 */
[----:B----4-:R-:W-:Y:S01]  /*52ca0*/  STL.64 [R1+0x2818], R18 ;  /* 0x0028181201007387 */ /* 0x010fe20000100a00 */
[----:B---3--:R-:W-:Y:S02]  /*52cb0*/  STL.64 [R1+0x2810], R16 ;  /* 0x0028101001007387 */ /* 0x008fe40000100a00 */
[----:B------:R0:W-:Y:S02]  /*52cc0*/  STL.64 [R1+0x2f0], R12 ;  /* 0x0002f00c01007387 */ /* 0x0001e40000100a00 */
[----:B------:R1:W-:Y:S01]  /*52cd0*/  STL.64 [R1+0x2f8], R14 ;  /* 0x0002f80e01007387 */ /* 0x0003e20000100a00 */
[----:B0-----:R-:W1:Y:S02]  /*52ce0*/  LDL.LU.64 R12, [R1+0x28c0] ;  /* 0x0028c000010c7983 */ /* 0x001e640000300a00 */
[C---:B-1----:R-:W-:Y:S02]  /*52cf0*/  HMMA.16816.F32.BF16 R12, R8.reuse, R12, R4 ;  /* 0x0000000c080c723c */ /* 0x042fe40000041804 */
[----:B------:R-:W3:Y:S01]  /*52d00*/  LDL.LU.64 R6, [R1+0x28b8] ;  /* 0x0028b80001067983 */ /* 0x000ee20000300a00 */
[----:B------:R-:W3:Y:S11]  /*52d10*/  LDL.LU.64 R4, [R1+0x28b0] ;  /* 0x0028b00001047983 */ /* 0x000ef60000300a00 */
[----:B------:R-:W-:Y:S09]  /*52d20*/  @!UPT UIADD3 URZ, URZ, URZ, URZ ;  /* 0x0000003f3f3ff290 */ /* 0x000ff2000fffe03f */
[----:B------:R0:W-:Y:S01]  /*52d30*/  STL.64 [R1+0x340], R12 ;  /* 0x0003400c01007387 */ /* 0x0001e20000100a00 */
[----:B------:R-:W-:Y:S03]  /*52d40*/  STL.64 [R1+0x348], R14 ;  /* 0x0003480e01007387 */ /* 0x000fe60000100a00 */
[----:B0-----:R-:W3:Y:S02]  /*52d50*/  LDL.LU.64 R12, [R1+0x28a8] ;  /* 0x0028a800010c7983 */ /* 0x001ee40000300a00 */
[----:B---3--:R-:W-:Y:S02]  /*52d60*/  HMMA.16816.F32.BF16 R8, R8, R12, R4 ;  /* 0x0000000c0808723c */ /* 0x008fe40000041804 */
[----:B------:R-:W3:Y:S01]  /*52d70*/  LDL.LU.64 R6, [R1+0x28a0] ;  /* 0x0028a00001067983 */ /* 0x000ee20000300a00 */
[----:B------:R-:W3:Y:S11]  /*52d80*/  LDL.LU.64 R4, [R1+0x2898] ;  /* 0x0028980001047983 */ /* 0x000ef60000300a00 */
[----:B------:R-:W-:Y:S09]  /*52d90*/  @!UPT UIADD3 URZ, URZ, URZ, URZ ;  /* 0x0000003f3f3ff290 */ /* 0x000ff2000fffe03f */
[----:B------:R0:W-:Y:S01]  /*52da0*/  STL.64 [R1+0x330], R8 ;  /* 0x0003300801007387 */ /* 0x0001e20000100a00 */
[----:B------:R1:W-:Y:S03]  /*52db0*/  STL.64 [R1+0x338], R10 ;  /* 0x0003380a01007387 */ /* 0x0003e60000100a00 */
[----:B0-----:R-:W3:Y:S01]  /*52dc0*/  LDL.LU R8, [R1+0x3d0] ;  /* 0x0003d00001087983 */ /* 0x001ee20000300800 */
[----:B------:R-:W3:Y:S02]  /*52dd0*/  LDL.LU R9, [R1+0x3d4] ;  /* 0x0003d40001097983 */ /* 0x000ee40000300800 */
[----:B-1----:R-:W3:Y:S02]  /*52de0*/  LDL.LU R10, [R1+0x3d8] ;  /* 0x0003d800010a7983 */ /* 0x002ee40000300800 */
[----:B------:R-:W3:Y:S02]  /*52df0*/  LDL.LU R11, [R1+0x3dc] ;  /* 0x0003dc00010b7983 */ /* 0x000ee40000300800 */
[----:B------:R-:W-:Y:S01]  /*52e00*/  IMAD.MOV.U32 R16, RZ, RZ, R26 ;  /* 0x000000ffff107224 */ /* 0x000fe200078e001a */
[----:B------:R-:W-:-:S07]  /*52e10*/  MOV R17, R2 ;  /* 0x0000000200117202 */ /* 0x000fce0000000f00 */
[C---:B---3--:R-:W-:Y:S08]  /*52e20*/  HMMA.16816.F32.BF16 R8, R4.reuse, R16, R8 ;  /* 0x000000100408723c */ /* 0x048ff00000041808 */
[C---:B--2---:R-:W-:Y:S11]  /*52e30*/  HMMA.16816.F32.BF16 R20, R4.reuse, R24, R20 ;  /* 0x000000180414723c */ /* 0x044ff60000041814 */
[----:B------:R-:W-:Y:S04]  /*52e40*/  @!UPT UIADD3 URZ, URZ, URZ, URZ ;  /* 0x0000003f3f3ff290 */ /* 0x000fe8000fffe03f */
[----:B------:R-:W-:Y:S01]  /*52e50*/  STL.64 [R1+0x360], R8 ;  /* 0x0003600801007387 */ /* 0x000fe20000100a00 */
[----:B------:R-:W-:Y:S02]  /*52e60*/  STL.64 [R1+0x368], R10 ;  /* 0x0003680a01007387 */ /* 0x000fe40000100a00 */
[----:B------:R-:W0:Y:S02]  /*52e70*/  LDSM.16.M88.4 R8, [R28+0x6e000] ;  /* 0x06e000001c08783b */ /* 0x000e240000000200 */
[----:B0-----:R-:W-:Y:S02]  /*52e80*/  STL.64 [R1+0x2768], R10 ;  /* 0x0027680a01007387 */ /* 0x001fe40000100a00 */
[----:B------:R0:W-:Y:S02]  /*52e90*/  STL.64 [R1+0x2760], R8 ;  /* 0x0027600801007387 */ /* 0x0001e40000100a00 */
[----:B0-----:R-:W2:Y:S01]  /*52ea0*/  LDL.64 R8, [R1+0x20] ;  /* 0x0000200001087983 */ /* 0x001ea20000100a00 */
        /* <DEDUP_REMOVED lines=11> */
[----:B------:R-:W-:Y:S01]  /*52f60*/  IMAD.MOV.U32 R10, RZ, RZ, R12 ;  /* 0x000000ffff0a7224 */ /* 0x000fe200078e000c */
[----:B------:R-:W-:Y:S01]  /*52f70*/  MOV R2, R13 ;  /* 0x0000000d00027202 */ /* 0x000fe20000000f00 */
[----:B--2---:R-:W-:Y:S01]  /*52f80*/  HMMA.16816.F32.BF16 R4, R4, R12, R20 ;  /* 0x0000000c0404723c */ /* 0x004fe20000041814 */
[----:B------:R-:W2:Y:S01]  /*52f90*/  LDL.LU.64 R22, [R1+0x2870] ;  /* 0x0028700001167983 */ /* 0x000ea20000300a00 */
[----:B------:R-:W2:Y:S11]  /*52fa0*/  LDL.LU.64 R20, [R1+0x2868] ;  /* 0x0028680001147983 */ /* 0x000eb60000300a00 */
[----:B------:R-:W-:Y:S10]  /*52fb0*/  @!UPT UIADD3 URZ, URZ, URZ, URZ ;  /* 0x0000003f3f3ff290 */ /* 0x000ff4000fffe03f */
[----:B------:R0:W-:Y:S01]  /*52fc0*/  STL.64 [R1+0x3f0], R4 ;  /* 0x0003f00401007387 */ /* 0x0001e20000100a00 */
[----:B------:R1:W-:Y:S02]  /*52fd0*/  STL.64 [R1+0x3f8], R6 ;  /* 0x0003f80601007387 */ /* 0x0003e40000100a00 */
[----:B------:R-:W3:Y:S02]  /*52fe0*/  LDL.LU.64 R14, [R1+0x2860] ;  /* 0x00286000010e7983 */ /* 0x000ee40000300a00 */
[----:B------:R-:W3:Y:S01]  /*52ff0*/  LDL.LU.64 R12, [R1+0x2858] ;  /* 0x00285800010c7983 */ /* 0x000ee20000300a00 */
[----:B0-----:R-:W3:Y:S01]  /*53000*/  LDL.LU R4, [R1+0x540] ;  /* 0x0005400001047983 */ /* 0x001ee20000300800 */
[----:B------:R-:W3:Y:S02]  /*53010*/  LDL.LU R5, [R1+0x544] ;  /* 0x0005440001057983 */ /* 0x000ee40000300800 */
[----:B-1----:R-:W3:Y:S02]  /*53020*/  LDL.LU R6, [R1+0x548] ;  /* 0x0005480001067983 */ /* 0x002ee40000300800 */
[----:B------:R-:W3:Y:S02]  /*53030*/  LDL.LU R7, [R1+0x54c] ;  /* 0x00054c0001077983 */ /* 0x000ee40000300800 */
[C---:B---3--:R-:W-:Y:S08]  /*53040*/  HMMA.16816.F32.BF16 R4, R12.reuse, R16, R4 ;  /* 0x000000100c04723c */ /* 0x048ff00000041804 */
[C---:B--2---:R-:W-:Y:S11]  /*53050*/  HMMA.16816.F32.BF16 R20, R12.reuse, R24, R20 ;  /* 0x000000180c14723c */ /* 0x044ff60000041814 */
[----:B------:R-:W-:Y:S04]  /*53060*/  @!UPT UIADD3 URZ, URZ, URZ, URZ ;  /* 0x0000003f3f3ff290 */ /* 0x000fe8000fffe03f */
[----:B------:R-:W-:Y:S01]  /*53070*/  STL.64 [R1+0x450], R4 ;  /* 0x0004500401007387 */ /* 0x000fe20000100a00 */
[----:B------:R-:W-:Y:S02]  /*53080*/  STL.64 [R1+0x458], R6 ;  /* 0x0004580601007387 */ /* 0x000fe40000100a00 */
[----:B------:R-:W0:Y:S02]  /*53090*/  LDSM.16.M88.4 R4, [R28+0x6f000] ;  /* 0x06f000001c04783b */ /* 0x000e240000000200 */
[----:B0-----:R-:W-:Y:S02]  /*530a0*/  STL.64 [R1+0x2730], R6 ;  /* 0x0027300601007387 */ /* 0x001fe40000100a00 */
[----:B------:R-:W-:Y:S02]  /*530b0*/  STL.64 [R1+0x2728], R4 ;  /* 0x0027280401007387 */ /* 0x000fe40000100a00 */
[----:B------:R-:W-:Y:S02]  /*530c0*/  STL [R1+0x1bd0], R28 ;  /* 0x001bd01c01007387 */ /* 0x000fe40000100800 */
[----:B------:R-:W-:Y:S01]  /*530d0*/  STL.64 [R1+0x460], R20 ;  /* 0x0004601401007387 */ /* 0x000fe20000100a00 */
[----:B------:R0:W-:Y:S04]  /*530e0*/  STL.64 [R1+0x468], R22 ;  /* 0x0004681601007387 */ /* 0x0001e80000100a00 */
[----:B0-----:R-:W2:Y:S01]  /*530f0*/  LDL.LU.64 R22, [R1+0x2850] ;  /* 0x0028500001167983 */ /* 0x001ea20000300a00 */
[----:B------:R-:W2:Y:S02]  /*53100*/  LDL.LU.64 R20, [R1+0x2848] ;  /* 0x0028480001147983 */ /* 0x000ea40000300a00 */
[----:B------:R0:W-:Y:S02]  /*53110*/  STL.64 [R1+0x2820], R24 ;  /* 0x0028201801007387 */ /* 0x0001e40000100a00 */
[----:B0-----:R-:W3:Y:S01]  /*53120*/  LDL.LU R24, [R1+0x520] ;  /* 0x0005200001187983 */ /* 0x001ee20000300800 */
[----:B------:R-:W3:Y:S02]  /*53130*/  LDL.LU R25, [R1+0x524] ;  /* 0x0005240001197983 */ /* 0x000ee40000300800 */
[----:B------:R-:W3:Y:S02]  /*53140*/  LDL.LU R26, [R1+0x528] ;  /* 0x00052800011a7983 */ /* 0x000ee40000300800 */
[----:B------:R-:W3:Y:S01]  /*53150*/  LDL.LU R27, [R1+0x52c] ;  /* 0x00052c00011b7983 */ /* 0x000ee20000300800 */
[----:B--2---:R-:W-:Y:S11]  /*53160*/  HMMA.16816.F32.BF16 R20, R12, R8, R20 ;  /* 0x000000080c14723c */ /* 0x004ff60000041814 */
[----:B------:R-:W-:Y:S11]  /*53170*/  @!UPT UIADD3 URZ, URZ, URZ, URZ ;  /* 0x0000003f3f3ff290 */ /* 0x000ff6000fffe03f */
[----:B------:R-:W-:Y:S01]  /*53180*/  @!UPT UIADD3 URZ, URZ, URZ, URZ ;  /* 0x0000003f3f3ff290 */ /* 0x000fe2000fffe03f */
[----:B------:R-:W-:Y:S01]  /*53190*/  STL.64 [R1+0x490], R20 ;  /* 0x0004901401007387 */ /* 0x000fe20000100a00 */
[----:B------:R0:W-:Y:S03]  /*531a0*/  STL.64 [R1+0x498], R22 ;  /* 0x0004981601007387 */ /* 0x0001e60000100a00 */
[----:B0-----:R-:W2:Y:S01]  /*531b0*/  LDL.LU.64 R22, [R1+0x2840] ;  /* 0x0028400001167983 */ /* 0x001ea20000300a00 */
[----:B------:R-:W2:Y:S02]  /*531c0*/  LDL.LU.64 R20, [R1+0x2838] ;  /* 0x0028380001147983 */ /* 0x000ea40000300a00 */
[----:B------:R-:W-:Y:S01]  /*531d0*/  IMAD.MOV.U32 R4, RZ, RZ, R10 ;  /* 0x000000ffff047224 */ /* 0x000fe200078e000a */
[----:B------:R-:W-:-:S07]  /*531e0*/  MOV R5, R2 ;  /* 0x0000000200057202 */ /* 0x000fce0000000f00 */
[----:B--2---:R-:W-:Y:S01]  /*531f0*/  HMMA.16816.F32.BF16 R12, R12, R4, R20 ;  /* 0x000000040c0c723c */ /* 0x004fe20000041814 */
        /* <DEDUP_REMOVED lines=9> */
[C---:B---3--:R-:W-:Y:S01]  /*53290*/  HMMA.16816.F32.BF16 R16, R20.reuse, R16, R24 ;  /* 0x000000101410723c */ /* 0x048fe20000041818 */
[----:B------:R-:W3:Y:S11]  /*532a0*/  LDL.LU.64 R24, [R1+0x2820] ;  /* 0x0028200001187983 */ /* 0x000ef60000300a00 */
[----:B------:R-:W-:Y:S11]  /*532b0*/  @!UPT UIADD3 URZ, URZ, URZ, URZ ;  /* 0x0000003f3f3ff290 */ /* 0x000ff6000fffe03f */
        /* <DEDUP_REMOVED lines=10> */
[----:B------:R-:W3:Y:S01]  /*53360*/  LDL.LU.64 R16, [R1+0x2800] ;  /* 0x0028000001107983 */ /* 0x000ee20000300a00 */
[C---:B--2---:R-:W-:Y:S01]  /*53370*/  HMMA.16816.F32.BF16 R12, R20.reuse, R8, R12 ;  /* 0x00000008140c723c */ /* 0x044fe2000004180c */
[----:B------:R-:W-:Y:S01]  /*53380*/  IMAD.MOV.U32 R27, RZ, RZ, R8 ;  /* 0x000000ffff1b7224 */ /* 0x000fe200078e0008 */
[----:B------:R-:W-:Y:S01]  /*53390*/  MOV R2, R9 ;  /* 0x0000000900027202 */ /* 0x000fe20000000f00 */
[----:B------:R-:W-:Y:S01]  /*533a0*/  IMAD.MOV.U32 R29, RZ, RZ, R24 ;  /* 0x000000ffff1d7224 */ /* 0x000fe200078e0018 */
[----:B------:R-:W-:Y:S01]  /*533b0*/  MOV R28, R25 ;  /* 0x00000019001c7202 */ /* 0x000fe20000000f00 */
[----:B------:R-:W2:Y:S01]  /*533c0*/  LDL.LU R26, [R1+0x27f8] ;  /* 0x0027f800011a7983 */ /* 0x000ea20000300800 */
[----:B------:R-:W2:Y:S11]  /*533d0*/  LDL.LU.64 R24, [R1+0x27f0] ;  /* 0x0027f00001187983 */ /* 0x000eb60000300a00 */
[----:B------:R-:W-:Y:S06]  /*533e0*/  @!UPT UIADD3 URZ, URZ, URZ, URZ ;  /* 0x0000003f3f3ff290 */ /* 0x000fec000fffe03f */
[----:B------:R-:W-:Y:S01]  /*533f0*/  STL.64 [R1+0x580], R12 ;  /* 0x0005800c01007387 */ /* 0x000fe20000100a00 */
[----:B------:R-:W-:Y:S02]  /*53400*/  STL.64 [R1+0x588], R14 ;  /* 0x0005880e01007387 */ /* 0x000fe40000100a00 */
[----:B------:R0:W-:Y:S01]  /*53410*/  STL.64 [R1+0x27a8], R4 ;  /* 0x0027a80401007387 */ /* 0x0001e20000100a00 */
[----:B---3--:R-:W-:Y:S01]  /*53420*/  HMMA.16816.F32.BF16 R8, R20, R4, R16 ;  /* 0x000000041408723c */ /* 0x008fe20000041810 */
[----:B0-----:R-:W3:Y:S11]  /*53430*/  LDL.LU R4, [R1+0x470] ;  /* 0x0004700001047983 */ /* 0x001ef60000300800 */
        /* <DEDUP_REMOVED lines=8> */
[----:B0-----:R-:W3:Y:S01]  /*534c0*/  LDL.LU R4, [R1+0x4a0] ;  /* 0x0004a00001047983 */ /* 0x001ee20000300800 */
[----:B------:R-:W3:Y:S02]  /*534d0*/  LDL.LU R5, [R1+0x4a4] ;  /* 0x0004a40001057983 */ /* 0x000ee40000300800 */
[----:B------:R-:W4:Y:S02]  /*534e0*/  LDL.LU R6, [R1+0x4a8] ;  /* 0x0004a80001067983 */ /* 0x000f240000300800 */
[----:B------:R-:W4:Y:S02]  /*534f0*/  LDL.LU R7, [R1+0x4ac] ;  /* 0x0004ac0001077983 */ /* 0x000f240000300800 */
[----:B----4-:R-:W-:Y:S01]  /*53500*/  STL.64 [R1+0x27c8], R6 ;  /* 0x0027c80601007387 */ /* 0x010fe20000100a00 */
[----:B---3--:R0:W-:Y:S03]  /*53510*/  STL.64 [R1+0x27c0], R4 ;  /* 0x0027c00401007387 */ /* 0x0081e60000100a00 */
[----:B0-----:R-:W3:Y:S01]  /*53520*/  LDL.LU.64 R4, [R1+0x40] ;  /* 0x0000400001047983 */ /* 0x001ee20000300a00 */
[----:B------:R-:W4:Y:S02]  /*53530*/  LDL.LU R16, [R1+0x3e0] ;  /* 0x0003e00001107983 */ /* 0x000f240000300800 */
[----:B------:R-:W4:Y:S02]  /*53540*/  LDL.LU R17, [R1+0x3e4] ;  /* 0x0003e40001117983 */ /* 0x000f240000300800 */
[----:B------:R-:W2:Y:S01]  /*53550*/  LDL.LU R18, [R1+0x3e8] ;  /* 0x0003e80001127983 */ /* 0x000ea20000300800 */
[----:B------:R-:W2:Y:S04]  /*53560*/  LDL.LU R19, [R1+0x3ec] ;  /* 0x0003ec0001137983 */ /* 0x000ea80000300800 */
        /* <DEDUP_REMOVED lines=15> */
[----:B----4-:R0:W-:Y:S02]  /*53660*/  STL.64 [R1+0x2770], R8 ;  /* 0x0027700801007387 */ /* 0x0101e40000100a00 */
[----:B0-----:R-:W-:-:S02]  /*53670*/  IMAD.MOV.U32 R8, RZ, RZ, R27 ;  /* 0x000000ffff087224 */ /* 0x001fc400078e001b */
[----:B------:R-:W2:Y:S01]  /*53680*/  LDL.LU R27, [R1+0x27ec] ;  /* 0x0027ec00011b7983 */ /* 0x000ea20000300800 */
[----:B------:R-:W-:Y:S02]  /*53690*/  IMAD.MOV.U32 R20, RZ, RZ, R29 ;  /* 0x000000ffff147224 */ /* 0x000fe400078e001d */
[----:B------:R-:W0:Y:S01]  /*536a0*/  S2R R29, SR_TID.X ;  /* 0x00000000001d7919 */ /* 0x000e220000002100 */
[----:B------:R-:W-:Y:S01]  /*536b0*/  MOV R9, R2 ;  /* 0x0000000200097202 */ /* 0x000fe20000000f00 */
[----:B------:R-:W-:Y:S01]  /*536c0*/  IMAD.MOV.U32 R22, RZ, RZ, R0 ;  /* 0x000000ffff167224 */ /* 0x000fe200078e0000 */
[----:B------:R-:W4:Y:S01]  /*536d0*/  LDL.LU R2, [R1+0x27e8] ;  /* 0x0027e80001027983 */ /* 0x000f220000300800 */
[----:B------:R-:W4:Y:S01]  /*536e0*/  LDL.LU R0, [R1+0x27e4] ;  /* 0x0027e40001007983 */ /* 0x000f220000300800 */
[----:B------:R-:W-:Y:S02]  /*536f0*/  MOV R23, R3 ;  /* 0x0000000300177202 */ /* 0x000fe40000000f00 */
[----:B------:R-:W4:Y:S01]  /*53700*/  LDL.LU R3, [R1+0x27e0] ;  /* 0x0027e00001037983 */ /* 0x000f220000300800 */
[----:B------:R-:W-:Y:S01]  /*53710*/  MOV R21, R28 ;  /* 0x0000001c00157202 */ /* 0x000fe20000000f00 */
[----:B---3--:R-:W-:-:S02]  /*53720*/  IMAD.MOV.U32 R28, RZ, RZ, R5 ;  /* 0x000000ffff1c7224 */ /* 0x008fc400078e0005 */
[----:B0-----:R-:W-:Y:S01]  /*53730*/  IMAD.SHL.U32 R11, R29, 0x100, RZ ;  /* 0x000001001d0b7824 */ /* 0x001fe200078e00ff */
[----:B------:R-:W-:Y:S01]  /*53740*/  MOV R29, R4 ;  /* 0x00000004001d7202 */ /* 0x000fe20000000f00 */
[C---:B--2---:R-:W-:Y:S11]  /*53750*/  HMMA.16816.F32.BF16 R16, R24.reuse, R4, R16 ;  /* 0x000000041810723c */ /* 0x044ff60000041810 */
[----:B------:R-:W-:Y:S11]  /*53760*/  @!UPT UIADD3 URZ, URZ, URZ, URZ ;  /* 0x0000003f3f3ff290 */ /* 0x000ff6000fffe03f */
[----:B------:R-:W-:Y:S01]  /*53770*/  @!UPT UIADD3 URZ, URZ, URZ, URZ ;  /* 0x0000003f3f3ff290 */ /* 0x000fe2000fffe03f */
[----:B------:R-:W-:Y:S01]  /*53780*/  STL.64 [R1+0x520], R16 ;  /* 0x0005201001007387 */ /* 0x000fe20000100a00 */
[----:B------:R0:W-:Y:S03]  /*53790*/  STL.64 [R1+0x528], R18 ;  /* 0x0005281201007387 */ /* 0x0001e60000100a00 */
[----:B0-----:R-:W2:Y:S01]  /*537a0*/  LDL.LU.64 R18, [R1+0x27d8] ;  /* 0x0027d80001127983 */ /* 0x001ea20000300a00 */
[----:B------:R-:W2:Y:S02]  /*537b0*/  LDL.LU.64 R16, [R1+0x27d0] ;  /* 0x0027d00001107983 */ /* 0x000ea40000300a00 */
        /* <DEDUP_REMOVED lines=9> */
[----:B----4-:R-:W-:Y:S01]  /*53850*/  STL [R1+0x2440], R0 ;  /* 0x0024400001007387 */ /* 0x010fe20000100800 */
[C---:B---3--:R-:W-:Y:S11]  /*53860*/  HMMA.16816.F32.BF16 R4, R24.reuse, R8, R4 ;  /* 0x000000081804723c */ /* 0x048ff60000041804 */
[----:B------:R-:W-:Y:S11]  /*53870*/  @!UPT UIADD3 URZ, URZ, URZ, URZ ;  /* 0x0000003f3f3ff290 */ /* 0x000ff6000fffe03f */
[----:B------:R-:W-:Y:S01]  /*53880*/  @!UPT UIADD3 URZ, URZ, URZ, URZ ;  /* 0x0000003f3f3ff290 */ /* 0x000fe2000fffe03f */
[----:B------:R0:W-:Y:S01]  /*53890*/  STL.64 [R1+0x560], R4 ;  /* 0x0005600401007387 */ /* 0x0001e20000100a00 */
[----:B------:R-:W-:Y:S03]  /*538a0*/  STL.64 [R1+0x568], R6 ;  /* 0x0005680601007387 */ /* 0x000fe60000100a00 */
[----:B0-----:R-:W2:Y:S01]  /*538b0*/  LDL.LU.64 R4, [R1+0x27a8] ;  /* 0x0027a80001047983 */ /* 0x001ea20000300a00 */
[----:B------:R0:W-:Y:S01]  /*538c0*/  STL.64 [R1+0x2788], R8 ;  /* 0x0027880801007387 */ /* 0x0001e20000100a00 */
[----:B------:R-:W-:Y:S02]  /*538d0*/  LOP3.LUT R3, R3, 0xf00, R11, 0xf8, !PT ;  /* 0x00000f0003037812 */ /* 0x000fe400078ef80b */
[----:B0-----:R-:W3:Y:S01]  /*538e0*/  LDL.LU R8, [R1+0x3a0] ;  /* 0x0003a00001087983 */ /* 0x001ee20000300800 */
[----:B------:R-:W3:Y:S02]  /*538f0*/  LDL.LU R9, [R1+0x3a4] ;  /* 0x0003a40001097983 */ /* 0x000ee40000300800 */
[----:B------:R-:W3:Y:S02]  /*53900*/  LDL.LU R10, [R1+0x3a8] ;  /* 0x0003a800010a7983 */ /* 0x000ee40000300800 */
[----:B------:R-:W3:Y:S01]  /*53910*/  LDL.LU R11, [R1+0x3ac] ;  /* 0x0003ac00010b7983 */ /* 0x000ee20000300800 */
[----:B--2---:R-:W-:Y:S01]  /*53920*/  HMMA.16816.F32.BF16 R24, R24, R4, R16 ;  /* 0x000000041818723c */ /* 0x004fe20000041810 */
[----:B------:R-:W2:Y:S01]  /*53930*/  LDL.LU.64 R18, [R1+0x27a0] ;  /* 0x0027a00001127983 */ /* 0x000ea20000300a00 */
[----:B------:R-:W2:Y:S02]  /*53940*/  LDL.LU.64 R16, [R1+0x2798] ;  /* 0x0027980001107983 */ /* 0x000ea40000300a00 */
[----:B------:R0:W-:Y:S02]  /*53950*/  STL.64 [R1+0x2780], R4 ;  /* 0x0027800401007387 */ /* 0x0001e40000100a00 */
[----:B0-----:R-:W4:Y:S11]  /*53960*/  LDL.LU R4, [R1+0x390] ;  /* 0x0003900001047983 */ /* 0x001f360000300800 */
[----:B------:R-:W-:Y:S06]  /*53970*/  @!UPT UIADD3 URZ, URZ, URZ, URZ ;  /* 0x0000003f3f3ff290 */ /* 0x000fec000fffe03f */
[----:B------:R0:W-:Y:S02]  /*53980*/  STL.64 [R1+0x510], R24 ;  /* 0x0005101801007387 */ /* 0x0001e40000100a00 */
[----:B0-----:R-:W-:Y:S01]  /*53990*/  MOV R24, R29 ;  /* 0x0000001d00187202 */ /* 0x001fe20000000f00 */
[----:B------:R-:W-:Y:S01]  /*539a0*/  IMAD.MOV.U32 R25, RZ, RZ, R28 ;  /* 0x000000ffff197224 */ /* 0x000fe200078e001c */
[----:B------:R-:W-:Y:S01]  /*539b0*/  LOP3.LUT R3, R3, 0x10, R0, 0x78, !PT ;  /* 0x0000001003037812 */ /* 0x000fe200078e7800 */
[----:B------:R0:W-:Y:S01]  /*539c0*/  STL.64 [R1+0x518], R26 ;  /* 0x0005181a01007387 */ /* 0x0001e20000100a00 */
[----:B------:R-:W4:Y:S02]  /*539d0*/  LDL.LU R5, [R1+0x394] ;  /* 0x0003940001057983 */ /* 0x000f240000300800 */
[----:B------:R-:W4:Y:S01]  /*539e0*/  LDL.LU R6, [R1+0x398] ;  /* 0x0003980001067983 */ /* 0x000f220000300800 */
[----:B------:R-:W-:Y:S01]  /*539f0*/  LOP3.LUT R3, R3, 0x60, RZ, 0x3c, !PT ;  /* 0x0000006003037812 */ /* 0x000fe200078e3cff */
[----:B------:R-:W4:Y:S01]  /*53a00*/  LDL.LU R7, [R1+0x39c] ;  /* 0x00039c0001077983 */ /* 0x000f220000300800 */
[----:B------:R-:W4:Y:S03]  /*53a10*/  LDL.LU R29, [R1+0x2790] ;  /* 0x00279000011d7983 */ /* 0x000f260000300800 */
[----:B0-----:R-:W4:Y:S04]  /*53a20*/  LDL R26, [R1+0x48] ;  /* 0x00004800011a7983 */ /* 0x001f280000100800 */
[----:B------:R-:W4:Y:S01]  /*53a30*/  LDL R27, [R1+0x4c] ;  /* 0x00004c00011b7983 */ /* 0x000f220000100800 */
[C---:B--2---:R-:W-:Y:S11]  /*53a40*/  HMMA.16816.F32.BF16 R12, R16.reuse, R24, R12 ;  /* 0x00000018100c723c */ /* 0x044ff6000004180c */
[----:B------:R-:W-:Y:S11]  /*53a50*/  @!UPT UIADD3 URZ, URZ, URZ, URZ ;  /* 0x0000003f3f3ff290 */ /* 0x000ff6000fffe03f */
[----:B------:R-:W-:Y:S01]  /*53a60*/  @!UPT UIADD3 URZ, URZ, URZ, URZ ;  /* 0x0000003f3f3ff290 */ /* 0x000fe2000fffe03f */
[----:B------:R-:W-:Y:S01]  /*53a70*/  STL.64 [R1+0x550], R12 ;  /* 0x0005500c01007387 */ /* 0x000fe20000100a00 */
[----:B------:R-:W-:Y:S01]  /*53a80*/  STL [R1+0x558], R14 ;  /* 0x0005580e01007387 */ /* 0x000fe20000100800 */
[----:B------:R-:W-:Y:S02]  /*53a90*/  MOV R0, R15 ;  /* 0x0000000f00007202 */ /* 0x000fe40000000f00 */
[----:B------:R-:W0:Y:S01]  /*53aa0*/  LDSM.16.M88.4 R12, [R3+0x60000] ;  /* 0x06000000030c783b */ /* 0x000e220000000200 */
[----:B---3--:R-:W-:Y:S03]  /*53ab0*/  HMMA.16816.F32.BF16 R8, R16, R20, R8 ;  /* 0x000000141008723c */ /* 0x008fe60000041808 */
[----:B------:R-:W-:Y:S04]  /*53ac0*/  STL [R1+0x2480], R0 ;  /* 0x0024800001007387 */ /* 0x000fe80000100800 */
[----:B0-----:R-:W-:Y:S01]  /*53ad0*/  STL.64 [R1+0x2700], R14 ;  /* 0x0027000e01007387 */ /* 0x001fe20000100a00 */
[----:B------:R0:W-:Y:S03]  /*53ae0*/  STL.64 [R1+0x26f8], R12 ;  /* 0x0026f80c01007387 */ /* 0x0001e60000100a00 */
[----:B0-----:R-:W2:Y:S01]  /*53af0*/  LDL.LU R12, [R1+0x350] ;  /* 0x00035000010c7983 */ /* 0x001ea20000300800 */
[----:B------:R-:W2:Y:S02]  /*53b00*/  LDL.LU R13, [R1+0x354] ;  /* 0x00035400010d7983 */ /* 0x000ea40000300800 */
[----:B------:R-:W2:Y:S02]  /*53b10*/  LDL.LU R14, [R1+0x358] ;  /* 0x00035800010e7983 */ /* 0x000ea40000300800 */
[----:B------:R-:W2:Y:S07]  /*53b20*/  LDL.LU R15, [R1+0x35c] ;  /* 0x00035c00010f7983 */ /* 0x000eae0000300800 */
[----:B------:R0:W-:Y:S01]  /*53b30*/  STL.64 [R1+0x5e0], R8 ;  /* 0x0005e00801007387 */ /* 0x0001e20000100a00 */
[----:B------:R4:W-:Y:S03]  /*53b40*/  STL [R1+0x5e8], R10 ;  /* 0x0005e80a01007387 */ /* 0x0009e60000100800 */
[----:B0-----:R-:W4:Y:S01]  /*53b50*/  LDL.LU.64 R8, [R1+0x2788] ;  /* 0x0027880001087983 */ /* 0x001f220000300a00 */
[----:B------:R-:W-:-:S05]  /*53b60*/  IMAD.MOV.U32 R28, RZ, RZ, R11 ;  /* 0x000000ffff1c7224 */ /* 0x000fca00078e000b */
[----:B------:R-:W-:Y:S01]  /*53b70*/  STL [R1+0x2484], R28 ;  /* 0x0024841c01007387 */ /* 0x000fe20000100800 */
[C---:B----4-:R-:W-:Y:S03]  /*53b80*/  HMMA.16816.F32.BF16 R8, R16.reuse, R8, R4 ;  /* 0x000000081008723c */ /* 0x050fe60000041804 */
[----:B------:R-:W3:Y:S11]  /*53b90*/  LDL.LU.64 R4, [R1+0x2780] ;  /* 0x0027800001047983 */ /* 0x000ef60000300a00 */
[----:B------:R-:W-:Y:S09]  /*53ba0*/  @!UPT UIADD3 URZ, URZ, URZ, URZ ;  /* 0x0000003f3f3ff290 */ /* 0x000ff2000fffe03f */
[----:B------:R-:W-:Y:S01]  /*53bb0*/  STL.64 [R1+0x5f0], R8 ;  /* 0x0005f00801007387 */ /* 0x000fe20000100a00 */
[----:B------:R0:W-:Y:S03]  /*53bc0*/  STL.64 [R1+0x5f8], R10 ;  /* 0x0005f80a01007387 */ /* 0x0001e60000100a00 */
[----:B0-----:R-:W3:Y:S01]  /*53bd0*/  LDL.LU.64 R10, [R1+0x2778] ;  /* 0x00277800010a7983 */ /* 0x001ee20000300a00 */
[----:B------:R-:W3:Y:S02]  /*53be0*/  LDL.LU.64 R8, [R1+0x2770] ;  /* 0x0027700001087983 */ /* 0x000ee40000300a00 */
[----:B---3--:R-:W-:Y:S01]  /*53bf0*/  HMMA.16816.F32.BF16 R16, R16, R4, R8 ;  /* 0x000000041010723c */ /* 0x008fe20000041808 */
[----:B------:R-:W2:Y:S01]  /*53c00*/  LDL.LU.64 R10, [R1+0x2768] ;  /* 0x00276800010a7983 */ /* 0x000ea20000300a00 */
[----:B------:R-:W2:Y:S02]  /*53c10*/  LDL.LU.64 R8, [R1+0x2760] ;  /* 0x0027600001087983 */ /* 0x000ea40000300a00 */
[----:B------:R0:W-:Y:S11]  /*53c20*/  STL.64 [R1+0x2748], R4 ;  /* 0x0027480401007387 */ /* 0x0001f60000100a00 */
[----:B------:R-:W-:Y:S08]  /*53c30*/  @!UPT UIADD3 URZ, URZ, URZ, URZ ;  /* 0x0000003f3f3ff290 */ /* 0x000ff0000fffe03f */
[----:B------:R-:W-:Y:S01]  /*53c40*/  STL.64 [R1+0x5c0], R16 ;  /* 0x0005c01001007387 */ /* 0x000fe20000100a00 */
[----:B------:R-:W-:Y:S02]  /*53c50*/  STL.64 [R1+0x5c8], R18 ;  /* 0x0005c81201007387 */ /* 0x000fe40000100a00 */
[----:B0-----:R-:W3:Y:S02]  /*53c60*/  LDL.LU R4, [R1+0x310] ;  /* 0x0003100001047983 */ /* 0x001ee40000300800 */
[----:B------:R-:W0:Y:S01]  /*53c70*/  LDSM.16.M88.4 R16, [R3+0x61000] ;  /* 0x061000000310783b */ /* 0x000e220000000200 */
[C---:B--2---:R-:W-:Y:S11]  /*53c80*/  HMMA.16816.F32.BF16 R12, R8.reuse, R24, R12 ;  /* 0x00000018080c723c */ /* 0x044ff6000004180c */
[----:B------:R-:W-:Y:S11]  /*53c90*/  @!UPT UIADD3 URZ, URZ, URZ, URZ ;  /* 0x0000003f3f3ff290 */ /* 0x000ff6000fffe03f */
[----:B------:R-:W-:Y:S01]  /*53ca0*/  @!UPT UIADD3 URZ, URZ, URZ, URZ ;  /* 0x0000003f3f3ff290 */ /* 0x000fe2000fffe03f */
[----:B------:R-:W-:Y:S01]  /*53cb0*/  STL.64 [R1+0x5b0], R12 ;  /* 0x0005b00c01007387 */ /* 0x000fe20000100a00 */
[----:B------:R-:W-:Y:S02]  /*53cc0*/  STL.64 [R1+0x5b8], R14 ;  /* 0x0005b80e01007387 */ /* 0x000fe40000100a00 */
[----:B------:R-:W3:Y:S02]  /*53cd0*/  LDL.LU R5, [R1+0x314] ;  /* 0x0003140001057983 */ /* 0x000ee40000300800 */
[----:B------:R-:W2:Y:S01]  /*53ce0*/  LDL.LU R6, [R1+0x318] ;  /* 0x0003180001067983 */ /* 0x000ea20000300800 */
[----:B------:R-:W2:Y:S04]  /*53cf0*/  LDL.LU R7, [R1+0x31c] ;  /* 0x00031c0001077983 */ /* 0x000ea80000300800 */
[----:B--2---:R-:W-:Y:S01]  /*53d00*/  STL.64 [R1+0x2758], R6 ;  /* 0x0027580601007387 */ /* 0x004fe20000100a00 */
[----:B---3--:R1:W-:Y:S03]  /*53d10*/  STL.64 [R1+0x2750], R4 ;  /* 0x0027500401007387 */ /* 0x0083e60000100a00 */
[----:B-1----:R-:W2:Y:S01]  /*53d20*/  LDL.LU R4, [R1+0x320] ;  /* 0x0003200001047983 */ /* 0x002ea20000300800 */
[----:B------:R-:W2:Y:S02]  /*53d30*/  LDL.LU R5, [R1+0x324] ;  /* 0x0003240001057983 */ /* 0x000ea40000300800 */
[----:B------:R-:W2:Y:S02]  /*53d40*/  LDL.LU R6, [R1+0x328] ;  /* 0x0003280001067983 */ /* 0x000ea40000300800 */
[----:B------:R-:W2:Y:S01]  /*53d50*/  LDL.LU R7, [R1+0x32c] ;  /* 0x00032c0001077983 */ /* 0x000ea20000300800 */
[----:B------:R-:W-:Y:S01]  /*53d60*/  STL.64 [R1+0x2740], R26 ;  /* 0x0027401a01007387 */ /* 0x000fe20000100a00 */
[----:B------:R1:W-:Y:S03]  /*53d70*/  STL.64 [R1+0x2738], R24 ;  /* 0x0027381801007387 */ /* 0x0003e60000100a00 */
        /* <DEDUP_REMOVED lines=21> */
[----:B0-----:R-:W-:Y:S01]  /*53ed0*/  STL.64 [R1+0x26c8], R18 ;  /* 0x0026c81201007387 */ /* 0x001fe20000100a00 */
[----:B------:R0:W-:Y:S03]  /*53ee0*/  STL.64 [R1+0x26c0], R16 ;  /* 0x0026c01001007387 */ /* 0x0001e60000100a00 */
[----:B0-----:R-:W4:Y:S01]  /*53ef0*/  LDL.LU R16, [R1+0x180] ;  /* 0x0001800001107983 */ /* 0x001f220000300800 */
[----:B------:R-:W4:Y:S02]  /*53f00*/  LDL.LU R17, [R1+0x184] ;  /* 0x0001840001117983 */ /* 0x000f240000300800 */
[----:B------:R-:W2:Y:S02]  /*53f10*/  LDL.LU R18, [R1+0x188] ;  /* 0x0001880001127983 */ /* 0x000ea40000300800 */
[----:B------:R-:W2:Y:S02]  /*53f20*/  LDL.LU R19, [R1+0x18c] ;  /* 0x00018c0001137983 */ /* 0x000ea40000300800 */
[----:B--2---:R-:W-:Y:S01]  /*53f30*/  STL.64 [R1+0x26d8], R18 ;  /* 0x0026d81201007387 */ /* 0x004fe20000100a00 */
[----:B----4-:R0:W-:Y:S03]  /*53f40*/  STL.64 [R1+0x26d0], R16 ;  /* 0x0026d01001007387 */ /* 0x0101e60000100a00 */
[----:B0-----:R-:W2:Y:S01]  /*53f50*/  LDL.LU.64 R16, [R1+0x20] ;  /* 0x0000200001107983 */ /* 0x001ea20000300a00 */
[----:B------:R-:W4:Y:S02]  /*53f60*/  LDL.64 R18, [R1+0x28] ;  /* 0x0000280001127983 */ /* 0x000f240000100a00 */
[----:B------:R-:W-:Y:S02]  /*53f70*/  STL.64 [R1+0x5a0], R4 ;  /* 0x0005a00401007387 */ /* 0x000fe40000100a00 */
[----:B------:R0:W-:Y:S02]  /*53f80*/  STL.64 [R1+0x5a8], R6 ;  /* 0x0005a80601007387 */ /* 0x0001e40000100a00 */
[----:B0-----:R-:W2:Y:S01]  /*53f90*/  LDL.LU.64 R6, [R1+0x2758] ;  /* 0x0027580001067983 */ /* 0x001ea20000300a00 */
[----:B------:R-:W2:Y:S02]  /*53fa0*/  LDL.LU.64 R4, [R1+0x2750] ;  /* 0x0027500001047983 */ /* 0x000ea40000300a00 */
[C---:B--2---:R-:W-:Y:S11]  /*53fb0*/  HMMA.16816.F32.BF16 R4, R8.reuse, R16, R4 ;  /* 0x000000100804723c */ /* 0x044ff60000041804 */
[----:B------:R-:W-:Y:S11]  /*53fc0*/  @!UPT UIADD3 URZ, URZ, URZ, URZ ;  /* 0x0000003f3f3ff290 */ /* 0x000ff6000fffe03f */
[----:B------:R-:W-:Y:S01]  /*53fd0*/  @!UPT UIADD3 URZ, URZ, URZ, URZ ;  /* 0x0000003f3f3ff290 */ /* 0x000fe2000fffe03f */
[----:B------:R0:W-:Y:S01]  /*53fe0*/  STL.64 [R1+0x5d0], R4 ;  /* 0x0005d00401007387 */ /* 0x0001e20000100a00 */
[----:B------:R1:W-:Y:S03]  /*53ff0*/  STL.64 [R1+0x5d8], R6 ;  /* 0x0005d80601007387 */ /* 0x0003e60000100a00 */
[----:B0-----:R-:W3:Y:S02]  /*54000*/  LDL.LU.64 R4, [R1+0x2748] ;  /* 0x0027480001047983 */ /* 0x001ee40000300a00 */
[----:B---3--:R-:W-:Y:S02]  /*54010*/  HMMA.16816.F32.BF16 R8, R8, R4, R24 ;  /* 0x000000040808723c */ /* 0x008fe40000041818 */
[----:B------:R-:W2:Y:S01]  /*54020*/  LDL.LU.64 R26, [R1+0x2740] ;  /* 0x00274000011a7983 */ /* 0x000ea20000300a00 */
[----:B------:R-:W3:Y:S02]  /*54030*/  LDL.LU.64 R24, [R1+0x2738] ;  /* 0x0027380001187983 */ /* 0x000ee40000300a00 */
[----:B-1----:R-:W3:Y:S02]  /*54040*/  LDL.LU.64 R6, [R1+0x2730] ;  /* 0x0027300001067983 */ /* 0x002ee40000300a00 */
[----:B------:R-:W3:Y:S11]  /*54050*/  LDL.LU.64 R4, [R1+0x2728] ;  /* 0x0027280001047983 */ /* 0x000ef60000300a00 */
[----:B------:R-:W-:Y:S05]  /*54060*/  @!UPT UIADD3 URZ, URZ, URZ, URZ ;  /* 0x0000003f3f3ff290 */ /* 0x000fea000fffe03f */
[----:B------:R0:W-:Y:S01]  /*54070*/  STL.64 [R1+0x540], R8 ;  /* 0x0005400801007387 */ /* 0x0001e20000100a00 */
[----:B------:R1:W-:Y:S03]  /*54080*/  STL.64 [R1+0x548], R10 ;  /* 0x0005480a01007387 */ /* 0x0003e60000100a00 */
[----:B0-----:R-:W3:Y:S01]  /*54090*/  LDL.LU R8, [R1+0x290] ;  /* 0x0002900001087983 */ /* 0x001ee20000300800 */
[----:B------:R-:W3:Y:S02]  /*540a0*/  LDL.LU R9, [R1+0x294] ;  /* 0x0002940001097983 */ /* 0x000ee40000300800 */
[----:B-1----:R-:W3:Y:S02]  /*540b0*/  LDL.LU R10, [R1+0x298] ;  /* 0x00029800010a7983 */ /* 0x002ee40000300800 */
[----:B------:R-:W3:Y:S02]  /*540c0*/  LDL.LU R11, [R1+0x29c] ;  /* 0x00029c00010b7983 */ /* 0x000ee40000300800 */
[C---:B---3--:R-:W-:Y:S11]  /*540d0*/  HMMA.16816.F32.BF16 R8, R4.reuse, R24, R8 ;  /* 0x000000180408723c */ /* 0x048ff60000041808 */
[----:B------:R-:W-:Y:S11]  /*540e0*/  @!UPT UIADD3 URZ, URZ, URZ, URZ ;  /* 0x0000003f3f3ff290 */ /* 0x000ff6000fffe03f */
[----:B------:R-:W-:Y:S01]  /*540f0*/  @!UPT UIADD3 URZ, URZ, URZ, URZ ;  /* 0x0000003f3f3ff290 */ /* 0x000fe2000fffe03f */
[----:B------:R-:W-:Y:S01]  /*54100*/  STL.64 [R1+0x500], R8 ;  /* 0x0005000801007387 */ /* 0x000fe20000100a00 */
[----:B------:R-:W-:Y:S02]  /*54110*/  STL.64 [R1+0x508], R10 ;  /* 0x0005080a01007387 */ /* 0x000fe40000100a00 */
[----:B------:R-:W0:Y:S01]  /*54120*/  LDSM.16.M88.4 R8, [R3+0x62000] ;  /* 0x062000000308783b */ /* 0x000e220000000200 */
[C---:B------:R-:W-:Y:S01]  /*54130*/  HMMA.16816.F32.BF16 R12, R4.reuse, R20, R12 ;  /* 0x00000014040c723c */ /* 0x040fe2000004180c */
[----:B0-----:R-:W-:Y:S02]  /*54140*/  STL.64 [R1+0x26a8], R10 ;  /* 0x0026a80a01007387 */ /* 0x001fe40000100a00 */
[----:B------:R0:W-:Y:S02]  /*54150*/  STL.64 [R1+0x26a0], R8 ;  /* 0x0026a00801007387 */ /* 0x0001e40000100a00 */
[----:B0-----:R-:W3:Y:S01]  /*54160*/  LDL.LU.64 R8, [R1+0x50] ;  /* 0x0000500001087983 */ /* 0x001ee20000300a00 */
[----:B------:R-:W2:Y:S11]  /*54170*/  LDL.64 R10, [R1+0x58] ;  /* 0x00005800010a7983 */ /* 0x000eb60000100a00 */
[----:B------:R-:W-:Y:S06]  /*54180*/  @!UPT UIADD3 URZ, URZ, URZ, URZ ;  /* 0x0000003f3f3ff290 */ /* 0x000fec000fffe03f */
[----:B------:R-:W-:Y:S02]  /*54190*/  STL.64 [R1+0x4f0], R12 ;  /* 0x0004f00c01007387 */ /* 0x000fe40000100a00 */
[----:B------:R0:W-:Y:S02]  /*541a0*/  STL.64 [R1+0x4f8], R14 ;  /* 0x0004f80e01007387 */ /* 0x0001e40000100a00 */
[----:B0-----:R-:W2:Y:S01]  /*541b0*/  LDL.LU.64 R14, [R1+0x2720] ;  /* 0x00272000010e7983 */ /* 0x001ea20000300a00 */
[----:B------:R-:W2:Y:S02]  /*541c0*/  LDL.LU.64 R12, [R1+0x2718] ;  /* 0x00271800010c7983 */ /* 0x000ea40000300a00 */
[----:B------:R0:W-:Y:S02]  /*541d0*/  STL.64 [R1+0x26f0], R22 ;  /* 0x0026f01601007387 */ /* 0x0001e40000100a00 */
[----:B------:R-:W3:Y:S01]  /*541e0*/  LDL.LU R20, [R1+0x200] ;  /* 0x0002000001147983 */ /* 0x000ee20000300800 */
[----:B------:R-:W3:Y:S04]  /*541f0*/  LDL.LU R21, [R1+0x204] ;  /* 0x0002040001157983 */ /* 0x000ee80000300800 */
[----:B0-----:R-:W3:Y:S01]  /*54200*/  LDL.LU R22, [R1+0x208] ;  /* 0x0002080001167983 */ /* 0x001ee20000300800 */
[----:B------:R-:W3:Y:S01]  /*54210*/  LDL.LU R23, [R1+0x20c] ;  /* 0x00020c0001177983 */ /* 0x000ee20000300800 */
[C---:B--2---:R-:W-:Y:S11]  /*54220*/  HMMA.16816.F32.BF16 R12, R4.reuse, R16, R12 ;  /* 0x00000010040c723c */ /* 0x044ff6000004180c */
[----:B------:R-:W-:Y:S11]  /*54230*/  @!UPT UIADD3 URZ, URZ, URZ, URZ ;  /* 0x0000003f3f3ff290 */ /* 0x000ff6000fffe03f */
[----:B------:R-:W-:Y:S01]  /*54240*/  @!UPT UIADD3 URZ, URZ, URZ, URZ ;  /* 0x0000003f3f3ff290 */ /* 0x000fe2000fffe03f */
[----:B------:R-:W-:Y:S01]  /*54250*/  STL.64 [R1+0x4e0], R12 ;  /* 0x0004e00c01007387 */ /* 0x000fe20000100a00 */
[----:B------:R0:W-:Y:S03]  /*54260*/  STL.64 [R1+0x4e8], R14 ;  /* 0x0004e80e01007387 */ /* 0x0001e60000100a00 */
[----:B0-----:R-:W3:Y:S01]  /*54270*/  LDL.LU.64 R14, [R1+0x2710] ;  /* 0x00271000010e7983 */ /* 0x001ee20000300a00 */
[----:B------:R-:W3:Y:S02]  /*54280*/  LDL.LU.64 R12, [R1+0x2708] ;  /* 0x00270800010c7983 */ /* 0x000ee40000300a00 */
[----:B----4-:R0:W-:Y:S02]  /*54290*/  STL.64 [R1+0x26e8], R18 ;  /* 0x0026e81201007387 */ /* 0x0101e40000100a00 */
[----:B------:R-:W2:Y:S01]  /*542a0*/  LDL.LU R16, [R1+0x1f0] ;  /* 0x0001f00001107983 */ /* 0x000ea20000300800 */
[----:B------:R-:W2:Y:S04]  /*542b0*/  LDL.LU R17, [R1+0x1f4] ;  /* 0x0001f40001117983 */ /* 0x000ea80000300800 */
[----:B0-----:R-:W2:Y:S01]  /*542c0*/  LDL.LU R18, [R1+0x1f8] ;  /* 0x0001f80001127983 */ /* 0x001ea20000300800 */
[----:B------:R-:W2:Y:S01]  /*542d0*/  LDL.LU R19, [R1+0x1fc] ;  /* 0x0001fc0001137983 */ /* 0x000ea20000300800 */
[----:B---3--:R-:W-:Y:S02]  /*542e0*/  HMMA.16816.F32.BF16 R4, R4, R8, R12 ;  /* 0x000000080404723c */ /* 0x008fe4000004180c */
[----:B------:R-:W3:Y:S01]  /*542f0*/  LDL.LU.64 R14, [R1+0x2700] ;  /* 0x00270000010e7983 */ /* 0x000ee20000300a00 */
[----:B------:R-:W3:Y:S02]  /*54300*/  LDL.LU.64 R12, [R1+0x26f8] ;  /* 0x0026f800010c7983 */ /* 0x000ee40000300a00 */
[----:B------:R0:W-:Y:S02]  /*54310*/  STL.64 [R1+0x26e0], R10 ;  /* 0x0026e00a01007387 */ /* 0x0001e40000100a00 */
[----:B------:R-:W4:Y:S11]  /*54320*/  LDL.LU R8, [R1+0x1e0] ;  /* 0x0001e00001087983 */ /* 0x000f360000300800 */
[----:B------:R-:W-:Y:S05]  /*54330*/  @!UPT UIADD3 URZ, URZ, URZ, URZ ;  /* 0x0000003f3f3ff290 */ /* 0x000fea000fffe03f */
[----:B------:R-:W-:Y:S01]  /*54340*/  STL.64 [R1+0x4d0], R4 ;  /* 0x0004d00401007387 */ /* 0x000fe20000100a00 */
[----:B------:R-:W-:Y:S02]  /*54350*/  STL.64 [R1+0x4d8], R6 ;  /* 0x0004d80601007387 */ /* 0x000fe40000100a00 */
[----:B------:R-:W1:Y:S04]  /*54360*/  LDSM.16.M88.4 R4, [R3+0x63000] ;  /* 0x063000000304783b */ /* 0x000e680000000200 */
[----:B------:R-:W4:Y:S01]  /*54370*/  LDL.LU R9, [R1+0x1e4] ;  /* 0x0001e40001097983 */ /* 0x000f220000300800 */
[----:B0-----:R-:W4:Y:S01]  /*54380*/  LDL.LU R10, [R1+0x1e8] ;  /* 0x0001e800010a7983 */ /* 0x001f220000300800 */
[----:B------:R-:W4:Y:S03]  /*54390*/  LDL.LU R11, [R1+0x1ec] ;  /* 0x0001ec00010b7983 */ /* 0x000f260000300800 */
[----:B-1----:R0:W-:Y:S01]  /*543a0*/  STL.64 [R1+0x2660], R6 ;  /* 0x0026600601007387 */ /* 0x0021e20000100a00 */
[----:B------:R1:W-:Y:S01]  /*543b0*/  STL.64 [R1+0x2658], R4 ;  /* 0x0026580401007387 */ /* 0x0003e20000100a00 */
[----:B0-----:R-:W-:-:S02]  /*543c0*/  MOV R6, R29 ;  /* 0x0000001d00067202 */ /* 0x001fc40000000f00 */
[----:B-1----:R-:W2:Y:S01]  /*543d0*/  LDL.LU R4, [R1+0x160] ;  /* 0x0001600001047983 */ /* 0x002ea20000300800 */
[----:B------:R-:W2:Y:S02]  /*543e0*/  LDL.LU R5, [R1+0x164] ;  /* 0x0001640001057983 */ /* 0x000ea40000300800 */
[----:B------:R-:W-:Y:S01]  /*543f0*/  IMAD.MOV.U32 R7, RZ, RZ, R2 ;  /* 0x000000ffff077224 */ /* 0x000fe200078e0002 */
[C---:B---3--:R-:W-:Y:S11]  /*54400*/  HMMA.16816.F32.BF16 R20, R12.reuse, R26, R20 ;  /* 0x0000001a0c14723c */ /* 0x048ff60000041814 */
[----:B------:R-:W-:Y:S11]  /*54410*/  @!UPT UIADD3 URZ, URZ, URZ, URZ ;  /* 0x0000003f3f3ff290 */ /* 0x000ff6000fffe03f */
[----:B------:R-:W-:Y:S01]  /*54420*/  @!UPT UIADD3 URZ, URZ, URZ, URZ ;  /* 0x0000003f3f3ff290 */ /* 0x000fe2000fffe03f */
[----:B------:R-:W-:Y:S01]  /*54430*/  STL.64 [R1+0x4c0], R20 ;  /* 0x0004c01401007387 */ /* 0x000fe20000100a00 */
[----:B------:R-:W-:Y:S01]  /*54440*/  MOV R29, R22 ;  /* 0x00000016001d7202 */ /* 0x000fe20000000f00 */
[----:B------:R-:W-:Y:S02]  /*54450*/  IMAD.MOV.U32 R2, RZ, RZ, R23 ;  /* 0x000000ffff027224 */ /* 0x000fe400078e0017 */
[----:B------:R-:W2:Y:S03]  /*54460*/  LDL.LU.64 R22, [R1+0x26f0] ;  /* 0x0026f00001167983 */ /* 0x000ea60000300a00 */
[----:B------:R-:W-:Y:S02]  /*54470*/  STL [R1+0x2384], R2 ;  /* 0x0023840201007387 */ /* 0x000fe40000100800 */
[----:B------:R-:W-:Y:S01]  /*54480*/  STL [R1+0x2380], R29 ;  /* 0x0023801d01007387 */ /* 0x000fe20000100800 */
[C---:B--2---:R-:W-:Y:S11]  /*54490*/  HMMA.16816.F32.BF16 R16, R12.reuse, R22, R16 ;  /* 0x000000160c10723c */ /* 0x044ff60000041810 */
[----:B------:R-:W-:Y:S11]  /*544a0*/  @!UPT UIADD3 URZ, URZ, URZ, URZ ;  /* 0x0000003f3f3ff290 */ /* 0x000ff6000fffe03f */
[----:B------:R-:W-:Y:S01]  /*544b0*/  @!UPT UIADD3 URZ, URZ, URZ, URZ ;  /* 0x0000003f3f3ff290 */ /* 0x000fe2000fffe03f */
[----:B------:R-:W-:Y:S01]  /*544c0*/  STL.64 [R1+0x4a0], R16 ;  /* 0x0004a01001007387 */ /* 0x000fe20000100a00 */
[----:B------:R0:W-:Y:S03]  /*544d0*/  STL.64 [R1+0x4a8], R18 ;  /* 0x0004a81201007387 */ /* 0x0001e60000100a00 */
[----:B0-----:R-:W4:Y:S02]  /*544e0*/  LDL.LU.64 R18, [R1+0x26e8] ;  /* 0x0026e80001127983 */ /* 0x001f240000300a00 */
[C---:B----4-:R-:W-:Y:S01]  /*544f0*/  HMMA.16816.F32.BF16 R8, R12.reuse, R18, R8 ;  /* 0x000000120c08723c */ /* 0x050fe20000041808 */
[----:B------:R-:W-:Y:S01]  /*54500*/  MOV R2, R18 ;  /* 0x0000001200027202 */ /* 0x000fe20000000f00 */
[----:B------:R-:W-:Y:S11]  /*54510*/  IMAD.MOV.U32 R0, RZ, RZ, R19 ;  /* 0x000000ffff007224 */ /* 0x000ff600078e0013 */
[----:B------:R-:W-:Y:S10]  /*54520*/  @!UPT UIADD3 URZ, URZ, URZ, URZ ;  /* 0x0000003f3f3ff290 */ /* 0x000ff4000fffe03f */
[----:B------:R-:W-:Y:S01]  /*54530*/  STL.64 [R1+0x470], R8 ;  /* 0x0004700801007387 */ /* 0x000fe20000100a00 */
[----:B------:R0:W-:Y:S03]  /*54540*/  STL.64 [R1+0x478], R10 ;  /* 0x0004780a01007387 */ /* 0x0001e60000100a00 */
[----:B0-----:R-:W2:Y:S01]  /*54550*/  LDL.LU.64 R10, [R1+0x26e0] ;  /* 0x0026e000010a7983 */ /* 0x001ea20000300a00 */
[----:B------:R-:W2:Y:S02]  /*54560*/  LDL.LU.64 R18, [R1+0x26d8] ;  /* 0x0026d80001127983 */ /* 0x000ea40000300a00 */
[----:B------:R-:W2:Y:S02]  /*54570*/  LDL.LU.64 R16, [R1+0x26d0] ;  /* 0x0026d00001107983 */ /* 0x000ea40000300a00 */
[----:B--2---:R-:W-:Y:S01]  /*54580*/  HMMA.16816.F32.BF16 R12, R12, R10, R16 ;  /* 0x0000000a0c0c723c */ /* 0x004fe20000041810 */
[----:B------:R-:W2:Y:S01]  /*54590*/  LDL.LU.64 R18, [R1+0x26c8] ;  /* 0x0026c80001127983 */ /* 0x000ea20000300a00 */
[----:B------:R-:W2:Y:S02]  /*545a0*/  LDL.LU.64 R16, [R1+0x26c0] ;  /* 0x0026c00001107983 */ /* 0x000ea40000300a00 */
[----:B------:R0:W-:Y:S02]  /*545b0*/  STL.64 [R1+0x26b8], R10 ;  /* 0x0026b80a01007387 */ /* 0x0001e40000100a00 */
[----:B------:R-:W3:Y:S11]  /*545c0*/  LDL.LU R8, [R1+0x170] ;  /* 0x0001700001087983 */ /* 0x000ef60000300800 */
[----:B------:R-:W-:Y:S06]  /*545d0*/  @!UPT UIADD3 URZ, URZ, URZ, URZ ;  /* 0x0000003f3f3ff290 */ /* 0x000fec000fffe03f */
[----:B------:R-:W-:Y:S01]  /*545e0*/  STL.64 [R1+0x440], R12 ;  /* 0x0004400c01007387 */ /* 0x000fe20000100a00 */
[----:B------:R-:W-:Y:S02]  /*545f0*/  STL.64 [R1+0x448], R14 ;  /* 0x0004480e01007387 */ /* 0x000fe40000100a00 */
[----:B------:R-:W3:Y:S02]  /*54600*/  LDL.LU R9, [R1+0x174] ;  /* 0x0001740001097983 */ /* 0x000ee40000300800 */
[----:B0-----:R-:W3:Y:S01]  /*54610*/  LDL.LU R10, [R1+0x178] ;  /* 0x00017800010a7983 */ /* 0x001ee20000300800 */
[----:B------:R-:W3:Y:S04]  /*54620*/  LDL.LU R11, [R1+0x17c] ;  /* 0x00017c00010b7983 */ /* 0x000ee80000300800 */
[----:B------:R-:W0:Y:S04]  /*54630*/  LDSM.16.M88.4 R12, [R3+0x64000] ;  /* 0x06400000030c783b */ /* 0x000e280000000200 */
[----:B0-----:R-:W-:Y:S01]  /*54640*/  STL.64 [R1+0x2630], R14 ;  /* 0x0026300e01007387 */ /* 0x001fe20000100a00 */
[----:B------:R-:W-:Y:S02]  /*54650*/  STL.64 [R1+0x2628], R12 ;  /* 0x0026280c01007387 */ /* 0x000fe40000100a00 */
[----:B------:R-:W-:Y:S01]  /*54660*/  STL.64 [R1+0x26b0], R26 ;  /* 0x0026b01a01007387 */ /* 0x000fe20000100a00 */
[C---:B--2---:R-:W-:Y:S08]  /*54670*/  HMMA.16816.F32.BF16 R4, R16.reuse, R22, R4 ;  /* 0x000000161004723c */ /* 0x044ff00000041804 */
[----:B---3--:R-:W-:Y:S11]  /*54680*/  HMMA.16816.F32.BF16 R8, R16, R26, R8 ;  /* 0x0000001a1008723c */ /* 0x008ff60000041808 */
[----:B------:R-:W-:Y:S11]  /*54690*/  @!UPT UIADD3 URZ, URZ, URZ, URZ ;  /* 0x0000003f3f3ff290 */ /* 0x000ff6000fffe03f */
[----:B------:R-:W-:Y:S01]  /*546a0*/  @!UPT UIADD3 URZ, URZ, URZ, URZ ;  /* 0x0000003f3f3ff290 */ /* 0x000fe2000fffe03f */
[----:B------:R-:W-:Y:S01]  /*546b0*/  STL.64 [R1+0x430], R8 ;  /* 0x0004300801007387 */ /* 0x000fe20000100a00 */
[----:B------:R-:W-:Y:S02]  /*546c0*/  STL.64 [R1+0x438], R10 ;  /* 0x0004380a01007387 */ /* 0x000fe40000100a00 */
[----:B------:R-:W2:Y:S02]  /*546d0*/  LDL.LU R20, [R1] ;  /* 0x0000000001147983 */ /* 0x000ea40000300800 */
[----:B------:R0:W-:Y:S01]  /*546e0*/  STL.64 [R1+0x420], R4 ;  /* 0x0004200401007387 */ /* 0x0001e20000100a00 */
[----:B------:R1:W-:Y:S01]  /*546f0*/  STL.64 [R1+0x428], R6 ;  /* 0x0004280601007387 */ /* 0x0003e20000100a00 */
[----:B------:R-:W2:Y:S02]  /*54700*/  LDL.LU R21, [R1+0x4] ;  /* 0x0000040001157983 */ /* 0x000ea40000300800 */
[----:B------:R-:W3:Y:S02]  /*54710*/  LDL.LU R22, [R1+0x8] ;  /* 0x0000080001167983 */ /* 0x000ee40000300800 */
[----:B------:R-:W3:Y:S01]  /*54720*/  LDL.LU R23, [R1+0xc] ;  /* 0x00000c0001177983 */ /* 0x000ee20000300800 */
[----:B0-----:R-:W4:Y:S01]  /*54730*/  LDL.LU R4, [R1+0x70] ;  /* 0x0000700001047983 */ /* 0x001f220000300800 */
[----:B------:R-:W4:Y:S02]  /*54740*/  LDL.LU R5, [R1+0x74] ;  /* 0x0000740001057983 */ /* 0x000f240000300800 */
[----:B-1----:R-:W2:Y:S02]  /*54750*/  LDL.LU R6, [R1+0x78] ;  /* 0x0000780001067983 */ /* 0x002ea40000300800 */
[----:B------:R-:W2:Y:S02]  /*54760*/  LDL.LU R7, [R1+0x7c] ;  /* 0x00007c0001077983 */ /* 0x000ea40000300800 */
[----:B--2---:R-:W-:Y:S01]  /*54770*/  STL.64 [R1+0x2670], R6 ;  /* 0x0026700601007387 */ /* 0x004fe20000100a00 */
[----:B----4-:R0:W-:Y:S03]  /*54780*/  STL.64 [R1+0x2668], R4 ;  /* 0x0026680401007387 */ /* 0x0101e60000100a00 */
        /* <DEDUP_REMOVED lines=8> */
[----:B------:R-:W3:Y:S01]  /*54810*/  LDL.LU R8, [R1+0x150] ;  /* 0x0001500001087983 */ /* 0x000ee20000300800 */
[----:B------:R-:W3:Y:S02]  /*54820*/  LDL.LU R9, [R1+0x154] ;  /* 0x0001540001097983 */ /* 0x000ee40000300800 */
[----:B------:R-:W3:Y:S02]  /*54830*/  LDL.LU R10, [R1+0x158] ;  /* 0x00015800010a7983 */ /* 0x000ee40000300800 */
[----:B------:R-:W3:Y:S01]  /*54840*/  LDL.LU R11, [R1+0x15c] ;  /* 0x00015c00010b7983 */ /* 0x000ee20000300800 */
[----:B----4-:R0:W-:Y:S01]  /*54850*/  STL.64 [R1+0x2680], R6 ;  /* 0x0026800601007387 */ /* 0x0101e20000100a00 */
[----:B--2---:R1:W-:Y:S03]  /*54860*/  STL.64 [R1+0x2678], R4 ;  /* 0x0026780401007387 */ /* 0x0043e60000100a00 */
[----:B0-----:R-:W2:Y:S04]  /*54870*/  LDL.64 R6, [R1+0x38] ;  /* 0x0000380001067983 */ /* 0x001ea80000100a00 */
[----:B--2---:R0:W-:Y:S01]  /*54880*/  STL.64 [R1+0x2698], R6 ;  /* 0x0026980601007387 */ /* 0x0041e20000100a00 */
[----:B-1----:R-:W2:Y:S02]  /*54890*/  LDL.LU R4, [R1+0x140] ;  /* 0x0001400001047983 */ /* 0x002ea40000300800 */
[----:B------:R-:W2:Y:S01]  /*548a0*/  LDL.LU R5, [R1+0x144] ;  /* 0x0001440001057983 */ /* 0x000ea20000300800 */
[----:B0-----:R-:W2:Y:S01]  /*548b0*/  LDL.LU R6, [R1+0x148] ;  /* 0x0001480001067983 */ /* 0x001ea20000300800 */
[----:B------:R-:W2:Y:S02]  /*548c0*/  LDL.LU R7, [R1+0x14c] ;  /* 0x00014c0001077983 */ /* 0x000ea40000300800 */
[----:B------:R-:W4:Y:S02]  /*548d0*/  LDL.LU R12, [R1+0xf0] ;  /* 0x0000f000010c7983 */ /* 0x000f240000300800 */
[----:B------:R-:W4:Y:S01]  /*548e0*/  LDL.LU R13, [R1+0xf4] ;  /* 0x0000f400010d7983 */ /* 0x000f220000300800 */
[----:B------:R-:W2:Y:S01]  /*548f0*/  LDL.LU R14, [R1+0xf8] ;  /* 0x0000f800010e7983 */ /* 0x000ea20000300800 */
[----:B------:R-:W2:Y:S03]  /*54900*/  LDL.LU R15, [R1+0xfc] ;  /* 0x0000fc00010f7983 */ /* 0x000ea60000300800 */
        /* <DEDUP_REMOVED lines=18> */
[----:B---3--:R0:W-:Y:S02]  /*54a30*/  STL.64 [R1+0x25a8], R22 ;  /* 0x0025a81601007387 */ /* 0x0081e40000100a00 */
[----:B0-----:R-:W-:Y:S01]  /*54a40*/  MOV R22, R2 ;  /* 0x0000000200167202 */ /* 0x001fe20000000f00 */
[----:B------:R-:W-:-:S07]  /*54a50*/  IMAD.MOV.U32 R23, RZ, RZ, R0 ;  /* 0x000000ffff177224 */ /* 0x000fce00078e0000 */
[C---:B------:R-:W-:Y:S01]  /*54a60*/  HMMA.16816.F32.BF16 R8, R16.reuse, R22, R8 ;  /* 0x000000161008723c */ /* 0x040fe20000041808 */
[----:B------:R-:W-:Y:S11]  /*54a70*/  STL.64 [R1+0x25a0], R20 ;  /* 0x0025a01401007387 */ /* 0x000ff60000100a00 */
[----:B------:R-:W-:Y:S11]  /*54a80*/  @!UPT UIADD3 URZ, URZ, URZ, URZ ;  /* 0x0000003f3f3ff290 */ /* 0x000ff6000fffe03f */
[----:B------:R-:W-:Y:S01]  /*54a90*/  STL.64 [R1+0x410], R8 ;  /* 0x0004100801007387 */ /* 0x000fe20000100a00 */
[----:B------:R0:W-:Y:S03]  /*54aa0*/  STL.64 [R1+0x418], R10 ;  /* 0x0004180a01007387 */ /* 0x0001e60000100a00 */
[----:B0-----:R-:W3:Y:S02]  /*54ab0*/  LDL.LU.64 R10, [R1+0x26b8] ;  /* 0x0026b800010a7983 */ /* 0x001ee40000300a00 */
[----:B---3--:R-:W-:Y:S02]  /*54ac0*/  HMMA.16816.F32.BF16 R16, R16, R10, R24 ;  /* 0x0000000a1010723c */ /* 0x008fe40000041818 */
[----:B------:R-:W3:Y:S01]  /*54ad0*/  LDL.LU.64 R26, [R1+0x26b0] ;  /* 0x0026b000011a7983 */ /* 0x000ee20000300a00 */
[----:B------:R-:W-:Y:S01]  /*54ae0*/  MOV R2, R10 ;  /* 0x0000000a00027202 */ /* 0x000fe20000000f00 */
[----:B------:R-:W-:Y:S11]  /*54af0*/  IMAD.MOV.U32 R0, RZ, RZ, R11 ;  /* 0x000000ffff007224 */ /* 0x000ff600078e000b */
[----:B------:R-:W-:Y:S08]  /*54b00*/  @!UPT UIADD3 URZ, URZ, URZ, URZ ;  /* 0x0000003f3f3ff290 */ /* 0x000ff0000fffe03f */
[----:B------:R-:W-:Y:S01]  /*54b10*/  STL.64 [R1+0x3e0], R16 ;  /* 0x0003e01001007387 */ /* 0x000fe20000100a00 */
[----:B------:R-:W-:Y:S02]  /*54b20*/  STL.64 [R1+0x3e8], R18 ;  /* 0x0003e81201007387 */ /* 0x000fe40000100a00 */
[----:B------:R-:W3:Y:S02]  /*54b30*/  LDL.LU.64 R10, [R1+0x26a8] ;  /* 0x0026a800010a7983 */ /* 0x000ee40000300a00 */
[----:B------:R-:W3:Y:S01]  /*54b40*/  LDL.LU.64 R8, [R1+0x26a0] ;  /* 0x0026a00001087983 */ /* 0x000ee20000300a00 */
[----:B------:R-:W0:Y:S04]  /*54b50*/  LDSM.16.M88.4 R16, [R3+0x65000] ;  /* 0x065000000310783b */ /* 0x000e280000000200 */
[----:B0-----:R-:W-:Y:S01]  /*54b60*/  STL.64 [R1+0x25f8], R18 ;  /* 0x0025f81201007387 */ /* 0x001fe20000100a00 */
[----:B------:R-:W-:Y:S01]  /*54b70*/  STL.64 [R1+0x25f0], R16 ;  /* 0x0025f01001007387 */ /* 0x000fe20000100a00 */
[C---:B---3--:R-:W-:Y:S11]  /*54b80*/  HMMA.16816.F32.BF16 R4, R8.reuse, R26, R4 ;  /* 0x0000001a0804723c */ /* 0x048ff60000041804 */
[----:B------:R-:W-:Y:S11]  /*54b90*/  @!UPT UIADD3 URZ, URZ, URZ, URZ ;  /* 0x0000003f3f3ff290 */ /* 0x000ff6000fffe03f */
[----:B------:R-:W-:Y:S01]  /*54ba0*/  @!UPT UIADD3 URZ, URZ, URZ, URZ ;  /* 0x0000003f3f3ff290 */ /* 0x000fe2000fffe03f */
[----:B------:R-:W-:Y:S01]  /*54bb0*/  STL.64 [R1+0x3b0], R4 ;  /* 0x0003b00401007387 */ /* 0x000fe20000100a00 */
[----:B------:R0:W-:Y:S03]  /*54bc0*/  STL.64 [R1+0x3b8], R6 ;  /* 0x0003b80601007387 */ /* 0x0001e60000100a00 */
[----:B0-----:R-:W2:Y:S01]  /*54bd0*/  LDL.LU.64 R6, [R1+0x2698] ;  /* 0x0026980001067983 */ /* 0x001ea20000300a00 */
[----:B------:R-:W-:Y:S01]  /*54be0*/  MOV R18, R2 ;  /* 0x0000000200127202 */ /* 0x000fe20000000f00 */
[----:B------:R-:W-:Y:S01]  /*54bf0*/  IMAD.MOV.U32 R19, RZ, RZ, R0 ;  /* 0x000000ffff137224 */ /* 0x000fe200078e0000 */
[C---:B--2---:R-:W-:Y:S01]  /*54c00*/  HMMA.16816.F32.BF16 R12, R8.reuse, R6, R12 ;  /* 0x00000006080c723c */ /* 0x044fe2000004180c */
[----:B------:R-:W-:Y:S01]  /*54c10*/  MOV R2, R6 ;  /* 0x0000000600027202 */ /* 0x000fe20000000f00 */
[----:B------:R-:W-:Y:S11]  /*54c20*/  IMAD.MOV.U32 R0, RZ, RZ, R7 ;  /* 0x000000ffff007224 */ /* 0x000ff600078e0007 */
[----:B------:R-:W-:Y:S10]  /*54c30*/  @!UPT UIADD3 URZ, URZ, URZ, URZ ;  /* 0x0000003f3f3ff290 */ /* 0x000ff4000fffe03f */
        /* <DEDUP_REMOVED lines=26> */
[----:B--2---:R-:W-:Y:S01]  /*54de0*/  HMMA.16816.F32.BF16 R12, R4, R26, R12 ;  /* 0x0000001a040c723c */ /* 0x004fe2000004180c */
[----:B----4-:R-:W-:Y:S01]  /*54df0*/  STL.64 [R1+0x25c8], R10 ;  /* 0x0025c80a01007387 */ /* 0x010fe20000100a00 */
[----:B---3--:R-:W-:Y:S11]  /*54e00*/  STL.64 [R1+0x25c0], R8 ;  /* 0x0025c00801007387 */ /* 0x008ff60000100a00 */
[----:B------:R-:W-:Y:S10]  /*54e10*/  @!UPT UIADD3 URZ, URZ, URZ, URZ ;  /* 0x0000003f3f3ff290 */ /* 0x000ff4000fffe03f */
[----:B------:R-:W-:Y:S02]  /*54e20*/  STL.64 [R1+0x370], R12 ;  /* 0x0003700c01007387 */ /* 0x000fe40000100a00 */
[----:B------:R0:W-:Y:S02]  /*54e30*/  STL.64 [R1+0x378], R14 ;  /* 0x0003780e01007387 */ /* 0x0001e40000100a00 */
[----:B0-----:R-:W2:Y:S01]  /*54e40*/  LDL.LU.64 R14, [R1+0x2650] ;  /* 0x00265000010e7983 */ /* 0x001ea20000300a00 */
[----:B------:R-:W2:Y:S01]  /*54e50*/  LDL.LU.64 R12, [R1+0x2648] ;  /* 0x00264800010c7983 */ /* 0x000ea20000300a00 */
[----:B------:R-:W-:Y:S01]  /*54e60*/  MOV R10, R2 ;  /* 0x00000002000a7202 */ /* 0x000fe20000000f00 */
[----:B------:R-:W-:-:S07]  /*54e70*/  IMAD.MOV.U32 R11, RZ, RZ, R0 ;  /* 0x000000ffff0b7224 */ /* 0x000fce00078e0000 */
        /* <DEDUP_REMOVED lines=8> */
[----:B------:R-:W3:Y:S01]  /*54f00*/  LDL.LU R8, [R1+0x60] ;  /* 0x0000600001087983 */ /* 0x000ee20000300800 */
[----:B------:R-:W3:Y:S04]  /*54f10*/  LDL.LU R9, [R1+0x64] ;  /* 0x0000640001097983 */ /* 0x000ee80000300800 */
[----:B0-----:R-:W3:Y:S01]  /*54f20*/  LDL.LU R10, [R1+0x68] ;  /* 0x00006800010a7983 */ /* 0x001ee20000300800 */
[----:B------:R-:W3:Y:S01]  /*54f30*/  LDL.LU R11, [R1+0x6c] ;  /* 0x00006c00010b7983 */ /* 0x000ee20000300800 */
[C---:B--2---:R-:W-:Y:S08]  /*54f40*/  HMMA.16816.F32.BF16 R12, R4.reuse, R22, R12 ;  /* 0x00000016040c723c */ /* 0x044ff0000004180c */
[----:B---3--:R-:W-:Y:S11]  /*54f50*/  HMMA.16816.F32.BF16 R4, R4, R18, R8 ;  /* 0x000000120404723c */ /* 0x008ff60000041808 */
[----:B------:R-:W-:Y:S04]  /*54f60*/  @!UPT UIADD3 URZ, URZ, URZ, URZ ;  /* 0x0000003f3f3ff290 */ /* 0x000fe8000fffe03f */
[----:B------:R-:W-:Y:S01]  /*54f70*/  STL.64 [R1+0x320], R12 ;  /* 0x0003200c01007387 */ /* 0x000fe20000100a00 */
[----:B------:R0:W-:Y:S03]  /*54f80*/  STL.64 [R1+0x328], R14 ;  /* 0x0003280e01007387 */ /* 0x0001e60000100a00 */
[----:B0-----:R-:W2:Y:S01]  /*54f90*/  LDL.LU.64 R14, [R1+0x2630] ;  /* 0x00263000010e7983 */ /* 0x001ea20000300a00 */
[----:B------:R-:W2:Y:S02]  /*54fa0*/  LDL.LU.64 R12, [R1+0x2628] ;  /* 0x00262800010c7983 */ /* 0x000ea40000300a00 */
[----:B------:R0:W-:Y:S02]  /*54fb0*/  STL.64 [R1+0x2618], R22 ;  /* 0x0026181601007387 */ /* 0x0001e40000100a00 */
[----:B------:R-:W3:Y:S01]  /*54fc0*/  LDL.LU R20, [R1+0xd0] ;  /* 0x0000d00001147983 */ /* 0x000ee20000300800 */
[----:B------:R-:W-:Y:S01]  /*54fd0*/  STL.64 [R1+0x310], R4 ;  /* 0x0003100401007387 */ /* 0x000fe20000100a00 */
[----:B------:R-:W-:Y:S02]  /*54fe0*/  STL.64 [R1+0x318], R6 ;  /* 0x0003180601007387 */ /* 0x000fe40000100a00 */
[----:B------:R-:W1:Y:S04]  /*54ff0*/  LDSM.16.M88.4 R4, [R3+0x67000] ;  /* 0x067000000304783b */ /* 0x000e680000000200 */
[----:B------:R-:W3:Y:S01]  /*55000*/  LDL.LU R21, [R1+0xd4] ;  /* 0x0000d40001157983 */ /* 0x000ee20000300800 */
[----:B0-----:R-:W3:Y:S01]  /*55010*/  LDL.LU R22, [R1+0xd8] ;  /* 0x0000d80001167983 */ /* 0x001ee20000300800 */
[----:B------:R-:W3:Y:S02]  /*55020*/  LDL.LU R23, [R1+0xdc] ;  /* 0x0000dc0001177983 */ /* 0x000ee40000300800 */
[----:B------:R-:W2:Y:S02]  /*55030*/  LDL.LU R8, [R1+0xe0] ;  /* 0x0000e00001087983 */ /* 0x000ea40000300800 */
[----:B------:R-:W2:Y:S01]  /*55040*/  LDL.LU R9, [R1+0xe4] ;  /* 0x0000e40001097983 */ /* 0x000ea20000300800 */
[----:B------:R-:W2:Y:S01]  /*55050*/  LDL.LU R10, [R1+0xe8] ;  /* 0x0000e800010a7983 */ /* 0x000ea20000300800 */
[----:B------:R-:W2:Y:S02]  /*55060*/  LDL.LU R11, [R1+0xec] ;  /* 0x0000ec00010b7983 */ /* 0x000ea40000300800 */
[----:B------:R0:W-:Y:S02]  /*55070*/  STL.64 [R1+0x2610], R18 ;  /* 0x0026101201007387 */ /* 0x0001e40000100a00 */
[----:B------:R-:W4:Y:S01]  /*55080*/  LDL.LU R16, [R1+0xc0] ;  /* 0x0000c00001107983 */ /* 0x000f220000300800 */
[----:B------:R-:W4:Y:S04]  /*55090*/  LDL.LU R17, [R1+0xc4] ;  /* 0x0000c40001117983 */ /* 0x000f280000300800 */
[----:B0-----:R-:W4:Y:S01]  /*550a0*/  LDL.LU R18, [R1+0xc8] ;  /* 0x0000c80001127983 */ /* 0x001f220000300800 */
[----:B------:R-:W4:Y:S03]  /*550b0*/  LDL.LU R19, [R1+0xcc] ;  /* 0x0000cc0001137983 */ /* 0x000f260000300800 */
[----:B-1----:R-:W-:Y:S01]  /*550c0*/  STL.64 [R1+0x2570], R6 ;  /* 0x0025700601007387 */ /* 0x002fe20000100a00 */
        /* <DEDUP_REMOVED lines=38> */
[----:B0-----:R-:W2:Y:S02]  /*55330*/  LDL.LU.64 R18, [R1+0x2610] ;  /* 0x0026100001127983 */ /* 0x001ea40000300a00 */
[----:B--2---:R-:W-:Y:S02]  /*55340*/  HMMA.16816.F32.BF16 R12, R12, R18, R4 ;  /* 0x000000120c0c723c */ /* 0x004fe40000041804 */
[----:B------:R-:W2:Y:S01]  /*55350*/  LDL.LU.64 R6, [R1+0x2608] ;  /* 0x0026080001067983 */ /* 0x000ea20000300a00 */
[----:B------:R-:W2:Y:S02]  /*55360*/  LDL.LU.64 R4, [R1+0x2600] ;  /* 0x0026000001047983 */ /* 0x000ea40000300a00 */
[----:B------:R-:W2:Y:S02]  /*55370*/  LDL.LU.64 R18, [R1+0x25f8] ;  /* 0x0025f80001127983 */ /* 0x000ea40000300a00 */
[----:B------:R-:W2:Y:S11]  /*55380*/  LDL.LU.64 R16, [R1+0x25f0] ;  /* 0x0025f00001107983 */ /* 0x000eb60000300a00 */
[----:B------:R-:W-:Y:S05]  /*55390*/  @!UPT UIADD3 URZ, URZ, URZ, URZ ;  /* 0x0000003f3f3ff290 */ /* 0x000fea000fffe03f */
[----:B------:R-:W-:Y:S01]  /*553a0*/  STL.64 [R1+0x2b0], R12 ;  /* 0x0002b00c01007387 */ /* 0x000fe20000100a00 */
[----:B------:R-:W-:Y:S02]  /*553b0*/  STL.64 [R1+0x2b8], R14 ;  /* 0x0002b80e01007387 */ /* 0x000fe40000100a00 */
[----:B------:R-:W0:Y:S02]  /*553c0*/  LDSM.16.M88.4 R12, [R3+0x68000] ;  /* 0x06800000030c783b */ /* 0x000e240000000200 */
[----:B0-----:R0:W-:Y:S02]  /*553d0*/  STL.64 [R1+0x2540], R14 ;  /* 0x0025400e01007387 */ /* 0x0011e40000100a00 */
[----:B------:R-:W-:Y:S02]  /*553e0*/  STL.64 [R1+0x2538], R12 ;  /* 0x0025380c01007387 */ /* 0x000fe40000100a00 */
[----:B0-----:R-:W3:Y:S01]  /*553f0*/  LDL.64 R14, [R1+0x58] ;  /* 0x00005800010e7983 */ /* 0x001ee20000100a00 */
[C---:B--2---:R-:W-:Y:S11]  /*55400*/  HMMA.16816.F32.BF16 R4, R16.reuse, R26, R4 ;  /* 0x0000001a1004723c */ /* 0x044ff60000041804 */
[----:B------:R-:W-:Y:S11]  /*55410*/  @!UPT UIADD3 URZ, URZ, URZ, URZ ;  /* 0x0000003f3f3ff290 */ /* 0x000ff6000fffe03f */
[----:B------:R-:W-:Y:S01]  /*55420*/  @!UPT UIADD3 URZ, URZ, URZ, URZ ;  /* 0x0000003f3f3ff290 */ /* 0x000fe2000fffe03f */
[----:B------:R-:W-:Y:S01]  /*55430*/  STL.64 [R1+0x2a0], R4 ;  /* 0x0002a00401007387 */ /* 0x000fe20000100a00 */
[----:B------:R0:W-:Y:S03]  /*55440*/  STL.64 [R1+0x2a8], R6 ;  /* 0x0002a80601007387 */ /* 0x0001e60000100a00 */
[----:B0-----:R-:W2:Y:S01]  /*55450*/  LDL.LU.64 R6, [R1+0x25e8] ;  /* 0x0025e80001067983 */ /* 0x001ea20000300a00 */
[----:B------:R-:W2:Y:S02]  /*55460*/  LDL.LU.64 R4, [R1+0x25e0] ;  /* 0x0025e00001047983 */ /* 0x000ea40000300a00 */
[C---:B--2---:R-:W-:Y:S01]  /*55470*/  HMMA.16816.F32.BF16 R8, R16.reuse, R10, R4 ;  /* 0x0000000a1008723c */ /* 0x044fe20000041804 */
[----:B------:R-:W2:Y:S01]  /*55480*/  LDL.LU.64 R6, [R1+0x25d8] ;  /* 0x0025d80001067983 */ /* 0x000ea20000300a00 */
[----:B------:R-:W2:Y:S11]  /*55490*/  LDL.LU.64 R4, [R1+0x25d0] ;  /* 0x0025d00001047983 */ /* 0x000eb60000300a00 */
[----:B------:R-:W-:Y:S10]  /*554a0*/  @!UPT UIADD3 URZ, URZ, URZ, URZ ;  /* 0x0000003f3f3ff290 */ /* 0x000ff4000fffe03f */
[----:B------:R-:W-:Y:S01]  /*554b0*/  STL.64 [R1+0x290], R8 ;  /* 0x0002900801007387 */ /* 0x000fe20000100a00 */
[----:B------:R0:W-:Y:S03]  /*554c0*/  STL.64 [R1+0x298], R10 ;  /* 0x0002980a01007387 */ /* 0x0001e60000100a00 */
[----:B0-----:R-:W4:Y:S01]  /*554d0*/  LDL.LU.64 R10, [R1+0x25c8] ;  /* 0x0025c800010a7983 */ /* 0x001f220000300a00 */
[----:B------:R-:W4:Y:S02]  /*554e0*/  LDL.LU.64 R8, [R1+0x25c0] ;  /* 0x0025c00001087983 */ /* 0x000f240000300a00 */
[C---:B----4-:R-:W-:Y:S01]  /*554f0*/  HMMA.16816.F32.BF16 R20, R16.reuse, R22, R8 ;  /* 0x000000161014723c */ /* 0x050fe20000041808 */
[----:B------:R-:W2:Y:S01]  /*55500*/  LDL.LU.64 R10, [R1+0x25b8] ;  /* 0x0025b800010a7983 */ /* 0x000ea20000300a00 */
[----:B------:R-:W2:Y:S11]  /*55510*/  LDL.LU.64 R8, [R1+0x25b0] ;  /* 0x0025b00001087983 */ /* 0x000eb60000300a00 */
[----:B------:R-:W-:Y:S10]  /*55520*/  @!UPT UIADD3 URZ, URZ, URZ, URZ ;  /* 0x0000003f3f3ff290 */ /* 0x000ff4000fffe03f */
[----:B------:R-:W-:Y:S01]  /*55530*/  STL.64 [R1+0x280], R20 ;  /* 0x0002801401007387 */ /* 0x000fe20000100a00 */
[----:B------:R0:W-:Y:S03]  /*55540*/  STL.64 [R1+0x288], R22 ;  /* 0x0002881601007387 */ /* 0x0001e60000100a00 */
[----:B0-----:R-:W4:Y:S01]  /*55550*/  LDL.LU.64 R22, [R1+0x25a8] ;  /* 0x0025a80001167983 */ /* 0x001f220000300a00 */
[----:B------:R-:W4:Y:S02]  /*55560*/  LDL.LU.64 R20, [R1+0x25a0] ;  /* 0x0025a00001147983 */ /* 0x000f240000300a00 */
[----:B---3--:R-:W-:Y:S01]  /*55570*/  STL.64 [R1+0x2578], R14 ;  /* 0x0025780e01007387 */ /* 0x008fe20000100a00 */
[----:B----4-:R-:W-:Y:S01]  /*55580*/  HMMA.16816.F32.BF16 R20, R16, R14, R20 ;  /* 0x0000000e1014723c */ /* 0x010fe20000041814 */
[----:B------:R-:W0:Y:S11]  /*55590*/  LDSM.16.M88.4 R16, [R3+0x69000] ;  /* 0x069000000310783b */ /* 0x000e360000000200 */
[----:B------:R-:W-:Y:S11]  /*555a0*/  @!UPT UIADD3 URZ, URZ, URZ, URZ ;  /* 0x0000003f3f3ff290 */ /* 0x000ff6000fffe03f */
[----:B------:R-:W-:Y:S01]  /*555b0*/  STL.64 [R1+0x250], R20 ;  /* 0x0002501401007387 */ /* 0x000fe20000100a00 */
[----:B------:R-:W-:Y:S02]  /*555c0*/  STL.64 [R1+0x258], R22 ;  /* 0x0002581601007387 */ /* 0x000fe40000100a00 */
[----:B------:R-:W1:Y:S01]  /*555d0*/  LDSM.16.M88.4 R20, [R3+0x6a000] ;  /* 0x06a000000314783b */ /* 0x000e620000000200 */
[C---:B--2---:R-:W-:Y:S01]  /*555e0*/  HMMA.16816.F32.BF16 R4, R8.reuse, R26, R4 ;  /* 0x0000001a0804723c */ /* 0x044fe20000041804 */
[----:B------:R-:W2:Y:S04]  /*555f0*/  LDSM.16.M88.4 R24, [R3+0x6b000] ;  /* 0x06b000000318783b */ /* 0x000ea80000000200 */
[----:B0-----:R-:W-:Y:S01]  /*55600*/  STL.64 [R1+0x2508], R18 ;  /* 0x0025081201007387 */ /* 0x001fe20000100a00 */
[----:B------:R0:W-:Y:S03]  /*55610*/  STL.64 [R1+0x2500], R16 ;  /* 0x0025001001007387 */ /* 0x0001e60000100a00 */
[----:B-1----:R-:W-:Y:S01]  /*55620*/  STL.64 [R1+0x24d8], R22 ;  /* 0x0024d81601007387 */ /* 0x002fe20000100a00 */
[----:B------:R-:W-:Y:S02]  /*55630*/  STL.64 [R1+0x24d0], R20 ;  /* 0x0024d01401007387 */ /* 0x000fe40000100a00 */
[----:B0-----:R-:W3:Y:S11]  /*55640*/  LDL.LU R16, [R1+0x260] ;  /* 0x0002600001107983 */ /* 0x001ef60000300800 */
[----:B------:R0:W-:Y:S01]  /*55650*/  STL.64 [R1+0x240], R4 ;  /* 0x0002400401007387 */ /* 0x0001e20000100a00 */
[----:B------:R1:W-:Y:S01]  /*55660*/  STL.64 [R1+0x248], R6 ;  /* 0x0002480601007387 */ /* 0x0003e20000100a00 */
[----:B------:R-:W3:Y:S02]  /*55670*/  LDL.LU R17, [R1+0x264] ;  /* 0x0002640001117983 */ /* 0x000ee40000300800 */
[----:B------:R-:W4:Y:S02]  /*55680*/  LDL.LU R18, [R1+0x268] ;  /* 0x0002680001127983 */ /* 0x000f240000300800 */
[----:B------:R-:W4:Y:S01]  /*55690*/  LDL.LU R19, [R1+0x26c] ;  /* 0x00026c0001137983 */ /* 0x000f220000300800 */
[----:B0-----:R-:W2:Y:S01]  /*556a0*/  LDL.LU R4, [R1+0x190] ;  /* 0x0001900001047983 */ /* 0x001ea20000300800 */
[----:B------:R-:W2:Y:S02]  /*556b0*/  LDL.LU R5, [R1+0x194] ;  /* 0x0001940001057983 */ /* 0x000ea40000300800 */
[----:B-1----:R-:W2:Y:S02]  /*556c0*/  LDL.LU R6, [R1+0x198] ;  /* 0x0001980001067983 */ /* 0x002ea40000300800 */
[----:B------:R-:W2:Y:S02]  /*556d0*/  LDL.LU R7, [R1+0x19c] ;  /* 0x00019c0001077983 */ /* 0x000ea40000300800 */
[----:B--2---:R0:W-:Y:S01]  /*556e0*/  STL.64 [R1+0x2588], R6 ;  /* 0x0025880601007387 */ /* 0x0041e20000100a00 */
[----:B------:R-:W-:Y:S03]  /*556f0*/  STL.64 [R1+0x2580], R4 ;  /* 0x0025800401007387 */ /* 0x000fe60000100a00 */
[----:B0-----:R-:W2:Y:S01]  /*55700*/  LDL.64 R6, [R1+0x38] ;  /* 0x0000380001067983 */ /* 0x001ea20000100a00 */
[----:B------:R-:W2:Y:S02]  /*55710*/  LDL.LU R12, [R1+0x1c0] ;  /* 0x0001c000010c7983 */ /* 0x000ea40000300800 */
[----:B------:R-:W2:Y:S02]  /*55720*/  LDL.LU R13, [R1+0x1c4] ;  /* 0x0001c400010d7983 */ /* 0x000ea40000300800 */
[----:B------:R-:W2:Y:S01]  /*55730*/  LDL.LU R14, [R1+0x1c8] ;  /* 0x0001c800010e7983 */ /* 0x000ea20000300800 */
[----:B------:R-:W2:Y:S04]  /*55740*/  LDL.LU R15, [R1+0x1cc] ;  /* 0x0001cc00010f7983 */ /* 0x000ea80000300800 */
[----:B--2---:R-:W-:Y:S01]  /*55750*/  STL.64 [R1+0x2598], R14 ;  /* 0x0025980e01007387 */ /* 0x004fe20000100a00 */
[----:B------:R0:W-:Y:S03]  /*55760*/  STL.64 [R1+0x2590], R12 ;  /* 0x0025900c01007387 */ /* 0x0001e60000100a00 */
        /* <DEDUP_REMOVED lines=18> */
[----:B------:R-:W3:Y:S02]  /*55890*/  LDL.LU R22, [R1+0x348] ;  /* 0x0003480001167983 */ /* 0x000ee40000300800 */
[----:B------:R-:W3:Y:S01]  /*558a0*/  LDL.LU R23, [R1+0x34c] ;  /* 0x00034c0001177983 */ /* 0x000ee20000300800 */
[----:B--2---:R-:W-:Y:S01]  /*558b0*/  HMMA.16816.F32.BF16 R12, R8, R6, R12 ;  /* 0x00000006080c723c */ /* 0x004fe2000004180c */
[----:B---3--:R-:W-:Y:S01]  /*558c0*/  STL.64 [R1+0x2518], R22 ;  /* 0x0025181601007387 */ /* 0x008fe20000100a00 */
[----:B----4-:R0:W-:Y:S03]  /*558d0*/  STL.64 [R1+0x2510], R20 ;  /* 0x0025101401007387 */ /* 0x0101e60000100a00 */
[----:B0-----:R-:W2:Y:S01]  /*558e0*/  LDL.LU R20, [R1+0x2f0] ;  /* 0x0002f00001147983 */ /* 0x001ea20000300800 */
[----:B------:R-:W2:Y:S02]  /*558f0*/  LDL.LU R21, [R1+0x2f4] ;  /* 0x0002f40001157983 */ /* 0x000ea40000300800 */
[----:B------:R-:W3:Y:S02]  /*55900*/  LDL.LU R22, [R1+0x2f8] ;  /* 0x0002f80001167983 */ /* 0x000ee40000300800 */
[----:B------:R-:W3:Y:S02]  /*55910*/  LDL.LU R23, [R1+0x2fc] ;  /* 0x0002fc0001177983 */ /* 0x000ee40000300800 */
[----:B---3--:R0:W-:Y:S01]  /*55920*/  STL.64 [R1+0x2528], R22 ;  /* 0x0025281601007387 */ /* 0x0081e20000100a00 */
[----:B--2---:R-:W-:Y:S03]  /*55930*/  STL.64 [R1+0x2520], R20 ;  /* 0x0025201401007387 */ /* 0x004fe60000100a00 */
[----:B0-----:R-:W2:Y:S01]  /*55940*/  LDL.64 R22, [R1+0x48] ;  /* 0x0000480001167983 */ /* 0x001ea20000100a00 */
[----:B------:R0:W-:Y:S02]  /*55950*/  STL.64 [R1+0x2490], R26 ;  /* 0x0024901a01007387 */ /* 0x0001e40000100a00 */
[----:B------:R-:W-:Y:S01]  /*55960*/  STL.64 [R1+0x2488], R24 ;  /* 0x0024881801007387 */ /* 0x000fe20000100a00 */
[----:B0-----:R-:W3:Y:S03]  /*55970*/  LDL.64 R26, [R1+0x28] ;  /* 0x00002800011a7983 */ /* 0x001ee60000100a00 */
[----:B------:R-:W-:Y:S02]  /*55980*/  STL.64 [R1+0x230], R12 ;  /* 0x0002300c01007387 */ /* 0x000fe40000100a00 */
[----:B------:R0:W-:Y:S02]  /*55990*/  STL.64 [R1+0x238], R14 ;  /* 0x0002380e01007387 */ /* 0x0001e40000100a00 */
[----:B0-----:R-:W3:Y:S01]  /*559a0*/  LDL.LU.64 R14, [R1+0x2598] ;  /* 0x00259800010e7983 */ /* 0x001ee20000300a00 */
[----:B------:R-:W3:Y:S01]  /*559b0*/  LDL.LU.64 R12, [R1+0x2590] ;  /* 0x00259000010c7983 */ /* 0x000ee20000300a00 */
[----:B------:R-:W-:Y:S01]  /*559c0*/  MOV R2, R6 ;  /* 0x0000000600027202 */ /* 0x000fe20000000f00 */
[----:B------:R-:W-:-:S02]  /*559d0*/  IMAD.MOV.U32 R0, RZ, RZ, R7 ;  /* 0x000000ffff007224 */ /* 0x000fc400078e0007 */
[----:B------:R-:W4:Y:S01]  /*559e0*/  LDL.LU.64 R6, [R1+0x2588] ;  /* 0x0025880001067983 */ /* 0x000f220000300a00 */
[----:B------:R-:W4:Y:S01]  /*559f0*/  LDL.LU.64 R4, [R1+0x2580] ;  /* 0x0025800001047983 */ /* 0x000f220000300a00 */
[C---:B---3--:R-:W-:Y:S11]  /*55a00*/  HMMA.16816.F32.BF16 R12, R8.reuse, R26, R12 ;  /* 0x0000001a080c723c */ /* 0x048ff6000004180c */
[----:B------:R-:W-:Y:S11]  /*55a10*/  @!UPT UIADD3 URZ, URZ, URZ, URZ ;  /* 0x0000003f3f3ff290 */ /* 0x000ff6000fffe03f */
[----:B------:R-:W-:Y:S01]  /*55a20*/  @!UPT UIADD3 URZ, URZ, URZ, URZ ;  /* 0x0000003f3f3ff290 */ /* 0x000fe2000fffe03f */
[----:B------:R-:W-:Y:S01]  /*55a30*/  STL.64 [R1+0x210], R12 ;  /* 0x0002100c01007387 */ /* 0x000fe20000100a00 */
[----:B------:R0:W-:Y:S03]  /*55a40*/  STL.64 [R1+0x218], R14 ;  /* 0x0002180e01007387 */ /* 0x0001e60000100a00 */
[----:B0-----:R-:W4:Y:S02]  /*55a50*/  LDL.LU.64 R14, [R1+0x2578] ;  /* 0x00257800010e7983 */ /* 0x001f240000300a00 */
[----:B----4-:R-:W-:Y:S02]  /*55a60*/  HMMA.16816.F32.BF16 R8, R8, R14, R4 ;  /* 0x0000000e0808723c */ /* 0x010fe40000041804 */
[----:B------:R-:W2:Y:S01]  /*55a70*/  LDL.LU.64 R6, [R1+0x2570] ;  /* 0x0025700001067983 */ /* 0x000ea20000300a00 */
[----:B------:R-:W2:Y:S11]  /*55a80*/  LDL.LU.64 R4, [R1+0x2568] ;  /* 0x0025680001047983 */ /* 0x000eb60000300a00 */
[----:B------:R-:W-:Y:S09]  /*55a90*/  @!UPT UIADD3 URZ, URZ, URZ, URZ ;  /* 0x0000003f3f3ff290 */ /* 0x000ff2000fffe03f */
[----:B------:R0:W-:Y:S01]  /*55aa0*/  STL.64 [R1+0x120], R8 ;  /* 0x0001200801007387 */ /* 0x0001e20000100a00 */
[----:B------:R1:W-:Y:S03]  /*55ab0*/  STL.64 [R1+0x128], R10 ;  /* 0x0001280a01007387 */ /* 0x0003e60000100a00 */
[----:B0-----:R-:W2:Y:S01]  /*55ac0*/  LDL.LU R8, [R1+0x1b0] ;  /* 0x0001b00001087983 */ /* 0x001ea20000300800 */
[----:B------:R-:W2:Y:S02]  /*55ad0*/  LDL.LU R9, [R1+0x1b4] ;  /* 0x0001b40001097983 */ /* 0x000ea40000300800 */
[----:B-1----:R-:W2:Y:S02]  /*55ae0*/  LDL.LU R10, [R1+0x1b8] ;  /* 0x0001b800010a7983 */ /* 0x002ea40000300800 */
[----:B------:R-:W2:Y:S02]  /*55af0*/  LDL.LU R11, [R1+0x1bc] ;  /* 0x0001bc00010b7983 */ /* 0x000ea40000300800 */
[----:B--2---:R-:W-:Y:S11]  /*55b00*/  HMMA.16816.F32.BF16 R8, R4, R22, R8 ;  /* 0x000000160408723c */ /* 0x004ff60000041808 */
[----:B------:R-:W-:Y:S11]  /*55b10*/  @!UPT UIADD3 URZ, URZ, URZ, URZ ;  /* 0x0000003f3f3ff290 */ /* 0x000ff6000fffe03f */
[----:B------:R-:W-:Y:S01]  /*55b20*/  @!UPT UIADD3 URZ, URZ, URZ, URZ ;  /* 0x0000003f3f3ff290 */ /* 0x000fe2000fffe03f */
[----:B------:R-:W-:Y:S01]  /*55b30*/  STL.64 [R1+0x1b0], R8 ;  /* 0x0001b00801007387 */ /* 0x000fe20000100a00 */
[----:B------:R-:W-:Y:S02]  /*55b40*/  STL.64 [R1+0x1b8], R10 ;  /* 0x0001b80a01007387 */ /* 0x000fe40000100a00 */
[----:B------:R-:W0:Y:S02]  /*55b50*/  LDSM.16.M88.4 R8, [R3+0x6c000] ;  /* 0x06c000000308783b */ /* 0x000e240000000200 */
[----:B0-----:R0:W-:Y:S02]  /*55b60*/  STL.64 [R1+0x2450], R10 ;  /* 0x0024500a01007387 */ /* 0x0011e40000100a00 */
[----:B0-----:R-:W-:Y:S01]  /*55b70*/  MOV R10, R2 ;  /* 0x00000002000a7202 */ /* 0x001fe20000000f00 */
[----:B------:R-:W-:-:S07]  /*55b80*/  IMAD.MOV.U32 R11, RZ, RZ, R0 ;  /* 0x000000ffff0b7224 */ /* 0x000fce00078e0000 */
[C---:B------:R-:W-:Y:S01]  /*55b90*/  HMMA.16816.F32.BF16 R16, R4.reuse, R10, R16 ;  /* 0x0000000a0410723c */ /* 0x040fe20000041810 */
[----:B------:R-:W-:Y:S11]  /*55ba0*/  STL.64 [R1+0x2448], R8 ;  /* 0x0024480801007387 */ /* 0x000ff60000100a00 */
[----:B------:R-:W-:Y:S11]  /*55bb0*/  @!UPT UIADD3 URZ, URZ, URZ, URZ ;  /* 0x0000003f3f3ff290 */ /* 0x000ff6000fffe03f */
        /* <DEDUP_REMOVED lines=14> */
[----:B0-----:R-:W2:Y:S01]  /*55ca0*/  LDL.LU.64 R18, [R1+0x2550] ;  /* 0x0025500001127983 */ /* 0x001ea20000300a00 */
[----:B------:R-:W2:Y:S01]  /*55cb0*/  LDL.LU.64 R16, [R1+0x2548] ;  /* 0x0025480001107983 */ /* 0x000ea20000300a00 */
[----:B------:R-:W-:Y:S01]  /*55cc0*/  MOV R2, R14 ;  /* 0x0000000e00027202 */ /* 0x000fe20000000f00 */
[----:B------:R-:W-:Y:S01]  /*55cd0*/  IMAD.MOV.U32 R0, RZ, RZ, R15 ;  /* 0x000000ffff007224 */ /* 0x000fe200078e000f */
[----:B--2---:R-:W-:Y:S11]  /*55ce0*/  HMMA.16816.F32.BF16 R4, R4, R14, R16 ;  /* 0x0000000e0404723c */ /* 0x004ff60000041810 */
[----:B------:R-:W-:Y:S11]  /*55cf0*/  @!UPT UIADD3 URZ, URZ, URZ, URZ ;  /* 0x0000003f3f3ff290 */ /* 0x000ff6000fffe03f */
[----:B------:R-:W-:Y:S01]  /*55d00*/  @!UPT UIADD3 URZ, URZ, URZ, URZ ;  /* 0x0000003f3f3ff290 */ /* 0x000fe2000fffe03f */
[----:B------:R-:W-:Y:S01]  /*55d10*/  STL.64 [R1+0x110], R4 ;  /* 0x0001100401007387 */ /* 0x000fe20000100a00 */
[----:B------:R0:W-:Y:S02]  /*55d20*/  STL.64 [R1+0x118], R6 ;  /* 0x0001180601007387 */ /* 0x0001e40000100a00 */
[----:B------:R-:W3:Y:S02]  /*55d30*/  LDL.LU.64 R14, [R1+0x2540] ;  /* 0x00254000010e7983 */ /* 0x000ee40000300a00 */
[----:B------:R-:W3:Y:S01]  /*55d40*/  LDL.LU.64 R12, [R1+0x2538] ;  /* 0x00253800010c7983 */ /* 0x000ee20000300a00 */
[----:B------:R-:W2:Y:S01]  /*55d50*/  LDL.LU R16, [R1+0x330] ;  /* 0x0003300001107983 */ /* 0x000ea20000300800 */
[----:B------:R-:W2:Y:S02]  /*55d60*/  LDL.LU R17, [R1+0x334] ;  /* 0x0003340001117983 */ /* 0x000ea40000300800 */
[----:B------:R-:W2:Y:S02]  /*55d70*/  LDL.LU R18, [R1+0x338] ;  /* 0x0003380001127983 */ /* 0x000ea40000300800 */
[----:B------:R-:W2:Y:S01]  /*55d80*/  LDL.LU R19, [R1+0x33c] ;  /* 0x00033c0001137983 */ /* 0x000ea20000300800 */
[----:B0-----:R-:W-:Y:S01]  /*55d90*/  MOV R6, R2 ;  /* 0x0000000200067202 */ /* 0x001fe20000000f00 */
[----:B------:R-:W-:Y:S01]  /*55da0*/  MOV R2, R23 ;  /* 0x0000001700027202 */ /* 0x000fe20000000f00 */
[C---:B---3--:R-:W-:Y:S11]  /*55db0*/  HMMA.16816.F32.BF16 R8, R12.reuse, R22, R8 ;  /* 0x000000160c08723c */ /* 0x048ff60000041808 */
[----:B------:R-:W-:Y:S11]  /*55dc0*/  @!UPT UIADD3 URZ, URZ, URZ, URZ ;  /* 0x0000003f3f3ff290 */ /* 0x000ff6000fffe03f */
[----:B------:R-:W-:Y:S01]  /*55dd0*/  @!UPT UIADD3 URZ, URZ, URZ, URZ ;  /* 0x0000003f3f3ff290 */ /* 0x000fe2000fffe03f */
[----:B------:R-:W-:Y:S01]  /*55de0*/  STL.64 [R1+0x180], R8 ;  /* 0x0001800801007387 */ /* 0x000fe20000100a00 */
[----:B------:R0:W-:Y:S03]  /*55df0*/  STL.64 [R1+0x188], R10 ;  /* 0x0001880a01007387 */ /* 0x0001e60000100a00 */
[----:B0-----:R-:W3:Y:S01]  /*55e00*/  LDL.LU.64 R10, [R1+0x2530] ;  /* 0x00253000010a7983 */ /* 0x001ee20000300a00 */
[----:B------:R-:W3:Y:S02]  /*55e10*/  LDL.LU.64 R22, [R1+0x2528] ;  /* 0x0025280001167983 */ /* 0x000ee40000300a00 */
[----:B------:R-:W3:Y:S02]  /*55e20*/  LDL.LU.64 R20, [R1+0x2520] ;  /* 0x0025200001147983 */ /* 0x000ee40000300a00 */
[----:B---3--:R-:W-:Y:S11]  /*55e30*/  HMMA.16816.F32.BF16 R20, R12, R10, R20 ;  /* 0x0000000a0c14723c */ /* 0x008ff60000041814 */
[----:B------:R-:W-:Y:S11]  /*55e40*/  @!UPT UIADD3 URZ, URZ, URZ, URZ ;  /* 0x0000003f3f3ff290 */ /* 0x000ff6000fffe03f */
[----:B------:R-:W-:Y:S01]  /*55e50*/  @!UPT UIADD3 URZ, URZ, URZ, URZ ;  /* 0x0000003f3f3ff290 */ /* 0x000fe2000fffe03f */
[----:B------:R-:W-:Y:S01]  /*55e60*/  STL.64 [R1+0x1e0], R20 ;  /* 0x0001e01401007387 */ /* 0x000fe20000100a00 */
[----:B------:R0:W-:Y:S03]  /*55e70*/  STL.64 [R1+0x1e8], R22 ;  /* 0x0001e81601007387 */ /* 0x0001e60000100a00 */
[----:B0-----:R-:W3:Y:S01]  /*55e80*/  LDL.LU.64 R22, [R1+0x2518] ;  /* 0x0025180001167983 */ /* 0x001ee20000300a00 */
[----:B------:R-:W3:Y:S02]  /*55e90*/  LDL.LU.64 R20, [R1+0x2510] ;  /* 0x0025100001147983 */ /* 0x000ee40000300a00 */
[----:B------:R-:W-:Y:S02]  /*55ea0*/  STL.64 [R1+0x24f8], R10 ;  /* 0x0024f80a01007387 */ /* 0x000fe40000100a00 */
[----:B------:R-:W0:Y:S01]  /*55eb0*/  LDSM.16.M88.4 R8, [R3+0x6d000] ;  /* 0x06d000000308783b */ /* 0x000e220000000200 */
[----:B------:R-:W-:-:S02]  /*55ec0*/  IMAD.MOV.U32 R7, RZ, RZ, R0 ;  /* 0x000000ffff077224 */ /* 0x000fc400078e0000 */
[----:B0-----:R-:W-:Y:S01]  /*55ed0*/  IMAD.MOV.U32 R28, RZ, RZ, R9 ;  /* 0x000000ffff1c7224 */ /* 0x001fe200078e0009 */
[----:B------:R-:W-:Y:S01]  /*55ee0*/  MOV R0, R10 ;  /* 0x0000000a00007202 */ /* 0x000fe20000000f00 */
[----:B------:R3:W-:Y:S01]  /*55ef0*/  STL [R1+0x60], R8 ;  /* 0x0000600801007387 */ /* 0x0007e20000100800 */
[----:B------:R-:W-:Y:S02]  /*55f00*/  IMAD.MOV.U32 R29, RZ, RZ, R11 ;  /* 0x000000ffff1d7224 */ /* 0x000fe400078e000b */
[----:B------:R0:W-:Y:S02]  /*55f10*/  STL.64 [R1+0x24f0], R26 ;  /* 0x0024f01a01007387 */ /* 0x0001e40000100a00 */
[----:B------:R-:W4:Y:S01]  /*55f20*/  LDL.LU R24, [R1+0x3d0] ;  /* 0x0003d00001187983 */ /* 0x000f220000300800 */
[C---:B---3--:R-:W-:Y:S11]  /*55f30*/  HMMA.16816.F32.BF16 R8, R12.reuse, R26, R20 ;  /* 0x0000001a0c08723c */ /* 0x048ff60000041814 */
[----:B------:R-:W-:Y:S11]  /*55f40*/  @!UPT UIADD3 URZ, URZ, URZ, URZ ;  /* 0x0000003f3f3ff290 */ /* 0x000ff6000fffe03f */
[----:B------:R-:W-:Y:S01]  /*55f50*/  @!UPT UIADD3 URZ, URZ, URZ, URZ ;  /* 0x0000003f3f3ff290 */ /* 0x000fe2000fffe03f */
[----:B------:R1:W-:Y:S01]  /*55f60*/  STL.64 [R1+0x1d0], R8 ;  /* 0x0001d00801007387 */ /* 0x0003e20000100a00 */
[----:B------:R3:W-:Y:S02]  /*55f70*/  STL.64 [R1+0x1d8], R10 ;  /* 0x0001d80a01007387 */ /* 0x0007e40000100a00 */
[----:B------:R-:W4:Y:S02]  /*55f80*/  LDL.LU R25, [R1+0x3d4] ;  /* 0x0003d40001197983 */ /* 0x000f240000300800 */
[----:B0-----:R-:W4:Y:S01]  /*55f90*/  LDL.LU R26, [R1+0x3d8] ;  /* 0x0003d800011a7983 */ /* 0x001f220000300800 */
[----:B------:R-:W4:Y:S04]  /*55fa0*/  LDL.LU R27, [R1+0x3dc] ;  /* 0x0003dc00011b7983 */ /* 0x000f280000300800 */
[----:B-1----:R-:W4:Y:S01]  /*55fb0*/  LDL.LU R8, [R1+0x360] ;  /* 0x0003600001087983 */ /* 0x002f220000300800 */
[----:B------:R-:W4:Y:S02]  /*55fc0*/  LDL.LU R9, [R1+0x364] ;  /* 0x0003640001097983 */ /* 0x000f240000300800 */
[----:B---3--:R-:W4:Y:S02]  /*55fd0*/  LDL.LU R10, [R1+0x368] ;  /* 0x00036800010a7983 */ /* 0x008f240000300800 */
[----:B------:R-:W4:Y:S01]  /*55fe0*/  LDL.LU R11, [R1+0x36c] ;  /* 0x00036c00010b7983 */ /* 0x000f220000300800 */
        /* <DEDUP_REMOVED lines=11> */
[----:B------:R-:W4:Y:S01]  /*560a0*/  LDL.LU.64 R18, [R1+0x2508] ;  /* 0x0025080001127983 */ /* 0x000f220000300a00 */
[----:B------:R-:W4:Y:S02]  /*560b0*/  LDL.LU.64 R16, [R1+0x2500] ;  /* 0x0025000001107983 */ /* 0x000f240000300a00 */
[----:B------:R-:W3:Y:S09]  /*560c0*/  LDL.LU R4, [R1+0x4b0] ;  /* 0x0004b00001047983 */ /* 0x000ef20000300800 */
[----:B------:R-:W-:Y:S01]  /*560d0*/  STL.64 [R1+0x170], R12 ;  /* 0x0001700c01007387 */ /* 0x000fe20000100a00 */
[----:B------:R-:W-:Y:S01]  /*560e0*/  STL.64 [R1+0x178], R14 ;  /* 0x0001780e01007387 */ /* 0x000fe20000100a00 */
        /* <DEDUP_REMOVED lines=14> */
[----:B------:R-:W3:Y:S02]  /*561d0*/  LDL.LU R7, [R1+0x46c] ;  /* 0x00046c0001077983 */ /* 0x000ee40000300800 */
[----:B---3--:R0:W-:Y:S01]  /*561e0*/  STL.64 [R1+0x24c0], R6 ;  /* 0x0024c00601007387 */ /* 0x0081e20000100a00 */
[----:B--2---:R-:W-:Y:S03]  /*561f0*/  STL.64 [R1+0x24b8], R4 ;  /* 0x0024b80401007387 */ /* 0x004fe60000100a00 */
[----:B0-----:R-:W4:Y:S01]  /*56200*/  LDL R6, [R1+0x48] ;  /* 0x0000480001067983 */ /* 0x001f220000100800 */
[----:B------:R-:W-:Y:S01]  /*56210*/  MOV R7, R2 ;  /* 0x0000000200077202 */ /* 0x000fe20000000f00 */
[----:B------:R-:W2:Y:S06]  /*56220*/  LDL.LU.64 R14, [R1+0x58] ;  /* 0x00005800010e7983 */ /* 0x000eac0000300a00 */
[C---:B----4-:R-:W-:Y:S11]  /*56230*/  HMMA.16816.F32.BF16 R8, R16.reuse, R6, R8 ;  /* 0x000000061008723c */ /* 0x050ff60000041808 */
[----:B------:R-:W-:Y:S11]  /*56240*/  @!UPT UIADD3 URZ, URZ, URZ, URZ ;  /* 0x0000003f3f3ff290 */ /* 0x000ff6000fffe03f */
[----:B------:R-:W-:Y:S01]  /*56250*/  @!UPT UIADD3 URZ, URZ, URZ, URZ ;  /* 0x0000003f3f3ff290 */ /* 0x000fe2000fffe03f */
        /* <DEDUP_REMOVED lines=8> */
[----:B0-----:R-:W3:Y:S01]  /*562e0*/  LDL.LU.64 R26, [R1+0x24f0] ;  /* 0x0024f000011a7983 */ /* 0x001ee20000300a00 */
[----:B------:R0:W-:Y:S02]  /*562f0*/  STL.64 [R1+0x24c8], R10 ;  /* 0x0024c80a01007387 */ /* 0x0001e40000100a00 */
[----:B------:R-:W4:Y:S02]  /*56300*/  LDL.LU R8, [R1+0x450] ;  /* 0x0004500001087983 */ /* 0x000f240000300800 */
[----:B------:R-:W4:Y:S01]  /*56310*/  LDL.LU R9, [R1+0x454] ;  /* 0x0004540001097983 */ /* 0x000f220000300800 */
[----:B0-----:R-:W4:Y:S01]  /*56320*/  LDL.LU R10, [R1+0x458] ;  /* 0x00045800010a7983 */ /* 0x001f220000300800 */
[----:B------:R-:W4:Y:S01]  /*56330*/  LDL.LU R11, [R1+0x45c] ;  /* 0x00045c00010b7983 */ /* 0x000f220000300800 */
[C---:B---3--:R-:W-:Y:S11]  /*56340*/  HMMA.16816.F32.BF16 R20, R16.reuse, R26, R20 ;  /* 0x0000001a1014723c */ /* 0x048ff60000041814 */
[----:B------:R-:W-:Y:S11]  /*56350*/  @!UPT UIADD3 URZ, URZ, URZ, URZ ;  /* 0x0000003f3f3ff290 */ /* 0x000ff6000fffe03f */
[----:B------:R-:W-:Y:S01]  /*56360*/  @!UPT UIADD3 URZ, URZ, URZ, URZ ;  /* 0x0000003f3f3ff290 */ /* 0x000fe2000fffe03f */
[----:B------:R-:W-:Y:S01]  /*56370*/  STL.64 [R1+0x140], R20 ;  /* 0x0001401401007387 */ /* 0x000fe20000100a00 */
[----:B------:R0:W-:Y:S03]  /*56380*/  STL.64 [R1+0x148], R22 ;  /* 0x0001481601007387 */ /* 0x0001e60000100a00 */
[----:B0-----:R-:W2:Y:S01]  /*56390*/  LDL.LU.64 R22, [R1+0x24e8] ;  /* 0x0024e80001167983 */ /* 0x001ea20000300a00 */
[----:B------:R-:W2:Y:S02]  /*563a0*/  LDL.LU.64 R20, [R1+0x24e0] ;  /* 0x0024e00001147983 */ /* 0x000ea40000300a00 */
[----:B--2---:R-:W-:Y:S01]  /*563b0*/  HMMA.16816.F32.BF16 R16, R16, R14, R20 ;  /* 0x0000000e1010723c */ /* 0x004fe20000041814 */
        /* <DEDUP_REMOVED lines=9> */
[C---:B----4-:R-:W-:Y:S01]  /*56450*/  HMMA.16816.F32.BF16 R4, R20.reuse, R6, R8 ;  /* 0x000000061404723c */ /* 0x050fe20000041808 */
[----:B------:R-:W3:Y:S11]  /*56460*/  LDL.LU.64 R10, [R1+0x24c8] ;  /* 0x0024c800010a7983 */ /* 0x000ef60000300a00 */
[----:B------:R-:W-:Y:S11]  /*56470*/  @!UPT UIADD3 URZ, URZ, URZ, URZ ;  /* 0x0000003f3f3ff290 */ /* 0x000ff6000fffe03f */
[----:B------:R-:W-:Y:S01]  /*56480*/  STL.64 [R1+0xf0], R4 ;  /* 0x0000f00401007387 */ /* 0x000fe20000100a00 */
[----:B------:R0:W-:Y:S03]  /*56490*/  STL.64 [R1+0xf8], R6 ;  /* 0x0000f80601007387 */ /* 0x0001e60000100a00 */
[----:B0-----:R-:W3:Y:S01]  /*564a0*/  LDL.LU.64 R6, [R1+0x24c0] ;  /* 0x0024c00001067983 */ /* 0x001ee20000300a00 */
[----:B------:R-:W3:Y:S02]  /*564b0*/  LDL.LU.64 R4, [R1+0x24b8] ;  /* 0x0024b80001047983 */ /* 0x000ee40000300a00 */
[C---:B---3--:R-:W-:Y:S01]  /*564c0*/  HMMA.16816.F32.BF16 R8, R20.reuse, R10, R4 ;  /* 0x0000000a1408723c */ /* 0x048fe20000041804 */
[----:B------:R-:W3:Y:S01]  /*564d0*/  LDL.LU.64 R6, [R1+0x24b0] ;  /* 0x0024b00001067983 */ /* 0x000ee20000300a00 */
[----:B------:R-:W3:Y:S11]  /*564e0*/  LDL.LU.64 R4, [R1+0x24a8] ;  /* 0x0024a80001047983 */ /* 0x000ef60000300a00 */
[----:B------:R-:W-:Y:S10]  /*564f0*/  @!UPT UIADD3 URZ, URZ, URZ, URZ ;  /* 0x0000003f3f3ff290 */ /* 0x000ff4000fffe03f */
[----:B------:R0:W-:Y:S01]  /*56500*/  STL.64 [R1+0xe0], R8 ;  /* 0x0000e00801007387 */ /* 0x0001e20000100a00 */
[----:B------:R1:W-:Y:S03]  /*56510*/  STL.64 [R1+0xe8], R10 ;  /* 0x0000e80a01007387 */ /* 0x0003e60000100a00 */
[----:B0-----:R-:W4:Y:S01]  /*56520*/  LDL.LU R8, [R1+0x530] ;  /* 0x0005300001087983 */ /* 0x001f220000300800 */
[----:B------:R-:W4:Y:S02]  /*56530*/  LDL.LU R9, [R1+0x534] ;  /* 0x0005340001097983 */ /* 0x000f240000300800 */
[----:B-1----:R-:W3:Y:S02]  /*56540*/  LDL.LU R10, [R1+0x538] ;  /* 0x00053800010a7983 */ /* 0x002ee40000300800 */
[----:B------:R-:W3:Y:S01]  /*56550*/  LDL.LU R11, [R1+0x53c] ;  /* 0x00053c00010b7983 */ /* 0x000ee20000300800 */
[C---:B--2---:R-:W-:Y:S01]  /*56560*/  HMMA.16816.F32.BF16 R16, R20.reuse, R14, R16 ;  /* 0x0000000e1410723c */ /* 0x044fe20000041810 */
[----:B---3--:R-:W-:Y:S01]  /*56570*/  STL.64 [R1+0x2460], R10 ;  /* 0x0024600a01007387 */ /* 0x008fe20000100a00 */
[----:B----4-:R0:W-:Y:S03]  /*56580*/  STL.64 [R1+0x2458], R8 ;  /* 0x0024580801007387 */ /* 0x0101e60000100a00 */
[----:B0-----:R-:W2:Y:S01]  /*56590*/  LDL.LU R8, [R1+0x580] ;  /* 0x0005800001087983 */ /* 0x001ea20000300800 */
[----:B------:R-:W2:Y:S02]  /*565a0*/  LDL.LU R9, [R1+0x584] ;  /* 0x0005840001097983 */ /* 0x000ea40000300800 */
[----:B------:R-:W3:Y:S02]  /*565b0*/  LDL.LU R10, [R1+0x588] ;  /* 0x00058800010a7983 */ /* 0x000ee40000300800 */
[----:B------:R-:W3:Y:S01]  /*565c0*/  LDL.LU R11, [R1+0x58c] ;  /* 0x00058c00010b7983 */ /* 0x000ee20000300800 */
[----:B------:R-:W-:Y:S01]  /*565d0*/  HMMA.16816.F32.BF16 R4, R20, R26, R4 ;  /* 0x0000001a1404723c */ /* 0x000fe20000041804 */
[----:B------:R-:W-:Y:S01]  /*565e0*/  MOV R2, R27 ;  /* 0x0000001b00027202 */ /* 0x000fe20000000f00 */
[----:B---3--:R0:W-:Y:S01]  /*565f0*/  STL.64 [R1+0x2470], R10 ;  /* 0x0024700a01007387 */ /* 0x0081e20000100a00 */
[----:B--2---:R1:W-:Y:S03]  /*56600*/  STL.64 [R1+0x2468], R8 ;  /* 0x0024680801007387 */ /* 0x0043e60000100a00 */
[----:B0-----:R-:W2:Y:S11]  /*56610*/  LDL.64 R10, [R1+0x38] ;  /* 0x00003800010a7983 */ /* 0x001eb60000100a00 */
[----:B------:R-:W-:Y:S06]  /*56620*/  @!UPT UIADD3 URZ, URZ, URZ, URZ ;  /* 0x0000003f3f3ff290 */ /* 0x000fec000fffe03f */
[----:B------:R-:W-:Y:S02]  /*56630*/  STL.64 [R1+0xd0], R4 ;  /* 0x0000d00401007387 */ /* 0x000fe40000100a00 */
[----:B------:R0:W-:Y:S02]  /*56640*/  STL.64 [R1+0xd8], R6 ;  /* 0x0000d80601007387 */ /* 0x0001e40000100a00 */
[----:B-1----:R-:W-:Y:S01]  /*56650*/  IMAD.MOV.U32 R8, RZ, RZ, R26 ;  /* 0x000000ffff087224 */ /* 0x002fe200078e001a */
[----:B0-----:R-:W3:Y:S01]  /*56660*/  LDL.LU.64 R6, [R1+0x24a0] ;  /* 0x0024a00001067983 */ /* 0x001ee20000300a00 */
[----:B------:R-:W3:Y:S02]  /*56670*/  LDL.LU.64 R4, [R1+0x2498] ;  /* 0x0024980001047983 */ /* 0x000ee40000300a00 */
[----:B------:R-:W3:Y:S02]  /*56680*/  LDL.LU.64 R26, [R1+0x2490] ;  /* 0x00249000011a7983 */ /* 0x000ee40000300a00 */
[----:B------:R-:W3:Y:S01]  /*56690*/  LDL.LU.64 R24, [R1+0x2488] ;  /* 0x0024880001187983 */ /* 0x000ee20000300a00 */
[----:B------:R0:W-:Y:S01]  /*566a0*/  STL.64 [R1+0x2478], R14 ;  /* 0x0024780e01007387 */ /* 0x0001e20000100a00 */
[----:B------:R-:W2:Y:S02]  /*566b0*/  LDL.LU R12, [R1+0x590] ;  /* 0x00059000010c7983 */ /* 0x000ea40000300800 */
[----:B------:R-:W-:Y:S02]  /*566c0*/  STL.64 [R1+0x90], R16 ;  /* 0x0000901001007387 */ /* 0x000fe40000100a00 */
[----:B------:R3:W-:Y:S01]  /*566d0*/  STL.64 [R1+0x98], R18 ;  /* 0x0000981201007387 */ /* 0x0007e20000100a00 */
[----:B------:R-:W2:Y:S04]  /*566e0*/  LDL.LU R13, [R1+0x594] ;  /* 0x00059400010d7983 */ /* 0x000ea80000300800 */
[----:B0-----:R-:W2:Y:S01]  /*566f0*/  LDL.LU R14, [R1+0x598] ;  /* 0x00059800010e7983 */ /* 0x001ea20000300800 */
[----:B------:R-:W2:Y:S02]  /*56700*/  LDL.LU R15, [R1+0x59c] ;  /* 0x00059c00010f7983 */ /* 0x000ea40000300800 */
[----:B------:R-:W3:Y:S02]  /*56710*/  LDL.LU.64 R22, [R1+0x48] ;  /* 0x0000480001167983 */ /* 0x000ee40000300a00 */
[----:B---3--:R-:W-:Y:S01]  /*56720*/  HMMA.16816.F32.BF16 R16, R24, R22, R4 ;  /* 0x000000161810723c */ /* 0x008fe20000041804 */
[----:B------:R-:W3:Y:S11]  /*56730*/  LDL.LU R4, [R1+0x520] ;  /* 0x0005200001047983 */ /* 0x000ef60000300800 */
[----:B------:R-:W-:Y:S11]  /*56740*/  @!UPT UIADD3 URZ, URZ, URZ, URZ ;  /* 0x0000003f3f3ff290 */ /* 0x000ff6000fffe03f */
[----:B------:R-:W-:Y:S01]  /*56750*/  STL.64 [R1+0xc0], R16 ;  /* 0x0000c01001007387 */ /* 0x000fe20000100a00 */
[----:B------:R-:W-:Y:S02]  /*56760*/  STL.64 [R1+0xc8], R18 ;  /* 0x0000c81201007387 */ /* 0x000fe40000100a00 */
[----:B------:R-:W0:Y:S04]  /*56770*/  LDSM.16.M88.4 R16, [R3+0x6e000] ;  /* 0x06e000000310783b */ /* 0x000e280000000200 */
[----:B------:R-:W3:Y:S01]  /*56780*/  LDL.LU R5, [R1+0x524] ;  /* 0x0005240001057983 */ /* 0x000ee20000300800 */
[----:B------:R-:W3:Y:S01]  /*56790*/  LDL.LU R6, [R1+0x528] ;  /* 0x0005280001067983 */ /* 0x000ee20000300800 */
[----:B------:R-:W3:Y:S03]  /*567a0*/  LDL.LU R7, [R1+0x52c] ;  /* 0x00052c0001077983 */ /* 0x000ee60000300800 */
[----:B0-----:R-:W-:Y:S01]  /*567b0*/  STL.64 [R1+0x23d0], R18 ;  /* 0x0023d01201007387 */ /* 0x001fe20000100a00 */
[----:B------:R0:W-:Y:S03]  /*567c0*/  STL.64 [R1+0x23c8], R16 ;  /* 0x0023c81001007387 */ /* 0x0001e60000100a00 */
[----:B0-----:R-:W4:Y:S01]  /*567d0*/  LDL.LU R16, [R1+0x60] ;  /* 0x0000600001107983 */ /* 0x001f220000300800 */
[----:B------:R-:W-:Y:S01]  /*567e0*/  MOV R18, R0 ;  /* 0x0000000000127202 */ /* 0x000fe20000000f00 */
[----:B------:R-:W-:-:S02]  /*567f0*/  IMAD.MOV.U32 R19, RZ, RZ, R29 ;  /* 0x000000ffff137224 */ /* 0x000fc400078e001d */
[----:B------:R-:W-:Y:S02]  /*56800*/  IMAD.MOV.U32 R17, RZ, RZ, R28 ;  /* 0x000000ffff117224 */ /* 0x000fe400078e001c */
[----:B------:R-:W3:Y:S01]  /*56810*/  LDL.LU R28, [R1+0x2484] ;  /* 0x00248400011c7983 */ /* 0x000ee20000300800 */
[----:B------:R-:W3:Y:S02]  /*56820*/  LDL.LU R0, [R1+0x2480] ;  /* 0x0024800001007983 */ /* 0x000ee40000300800 */
[----:B------:R-:W-:Y:S01]  /*56830*/  STL.64 [R1+0x2408], R18 ;  /* 0x0024081201007387 */ /* 0x000fe20000100a00 */
[----:B--2---:R-:W-:Y:S01]  /*56840*/  HMMA.16816.F32.BF16 R12, R24, R10, R12 ;  /* 0x0000000a180c723c */ /* 0x004fe2000004180c */
[----:B----4-:R0:W-:Y:S04]  /*56850*/  STL.64 [R1+0x2400], R16 ;  /* 0x0024001001007387 */ /* 0x0101e80000100a00 */
[----:B0-----:R-:W2:Y:S01]  /*56860*/  LDL.LU R16, [R1+0x510] ;  /* 0x0005100001107983 */ /* 0x001ea20000300800 */
[----:B------:R-:W2:Y:S02]  /*56870*/  LDL.LU R17, [R1+0x514] ;  /* 0x0005140001117983 */ /* 0x000ea40000300800 */
[----:B------:R-:W4:Y:S02]  /*56880*/  LDL.LU R18, [R1+0x518] ;  /* 0x0005180001127983 */ /* 0x000f240000300800 */
[----:B------:R-:W4:Y:S02]  /*56890*/  LDL.LU R19, [R1+0x51c] ;  /* 0x00051c0001137983 */ /* 0x000f240000300800 */
[----:B----4-:R0:W-:Y:S01]  /*568a0*/  STL.64 [R1+0x2418], R18 ;  /* 0x0024181201007387 */ /* 0x0101e20000100a00 */
[----:B--2---:R-:W-:Y:S10]  /*568b0*/  STL.64 [R1+0x2410], R16 ;  /* 0x0024101001007387 */ /* 0x004ff40000100a00 */
[----:B------:R1:W-:Y:S02]  /*568c0*/  STL.64 [R1+0xb0], R12 ;  /* 0x0000b00c01007387 */ /* 0x0003e40000100a00 */
[----:B------:R2:W-:Y:S02]  /*568d0*/  STL.64 [R1+0xb8], R14 ;  /* 0x0000b80e01007387 */ /* 0x0005e40000100a00 */
[----:B0-----:R-:W-:-:S02]  /*568e0*/  IMAD.MOV.U32 R19, RZ, RZ, R2 ;  /* 0x000000ffff137224 */ /* 0x001fc400078e0002 */
[----:B------:R-:W-:Y:S01]  /*568f0*/  IMAD.MOV.U32 R2, RZ, RZ, R11 ;  /* 0x000000ffff027224 */ /* 0x000fe200078e000b */
[----:B-1----:R-:W-:Y:S01]  /*56900*/  MOV R12, R10 ;  /* 0x0000000a000c7202 */ /* 0x002fe20000000f00 */
[----:B--2---:R-:W2:Y:S01]  /*56910*/  LDL.LU.64 R14, [R1+0x2478] ;  /* 0x00247800010e7983 */ /* 0x004ea20000300a00 */
[----:B------:R-:W-:Y:S01]  /*56920*/  MOV R18, R8 ;  /* 0x0000000800127202 */ /* 0x000fe20000000f00 */
[----:B------:R-:W4:Y:S02]  /*56930*/  LDL.LU.64 R10, [R1+0x2470] ;  /* 0x00247000010a7983 */ /* 0x000f240000300a00 */
[----:B------:R-:W4:Y:S04]  /*56940*/  LDL.LU.64 R8, [R1+0x2468] ;  /* 0x0024680001087983 */ /* 0x000f280000300a00 */
[C---:B----4-:R-:W-:Y:S11]  /*56950*/  HMMA.16816.F32.BF16 R8, R24.reuse, R18, R8 ;  /* 0x000000121808723c */ /* 0x050ff60000041808 */
[----:B------:R-:W-:Y:S11]  /*56960*/  @!UPT UIADD3 URZ, URZ, URZ, URZ ;  /* 0x0000003f3f3ff290 */ /* 0x000ff6000fffe03f */
[----:B------:R-:W-:Y:S01]  /*56970*/  @!UPT UIADD3 URZ, URZ, URZ, URZ ;  /* 0x0000003f3f3ff290 */ /* 0x000fe2000fffe03f */
[----:B------:R-:W-:Y:S01]  /*56980*/  STL.64 [R1+0xa0], R8 ;  /* 0x0000a00801007387 */ /* 0x000fe20000100a00 */
[----:B------:R0:W-:Y:S03]  /*56990*/  STL.64 [R1+0xa8], R10 ;  /* 0x0000a80a01007387 */ /* 0x0001e60000100a00 */
[----:B0-----:R-:W2:Y:S01]  /*569a0*/  LDL.LU.64 R10, [R1+0x2460] ;  /* 0x00246000010a7983 */ /* 0x001ea20000300a00 */
[----:B------:R-:W2:Y:S02]  /*569b0*/  LDL.LU.64 R8, [R1+0x2458] ;  /* 0x0024580001087983 */ /* 0x000ea40000300a00 */
[----:B------:R0:W-:Y:S02]  /*569c0*/  STL.64 [R1+0x2428], R18 ;  /* 0x0024281201007387 */ /* 0x0001e40000100a00 */
[----:B0-----:R-:W-:Y:S01]  /*569d0*/  MOV R18, R12 ;  /* 0x0000000c00127202 */ /* 0x001fe20000000f00 */
[----:B--2---:R-:W-:Y:S01]  /*569e0*/  HMMA.16816.F32.BF16 R24, R24, R14, R8 ;  /* 0x0000000e1818723c */ /* 0x004fe20000041808 */
[----:B------:R-:W3:Y:S01]  /*569f0*/  LDL.LU.64 R10, [R1+0x2450] ;  /* 0x00245000010a7983 */ /* 0x000ee20000300a00 */
[----:B------:R-:W3:Y:S02]  /*56a00*/  LDL.LU.64 R8, [R1+0x2448] ;  /* 0x0024480001087983 */ /* 0x000ee40000300a00 */
[----:B------:R0:W-:Y:S02]  /*56a10*/  STL.64 [R1+0x2420], R14 ;  /* 0x0024200e01007387 */ /* 0x0001e40000100a00 */
[----:B------:R-:W2:Y:S11]  /*56a20*/  LDL.LU R12, [R1+0x560] ;  /* 0x00056000010c7983 */ /* 0x000eb60000300800 */
[----:B------:R-:W-:Y:S06]  /*56a30*/  @!UPT UIADD3 URZ, URZ, URZ, URZ ;  /* 0x0000003f3f3ff290 */ /* 0x000fec000fffe03f */
[----:B------:R-:W-:Y:S01]  /*56a40*/  STL.64 [R1+0x80], R24 ;  /* 0x0000801801007387 */ /* 0x000fe20000100a00 */
[----:B------:R-:W-:Y:S02]  /*56a50*/  STL.64 [R1+0x88], R26 ;  /* 0x0000881a01007387 */ /* 0x000fe40000100a00 */
[----:B------:R-:W2:Y:S02]  /*56a60*/  LDL.LU R13, [R1+0x564] ;  /* 0x00056400010d7983 */ /* 0x000ea40000300800 */
[----:B0-----:R-:W4:Y:S01]  /*56a70*/  LDL.LU R14, [R1+0x568] ;  /* 0x00056800010e7983 */ /* 0x001f220000300800 */
[----:B------:R-:W4:Y:S01]  /*56a80*/  LDL.LU R15, [R1+0x56c] ;  /* 0x00056c00010f7983 */ /* 0x000f220000300800 */
[----:B------:R-:W-:-:S03]  /*56a90*/  IMAD.MOV.U32 R19, RZ, RZ, R2 ;  /* 0x000000ffff137224 */ /* 0x000fc600078e0002 */
[----:B----4-:R-:W-:Y:S01]  /*56aa0*/  STL.64 [R1+0x2438], R14 ;  /* 0x0024380e01007387 */ /* 0x010fe20000100a00 */
[----:B--2---:R0:W-:Y:S03]  /*56ab0*/  STL.64 [R1+0x2430], R12 ;  /* 0x0024300c01007387 */ /* 0x0041e60000100a00 */
[----:B0-----:R-:W2:Y:S01]  /*56ac0*/  LDL.LU R12, [R1+0x570] ;  /* 0x00057000010c7983 */ /* 0x001ea20000300800 */
[----:B------:R-:W2:Y:S02]  /*56ad0*/  LDL.LU R13, [R1+0x574] ;  /* 0x00057400010d7983 */ /* 0x000ea40000300800 */
[----:B------:R-:W2:Y:S02]  /*56ae0*/  LDL.LU R14, [R1+0x578] ;  /* 0x00057800010e7983 */ /* 0x000ea40000300800 */
[----:B------:R-:W2:Y:S01]  /*56af0*/  LDL.LU R15, [R1+0x57c] ;  /* 0x00057c00010f7983 */ /* 0x000ea20000300800 */
[----:B---3--:R-:W-:Y:S01]  /*56b00*/  HMMA.16816.F32.BF16 R4, R8, R22, R4 ;  /* 0x000000160804723c */ /* 0x008fe20000041804 */
[----:B------:R-:W3:Y:S11]  /*56b10*/  LDL R27, [R1+0x6fc] ;  /* 0x0006fc00011b7983 */ /* 0x000ef60000100800 */
[----:B------:R-:W-:Y:S11]  /*56b20*/  @!UPT UIADD3 URZ, URZ, URZ, URZ ;  /* 0x0000003f3f3ff290 */ /* 0x000ff6000fffe03f */
[----:B------:R-:W-:Y:S01]  /*56b30*/  STL.64 [R1+0x130], R4 ;  /* 0x0001300401007387 */ /* 0x000fe20000100a00 */
[----:B------:R-:W-:Y:S02]  /*56b40*/  STL.64 [R1+0x138], R6 ;  /* 0x0001380601007387 */ /* 0x000fe40000100a00 */
[----:B------:R-:W0:Y:S02]  /*56b50*/  LDSM.16.M88.4 R4, [R3+0x6f000] ;  /* 0x06f000000304783b */ /* 0x000e240000000200 */
[----:B0-----:R-:W-:Y:S02]  /*56b60*/  STL.64 [R1+0x2398], R6 ;  /* 0x0023980601007387 */ /* 0x001fe40000100a00 */
[----:B------:R0:W-:Y:S02]  /*56b70*/  STL.64 [R1+0x2390], R4 ;  /* 0x0023900401007387 */ /* 0x0001e40000100a00 */
[----:B0-----:R-:W4:Y:S01]  /*56b80*/  LDL.LU R4, [R1+0x550] ;  /* 0x0005500001047983 */ /* 0x001f220000300800 */
[----:B------:R-:W4:Y:S02]  /*56b90*/  LDL.LU R5, [R1+0x554] ;  /* 0x0005540001057983 */ /* 0x000f240000300800 */
[----:B------:R-:W4:Y:S01]  /*56ba0*/  LDL.LU R6, [R1+0x558] ;  /* 0x0005580001067983 */ /* 0x000f220000300800 */
[----:B------:R-:W-:-:S02]  /*56bb0*/  MOV R7, R0 ;  /* 0x0000000000077202 */ /* 0x000fc40000000f00 */
[----:B------:R-:W3:Y:S01]  /*56bc0*/  LDL.LU R0, [R1+0x2440] ;  /* 0x0024400001007983 */ /* 0x000ee20000300800 */
[----:B------:R-:W-:Y:S01]  /*56bd0*/  STL [R1+0x1730], R3 ;  /* 0x0017300301007387 */ /* 0x000fe20000100800 */
[C---:B--2---:R-:W-:Y:S02]  /*56be0*/  HMMA.16816.F32.BF16 R16, R8.reuse, R18, R12 ;  /* 0x000000120810723c */ /* 0x044fe4000004180c */
[----:B------:R-:W2:Y:S01]  /*56bf0*/  LDL.LU.64 R14, [R1+0x2438] ;  /* 0x00243800010e7983 */ /* 0x000ea20000300a00 */
[----:B------:R-:W2:Y:S11]  /*56c00*/  LDL.LU.64 R12, [R1+0x2430] ;  /* 0x00243000010c7983 */ /* 0x000eb60000300a00 */
[----:B------:R-:W-:Y:S09]  /*56c10*/  @!UPT UIADD3 URZ, URZ, URZ, URZ ;  /* 0x0000003f3f3ff290 */ /* 0x000ff2000fffe03f */
[----:B------:R-:W-:Y:S01]  /*56c20*/  STL.64 [R1+0x1c0], R16 ;  /* 0x0001c01001007387 */ /* 0x000fe20000100a00 */
[----:B------:R0:W-:Y:S03]  /*56c30*/  STL.64 [R1+0x1c8], R18 ;  /* 0x0001c81201007387 */ /* 0x0001e60000100a00 */
[----:B0-----:R-:W2:Y:S02]  /*56c40*/  LDL.LU.64 R18, [R1+0x2428] ;  /* 0x0024280001127983 */ /* 0x001ea40000300a00 */
[----:B--2---:R-:W-:Y:S02]  /*56c50*/  HMMA.16816.F32.BF16 R16, R8, R18, R12 ;  /* 0x000000120810723c */ /* 0x004fe4000004180c */
[----:B------:R-:W2:Y:S11]  /*56c60*/  LDL.LU.64 R14, [R1+0x2420] ;  /* 0x00242000010e7983 */ /* 0x000eb60000300a00 */
[----:B------:R-:W-:Y:S10]  /*56c70*/  @!UPT UIADD3 URZ, URZ, URZ, URZ ;  /* 0x0000003f3f3ff290 */ /* 0x000ff4000fffe03f */
[----:B------:R-:W-:Y:S01]  /*56c80*/  STL.64 [R1+0x200], R16 ;  /* 0x0002001001007387 */ /* 0x000fe20000100a00 */
[----:B------:R0:W-:Y:S03]  /*56c90*/  STL.64 [R1+0x208], R18 ;  /* 0x0002081201007387 */ /* 0x0001e60000100a00 */
[----:B0-----:R-:W2:Y:S01]  /*56ca0*/  LDL.LU.64 R18, [R1+0x2418] ;  /* 0x0024180001127983 */ /* 0x001ea20000300a00 */
[----:B------:R-:W2:Y:S03]  /*56cb0*/  LDL.LU.64 R16, [R1+0x2410] ;  /* 0x0024100001107983 */ /* 0x000ea60000300a00 */
[----:B------:R-:W0:Y:S04]  /*56cc0*/  S2R R2, SR_TID.X ;  /* 0x0000000000027919 */ /* 0x000e280000002100 */
[----:B------:R-:W1:Y:S01]  /*56cd0*/  S2R R29, SR_TID.X ;  /* 0x00000000001d7919 */ /* 0x000e620000002100 */
[----:B0-----:R-:W-:-:S02]  /*56ce0*/  LOP3.LUT R2, R2, 0x7, RZ, 0xc0, !PT ;  /* 0x0000000702027812 */ /* 0x001fc400078ec0ff */
[----:B-1----:R-:W-:-:S03]  /*56cf0*/  SHF.L.U32 R29, R29, 0x8, RZ ;  /* 0x000000081d1d7819 */ /* 0x002fc600000006ff */
[----:B------:R-:W-:Y:S01]  /*56d00*/  IMAD.SHL.U32 R2, R2, 0x10, RZ ;  /* 0x0000001002027824 */ /* 0x000fe200078e00ff */
[----:B--2---:R-:W-:Y:S01]  /*56d10*/  HMMA.16816.F32.BF16 R8, R8, R14, R16 ;  /* 0x0000000e0808723c */ /* 0x004fe20000041810 */
[----:B------:R-:W4:Y:S01]  /*56d20*/  LDL.LU.64 R18, [R1+0x2408] ;  /* 0x0024080001127983 */ /* 0x000f220000300a00 */
[----:B------:R-:W4:Y:S02]  /*56d30*/  LDL.LU.64 R16, [R1+0x2400] ;  /* 0x0024000001107983 */ /* 0x000f240000300a00 */
[----:B------:R-:W-:-:S04]  /*56d40*/  LOP3.LUT R29, R2, 0xf00, R29, 0xf8, !PT ;  /* 0x00000f00021d7812 */ /* 0x000fc800078ef81d */
[----:B---3--:R-:W-:Y:S01]  /*56d50*/  LOP3.LUT R29, R29, 0x10, R0, 0x78, !PT ;  /* 0x000000101d1d7812 */ /* 0x008fe200078e7800 */
[----:B------:R-:W-:Y:S01]  /*56d60*/  IMAD.MOV.U32 R2, RZ, RZ, R14 ;  /* 0x000000ffff027224 */ /* 0x000fe200078e000e */
[----:B------:R-:W-:-:S03]  /*56d70*/  MOV R0, R15 ;  /* 0x0000000f00007202 */ /* 0x000fc60000000f00 */
[----:B------:R-:W0:Y:S10]  /*56d80*/  LDSM.16.M88.4 R12, [R29+0x60080] ;  /* 0x060080001d0c783b */ /* 0x000e340000000200 */
[----:B------:R-:W-:Y:S01]  /*56d90*/  STL.64 [R1+0x1f0], R8 ;  /* 0x0001f00801007387 */ /* 0x000fe20000100a00 */
[----:B------:R-:W-:Y:S03]  /*56da0*/  STL.64 [R1+0x1f8], R10 ;  /* 0x0001f80a01007387 */ /* 0x000fe60000100a00 */
[----:B------:R-:W1:Y:S01]  /*56db0*/  S2R R26, SR_TID.X ;  /* 0x00000000001a7919 */ /* 0x000e620000002100 */
[----:B------:R-:W2:Y:S03]  /*56dc0*/  LDSM.16.M88.4 R8, [R27+0x48080] ;  /* 0x048080001b08783b */ /* 0x000ea60000000200 */
[----:B0-----:R0:W-:Y:S01]  /*56dd0*/  STL.64 [R1+0x2348], R14 ;  /* 0x0023480e01007387 */ /* 0x0011e20000100a00 */
[----:B------:R3:W-:Y:S01]  /*56de0*/  STL.64 [R1+0x2340], R12 ;  /* 0x0023400c01007387 */ /* 0x0007e20000100a00 */
[----:B0-----:R-:W-:-:S02]  /*56df0*/  MOV R15, R0 ;  /* 0x00000000000f7202 */ /* 0x001fc40000000f00 */
[C---:B-1----:R-:W-:Y:S02]  /*56e00*/  LOP3.LUT R25, R26.reuse, 0x7, RZ, 0xc0, !PT ;  /* 0x000000071a197812 */ /* 0x042fe400078ec0ff */
[----:B------:R-:W-:-:S03]  /*56e10*/  SHF.L.U32 R24, R26, 0x8, RZ ;  /* 0x000000081a187819 */ /* 0x000fc600000006ff */
[----:B------:R-:W-:Y:S02]  /*56e20*/  IMAD.SHL.U32 R25, R25, 0x10, RZ ;  /* 0x0000001019197824 */ /* 0x000fe400078e00ff */
[----:B------:R-:W-:Y:S02]  /*56e30*/  IMAD.MOV.U32 R14, RZ, RZ, R2 ;  /* 0x000000ffff0e7224 */ /* 0x000fe400078e0002 */
[----:B------:R-:W-:Y:S01]  /*56e40*/  IMAD.MOV.U32 R2, RZ, RZ, R22 ;  /* 0x000000ffff027224 */ /* 0x000fe200078e0016 */
[----:B---3--:R-:W-:Y:S02]  /*56e50*/  MOV R12, R23 ;  /* 0x00000017000c7202 */ /* 0x008fe40000000f00 */
[----:B------:R-:W-:-:S04]  /*56e60*/  LOP3.LUT R13, R25, 0xf00, R24, 0xf8, !PT ;  /* 0x00000f00190d7812 */ /* 0x000fc800078ef818 */
[----:B------:R-:W-:Y:S01]  /*56e70*/  LOP3.LUT R13, R13, 0x10, R26, 0x78, !PT ;  /* 0x000000100d0d7812 */ /* 0x000fe200078e781a */
[----:B--2---:R-:W-:Y:S01]  /*56e80*/  IMAD.MOV.U32 R29, RZ, RZ, R9 ;  /* 0x000000ffff1d7224 */ /* 0x004fe200078e0009 */
[----:B----4-:R-:W-:Y:S01]  /*56e90*/  HMMA.16816.F32.BF16 R4, R16, R22, R4 ;  /* 0x000000161004723c */ /* 0x010fe20000041804 */
[----:B------:R-:W-:Y:S11]  /*56ea0*/  LDSM.16.M88.4 R20, [R27+0x50080] ;  /* 0x050080001b14783b */ /* 0x000ff60000000200 */
[----:B------:R-:W-:Y:S11]  /*56eb0*/  @!UPT UIADD3 URZ, URZ, URZ, URZ ;  /* 0x0000003f3f3ff290 */ /* 0x000ff6000fffe03f */
[----:B------:R-:W-:Y:S01]  /*56ec0*/  STL.64 [R1+0x220], R4 ;  /* 0x0002200401007387 */ /* 0x000fe20000100a00 */
[----:B------:R-:W-:Y:S02]  /*56ed0*/  STL [R1+0x228], R6 ;  /* 0x0002280601007387 */ /* 0x000fe40000100800 */
[----:B------:R-:W-:Y:S02]  /*56ee0*/  IMAD.MOV.U32 R0, RZ, RZ, R7 ;  /* 0x000000ffff007224 */ /* 0x000fe400078e0007 */
[----:B------:R-:W0:Y:S04]  /*56ef0*/  LDSM.16.M88.4 R4, [R27+0x40080] ;  /* 0x040080001b04783b */ /* 0x000e280000000200 */
[----:B------:R1:W-:Y:S01]  /*56f00*/  STL [R1+0x2060], R0 ;  /* 0x0020600001007387 */ /* 0x0003e20000100800 */
[----:B------:R-:W2:Y:S03]  /*56f10*/  LDSM.16.M88.4 R24, [R27+0x58080] ;  /* 0x058080001b18783b */ /* 0x000ea60000000200 */
[----:B0-----:R0:W-:Y:S01]  /*56f20*/  STL.64 [R1+0x10], R4 ;  /* 0x0000100401007387 */ /* 0x0011e20000100a00 */
[----:B-1----:R-:W-:Y:S01]  /*56f30*/  IMAD.MOV.U32 R0, RZ, RZ, R5 ;  /* 0x000000ffff007224 */ /* 0x002fe200078e0005 */
[----:B------:R-:W-:Y:S01]  /*56f40*/  MOV R3, R4 ;  /* 0x0000000400037202 */ /* 0x000fe20000000f00 */
[----:B------:R1:W-:Y:S01]  /*56f50*/  STL.64 [R1+0x18], R6 ;  /* 0x0000180601007387 */ /* 0x0003e20000100a00 */
[----:B0-----:R-:W3:Y:S01]  /*56f60*/  LDL.LU R4, [R1+0x5e0] ;  /* 0x0005e00001047983 */ /* 0x001ee20000300800 */
[----:B------:R-:W3:Y:S02]  /*56f70*/  LDL.LU R5, [R1+0x5e4] ;  /* 0x0005e40001057983 */ /* 0x000ee40000300800 */
[----:B-1----:R-:W3:Y:S02]  /*56f80*/  LDL.LU R6, [R1+0x5e8] ;  /* 0x0005e80001067983 */ /* 0x002ee40000300800 */
[----:B------:R0:W-:Y:S01]  /*56f90*/  STL [R1+0x238c], R0 ;  /* 0x00238c0001007387 */ /* 0x0001e20000100800 */
[----:B------:R-:W-:Y:S01]  /*56fa0*/  STL [R1+0x2388], R3 ;  /* 0x0023880301007387 */ /* 0x000fe20000100800 */
[----:B------:R-:W-:Y:S01]  /*56fb0*/  MOV R7, R28 ;  /* 0x0000001c00077202 */ /* 0x000fe20000000f00 */
[----:B------:R-:W-:Y:S02]  /*56fc0*/  STL.64 [R1], R8 ;  /* 0x0000000801007387 */ /* 0x000fe40000100a00 */
[----:B------:R-:W-:Y:S01]  /*56fd0*/  STL.64 [R1+0x8], R10 ;  /* 0x0000080a01007387 */ /* 0x000fe20000100a00 */
[----:B------:R-:W-:Y:S01]  /*56fe0*/  MOV R28, R11 ;  /* 0x0000000b001c7202 */ /* 0x000fe20000000f00 */
[----:B0-----:R-:W-:Y:S01]  /*56ff0*/  IMAD.MOV.U32 R0, RZ, RZ, R2 ;  /* 0x000000ffff007224 */ /* 0x001fe200078e0002 */
[----:B------:R-:W-:-:S02]  /*57000*/  MOV R2, R8 ;  /* 0x0000000800027202 */ /* 0x000fc40000000f00 */
[----:B------:R-:W0:Y:S04]  /*57010*/  LDSM.16.M88.4 R8, [R13+0x61080] ;  /* 0x061080000d08783b */ /* 0x000e280000000200 */
[----:B------:R-:W-:Y:S01]  /*57020*/  STL [R1+0x2010], R28 ;  /* 0x0020101c01007387 */ /* 0x000fe20000100800 */
[----:B------:R-:W-:Y:S02]  /*57030*/  STL [R1+0x1f9c], R22 ;  /* 0x001f9c1601007387 */ /* 0x000fe40000100800 */
[----:B------:R1:W-:Y:S02]  /*57040*/  STL [R1+0x1f98], R23 ;  /* 0x001f981701007387 */ /* 0x0003e40000100800 */
[----:B------:R-:W-:Y:S01]  /*57050*/  STL.64 [R1+0x2378], R20 ;  /* 0x0023781401007387 */ /* 0x000fe20000100a00 */
[----:B-1----:R-:W3:Y:S01]  /*57060*/  LDL.LU.64 R22, [R1+0x38] ;  /* 0x0000380001167983 */ /* 0x002ee20000300a00 */
[----:B--2---:R-:W-:Y:S02]  /*57070*/  STL [R1+0x21f4], R26 ;  /* 0x0021f41a01007387 */ /* 0x004fe40000100800 */
[----:B------:R-:W-:Y:S01]  /*57080*/  STL [R1+0x21f0], R27 ;  /* 0x0021f01b01007387 */ /* 0x000fe20000100800 */
[----:B0-----:R0:W-:Y:S01]  /*57090*/  STL.64 [R1+0x2320], R10 ;  /* 0x0023200a01007387 */ /* 0x0011e20000100a00 */
[----:B------:R1:W-:Y:S02]  /*570a0*/  STL.64 [R1+0x2318], R8 ;  /* 0x0023180801007387 */ /* 0x0003e40000100a00 */
[----:B0-----:R-:W-:Y:S01]  /*570b0*/  IMAD.MOV.U32 R10, RZ, RZ, R0 ;  /* 0x000000ffff0a7224 */ /* 0x001fe200078e0000 */
[----:B------:R-:W-:-:S05]  /*570c0*/  MOV R11, R12 ;  /* 0x0000000c000b7202 */ /* 0x000fca0000000f00 */
[----:B------:R0:W-:Y:S01]  /*570d0*/  STL.64 [R1+0x23d8], R10 ;  /* 0x0023d80a01007387 */ /* 0x0001e20000100a00 */
[----:B-1----:R-:W2:Y:S02]  /*570e0*/  LDL.LU R8, [R1+0x5c0] ;  /* 0x0005c00001087983 */ /* 0x002ea40000300800 */
[----:B------:R-:W2:Y:S01]  /*570f0*/  LDL.LU R9, [R1+0x5c4] ;  /* 0x0005c40001097983 */ /* 0x000ea20000300800 */
[----:B0-----:R-:W4:Y:S01]  /*57100*/  LDL.LU R10, [R1+0x5c8] ;  /* 0x0005c800010a7983 */ /* 0x001f220000300800 */
[----:B------:R-:W4:Y:S03]  /*57110*/  LDL.LU R11, [R1+0x5cc] ;  /* 0x0005cc00010b7983 */ /* 0x000f260000300800 */
[----:B----4-:R-:W-:Y:S01]  /*57120*/  STL.64 [R1+0x23e8], R10 ;  /* 0x0023e80a01007387 */ /* 0x010fe20000100a00 */
[----:B--2---:R0:W-:Y:S03]  /*57130*/  STL.64 [R1+0x23e0], R8 ;  /* 0x0023e00801007387 */ /* 0x0041e60000100a00 */
[----:B0-----:R-:W2:Y:S01]  /*57140*/  LDL.LU R8, [R1+0x5f0] ;  /* 0x0005f00001087983 */ /* 0x001ea20000300800 */
[----:B------:R-:W2:Y:S02]  /*57150*/  LDL.LU R9, [R1+0x5f4] ;  /* 0x0005f40001097983 */ /* 0x000ea40000300800 */
[----:B------:R-:W4:Y:S02]  /*57160*/  LDL.LU R10, [R1+0x5f8] ;  /* 0x0005f800010a7983 */ /* 0x000f240000300800 */
[----:B------:R-:W4:Y:S01]  /*57170*/  LDL.LU R11, [R1+0x5fc] ;  /* 0x0005fc00010b7983 */ /* 0x000f220000300800 */
[C---:B---3--:R-:W-:Y:S01]  /*57180*/  HMMA.16816.F32.BF16 R4, R16.reuse, R22, R4 ;  /* 0x000000161004723c */ /* 0x048fe20000041804 */
[----:B----4-:R-:W-:Y:S01]  /*57190*/  STL.64 [R1+0x23f8], R10 ;  /* 0x0023f80a01007387 */ /* 0x010fe20000100a00 */
[----:B--2---:R-:W-:Y:S02]  /*571a0*/  STL.64 [R1+0x23f0], R8 ;  /* 0x0023f00801007387 */ /* 0x004fe40000100a00 */
[----:B------:R0:W-:Y:S02]  /*571b0*/  STL.64 [R1+0x23c0], R22 ;  /* 0x0023c01601007387 */ /* 0x0001e40000100a00 */
[----:B------:R-:W2:Y:S11]  /*571c0*/  LDL.LU R20, [R1+0x5b0] ;  /* 0x0005b00001147983 */ /* 0x000eb60000300800 */
[----:B------:R-:W-:Y:S06]  /*571d0*/  @!UPT UIADD3 URZ, URZ, URZ, URZ ;  /* 0x0000003f3f3ff290 */ /* 0x000fec000fffe03f */
[----:B------:R1:W-:Y:S01]  /*571e0*/  STL.64 [R1+0x520], R4 ;  /* 0x0005200401007387 */ /* 0x0003e20000100a00 */
[----:B------:R3:W-:Y:S02]  /*571f0*/  STL.64 [R1+0x528], R6 ;  /* 0x0005280601007387 */ /* 0x0007e40000100a00 */
[----:B------:R-:W2:Y:S01]  /*57200*/  LDL.LU R21, [R1+0x5b4] ;  /* 0x0005b40001157983 */ /* 0x000ea20000300800 */
[----:B------:R-:W4:Y:S04]  /*57210*/  LDSM.16.M88.4 R8, [R13+0x62080] ;  /* 0x062080000d08783b */ /* 0x000f280000000200 */
[----:B0-----:R-:W2:Y:S01]  /*57220*/  LDL.LU R22, [R1+0x5b8] ;  /* 0x0005b80001167983 */ /* 0x001ea20000300800 */
[----:B------:R-:W2:Y:S02]  /*57230*/  LDL.LU R23, [R1+0x5bc] ;  /* 0x0005bc0001177983 */ /* 0x000ea40000300800 */
[----:B-1----:R-:W2:Y:S02]  /*57240*/  LDL.LU R4, [R1+0x540] ;  /* 0x0005400001047983 */ /* 0x002ea40000300800 */
[----:B------:R-:W2:Y:S01]  /*57250*/  LDL.LU R5, [R1+0x544] ;  /* 0x0005440001057983 */ /* 0x000ea20000300800 */
[----:B---3--:R-:W3:Y:S01]  /*57260*/  LDL.LU R6, [R1+0x548] ;  /* 0x0005480001067983 */ /* 0x008ee20000300800 */
[----:B------:R-:W3:Y:S02]  /*57270*/  LDL.LU R7, [R1+0x54c] ;  /* 0x00054c0001077983 */ /* 0x000ee40000300800 */
[----:B----4-:R-:W-:Y:S01]  /*57280*/  IMAD.MOV.U32 R27, RZ, RZ, R10 ;  /* 0x000000ffff1b7224 */ /* 0x010fe200078e000a */
[----:B------:R-:W-:Y:S01]  /*57290*/  MOV R26, R11 ;  /* 0x0000000b001a7202 */ /* 0x000fe20000000f00 */
[----:B---3--:R0:W-:Y:S01]  /*572a0*/  STL.64 [R1+0x23a8], R6 ;  /* 0x0023a80601007387 */ /* 0x0081e20000100a00 */
[----:B--2---:R-:W-:Y:S03]  /*572b0*/  STL.64 [R1+0x23a0], R4 ;  /* 0x0023a00401007387 */ /* 0x004fe60000100a00 */
[----:B0-----:R-:W2:Y:S01]  /*572c0*/  LDL.LU.64 R6, [R1+0x28] ;  /* 0x0000280001067983 */ /* 0x001ea20000300a00 */
[----:B------:R0:W-:Y:S02]  /*572d0*/  STL.64 [R1+0x70], R8 ;  /* 0x0000700801007387 */ /* 0x0001e40000100a00 */
[----:B------:R-:W2:Y:S01]  /*572e0*/  LDL.LU.64 R10, [R1+0x23f8] ;  /* 0x0023f800010a7983 */ /* 0x000ea20000300a00 */
        /* <DEDUP_REMOVED lines=16> */
[----:B------:R-:W2:Y:S11]  /*573f0*/  LDL.LU.64 R10, [R1+0x23d8] ;  /* 0x0023d800010a7983 */ /* 0x000eb60000300a00 */
[----:B------:R-:W-:Y:S11]  /*57400*/  @!UPT UIADD3 URZ, URZ, URZ, URZ ;  /* 0x0000003f3f3ff290 */ /* 0x000ff6000fffe03f */
[----:B------:R-:W-:Y:S01]  /*57410*/  STL.64 [R1+0x5c0], R16 ;  /* 0x0005c01001007387 */ /* 0x000fe20000100a00 */
[----:B------:R0:W-:Y:S02]  /*57420*/  STL [R1+0x5cc], R19 ;  /* 0x0005cc1301007387 */ /* 0x0001e40000100800 */
[----:B------:R-:W-:Y:S02]  /*57430*/  IMAD.MOV.U32 R28, RZ, RZ, R18 ;  /* 0x000000ffff1c7224 */ /* 0x000fe400078e0012 */
[----:B0-----:R-:W2:Y:S01]  /*57440*/  LDL.LU.64 R18, [R1+0x23d0] ;  /* 0x0023d00001127983 */ /* 0x001ea20000300a00 */
[----:B------:R-:W2:Y:S02]  /*57450*/  LDL.LU.64 R16, [R1+0x23c8] ;  /* 0x0023c80001107983 */ /* 0x000ea40000300a00 */
[----:B------:R-:W-:Y:S01]  /*57460*/  STL [R1+0x2064], R28 ;  /* 0x0020641c01007387 */ /* 0x000fe20000100800 */
        /* <DEDUP_REMOVED lines=14> */
[----:B------:R0:W-:Y:S01]  /*57550*/  STL.64 [R1+0x5a0], R24 ;  /* 0x0005a01801007387 */ /* 0x0001e20000100a00 */
[----:B------:R-:W-:Y:S03]  /*57560*/  STL.64 [R1+0x5a8], R26 ;  /* 0x0005a81a01007387 */ /* 0x000fe60000100a00 */
[----:B0-----:R-:W3:Y:S01]  /*57570*/  LDL.LU.64 R24, [R1+0x23b8] ;  /* 0x0023b80001187983 */ /* 0x001ee20000300a00 */
[----:B------:R-:W-:Y:S01]  /*57580*/  MOV R0, R22 ;  /* 0x0000001600007202 */ /* 0x000fe20000000f00 */
[----:B------:R-:W-:Y:S02]  /*57590*/  IMAD.MOV.U32 R3, RZ, RZ, R23 ;  /* 0x000000ffff037224 */ /* 0x000fe400078e0017 */
[----:B------:R-:W0:Y:S01]  /*575a0*/  LDSM.16.M88.4 R20, [R13+0x63080] ;  /* 0x063080000d14783b */ /* 0x000e220000000200 */
[----:B--2---:R-:W-:Y:S01]  /*575b0*/  HMMA.16816.F32.BF16 R8, R16, R6, R8 ;  /* 0x000000061008723c */ /* 0x004fe20000041808 */
[----:B0-----:R-:W-:-:S02]  /*575c0*/  MOV R27, R20 ;  /* 0x00000014001b7202 */ /* 0x001fc40000000f00 */
[----:B------:R0:W-:Y:S01]  /*575d0*/  STL [R1+0x68], R22 ;  /* 0x0000681601007387 */ /* 0x0001e20000100800 */
[----:B------:R-:W-:Y:S02]  /*575e0*/  IMAD.MOV.U32 R26, RZ, RZ, R21 ;  /* 0x000000ffff1a7224 */ /* 0x000fe400078e0015 */
[----:B------:R-:W2:Y:S02]  /*575f0*/  LDL.LU R20, [R1+0x4f0] ;  /* 0x0004f00001147983 */ /* 0x000ea40000300800 */
[----:B------:R-:W2:Y:S01]  /*57600*/  LDL.LU R21, [R1+0x4f4] ;  /* 0x0004f40001157983 */ /* 0x000ea20000300800 */
[----:B------:R-:W-:Y:S01]  /*57610*/  MOV R28, R23 ;  /* 0x00000017001c7202 */ /* 0x000fe20000000f00 */
[----:B0-----:R-:W2:Y:S01]  /*57620*/  LDL.LU R22, [R1+0x4f8] ;  /* 0x0004f80001167983 */ /* 0x001ea20000300800 */
[----:B------:R-:W2:Y:S02]  /*57630*/  LDL.LU R23, [R1+0x4fc] ;  /* 0x0004fc0001177983 */ /* 0x000ea40000300800 */
[----:B------:R-:W-:Y:S02]  /*57640*/  STL [R1+0x22e0], R27 ;  /* 0x0022e01b01007387 */ /* 0x000fe40000100800 */
[----:B------:R-:W-:Y:S01]  /*57650*/  STL [R1+0x2330], R26 ;  /* 0x0023301a01007387 */ /* 0x000fe20000100800 */
[----:B---3--:R0:W-:Y:S04]  /*57660*/  STL.64 [R1+0x2328], R24 ;  /* 0x0023281801007387 */ /* 0x0081e80000100a00 */
[----:B0-----:R-:W3:Y:S01]  /*57670*/  LDL.LU R24, [R1+0x500] ;  /* 0x0005000001187983 */ /* 0x001ee20000300800 */
[----:B------:R-:W3:Y:S02]  /*57680*/  LDL.LU R25, [R1+0x504] ;  /* 0x0005040001197983 */ /* 0x000ee40000300800 */
[----:B------:R-:W3:Y:S02]  /*57690*/  LDL.LU R26, [R1+0x508] ;  /* 0x00050800011a7983 */ /* 0x000ee40000300800 */
[----:B------:R-:W3:Y:S01]  /*576a0*/  LDL.LU R27, [R1+0x50c] ;  /* 0x00050c00011b7983 */ /* 0x000ee20000300800 */
[----:B------:R0:W-:Y:S01]  /*576b0*/  STL.64 [R1+0x5e0], R8 ;  /* 0x0005e00801007387 */ /* 0x0001e20000100a00 */
[----:B------:R1:W-:Y:S02]  /*576c0*/  STL.64 [R1+0x5e8], R10 ;  /* 0x0005e80a01007387 */ /* 0x0003e40000100a00 */
[----:B0-----:R-:W-:Y:S01]  /*576d0*/  IMAD.MOV.U32 R9, RZ, RZ, R6 ;  /* 0x000000ffff097224 */ /* 0x001fe200078e0006 */
[----:B-1----:R-:W3:Y:S01]  /*576e0*/  LDL.LU.64 R10, [R1+0x23b0] ;  /* 0x0023b000010a7983 */ /* 0x002ee20000300a00 */
[----:B------:R-:W-:-:S02]  /*576f0*/  MOV R8, R7 ;  /* 0x0000000700087202 */ /* 0x000fc40000000f00 */
[----:B------:R-:W4:Y:S02]  /*57700*/  LDL.LU.64 R6, [R1+0x23a8] ;  /* 0x0023a80001067983 */ /* 0x000f240000300a00 */
[----:B------:R-:W4:Y:S02]  /*57710*/  LDL.LU.64 R4, [R1+0x23a0] ;  /* 0x0023a00001047983 */ /* 0x000f240000300a00 */
[----:B----4-:R-:W-:Y:S01]  /*57720*/  HMMA.16816.F32.BF16 R16, R16, R14, R4 ;  /* 0x0000000e1010723c */ /* 0x010fe20000041804 */
[----:B------:R-:W3:Y:S01]  /*57730*/  LDL.LU.64 R6, [R1+0x2398] ;  /* 0x0023980001067983 */ /* 0x000ee20000300a00 */
[----:B------:R-:W3:Y:S02]  /*57740*/  LDL.LU.64 R4, [R1+0x2390] ;  /* 0x0023900001047983 */ /* 0x000ee40000300a00 */
[----:B------:R-:W-:Y:S02]  /*57750*/  STL.64 [R1+0x2360], R14 ;  /* 0x0023600e01007387 */ /* 0x000fe40000100a00 */
[----:B------:R0:W-:Y:S11]  /*57760*/  STL [R1+0x2358], R13 ;  /* 0x0023580d01007387 */ /* 0x0001f60000100800 */
[----:B------:R-:W-:Y:S06]  /*57770*/  @!UPT UIADD3 URZ, URZ, URZ, URZ ;  /* 0x0000003f3f3ff290 */ /* 0x000fec000fffe03f */
[----:B------:R-:W-:Y:S01]  /*57780*/  STL.64 [R1+0x5d0], R16 ;  /* 0x0005d01001007387 */ /* 0x000fe20000100a00 */
[----:B------:R1:W-:Y:S02]  /*57790*/  STL.64 [R1+0x5d8], R18 ;  /* 0x0005d81201007387 */ /* 0x0003e40000100a00 */
[----:B------:R-:W4:Y:S02]  /*577a0*/  LDL.LU R12, [R1+0x4e0] ;  /* 0x0004e000010c7983 */ /* 0x000f240000300800 */
[----:B0-----:R-:W4:Y:S01]  /*577b0*/  LDL.LU R13, [R1+0x4e4] ;  /* 0x0004e400010d7983 */ /* 0x001f220000300800 */
[----:B------:R-:W2:Y:S01]  /*577c0*/  LDL.LU R14, [R1+0x4e8] ;  /* 0x0004e800010e7983 */ /* 0x000ea20000300800 */
[----:B------:R-:W2:Y:S01]  /*577d0*/  LDL.LU R15, [R1+0x4ec] ;  /* 0x0004ec00010f7983 */ /* 0x000ea20000300800 */
[----:B-1----:R-:W-:Y:S01]  /*577e0*/  MOV R19, R8 ;  /* 0x0000000800137202 */ /* 0x002fe20000000f00 */
[----:B------:R-:W-:Y:S02]  /*577f0*/  IMAD.MOV.U32 R8, RZ, RZ, R2 ;  /* 0x000000ffff087224 */ /* 0x000fe400078e0002 */
[----:B------:R-:W-:Y:S01]  /*57800*/  IMAD.MOV.U32 R18, RZ, RZ, R9 ;  /* 0x000000ffff127224 */ /* 0x000fe200078e0009 */
[----:B------:R-:W-:Y:S01]  /*57810*/  MOV R9, R29 ;  /* 0x0000001d00097202 */ /* 0x000fe20000000f00 */
[C---:B---3--:R-:W-:Y:S01]  /*57820*/  HMMA.16816.F32.BF16 R24, R4.reuse, R10, R24 ;  /* 0x0000000a0418723c */ /* 0x048fe20000041818 */
[----:B--2---:R0:W-:Y:S01]  /*57830*/  STL.64 [R1+0x2370], R14 ;  /* 0x0023700e01007387 */ /* 0x0041e20000100a00 */
[----:B----4-:R1:W-:Y:S02]  /*57840*/  STL.64 [R1+0x2368], R12 ;  /* 0x0023680c01007387 */ /* 0x0103e40000100a00 */
[----:B0-----:R-:W-:Y:S01]  /*57850*/  IMAD.MOV.U32 R14, RZ, RZ, R0 ;  /* 0x000000ffff0e7224 */ /* 0x001fe200078e0000 */
[----:B------:R-:W-:Y:S01]  /*57860*/  MOV R15, R3 ;  /* 0x00000003000f7202 */ /* 0x000fe20000000f00 */
[----:B------:R-:W2:Y:S01]  /*57870*/  LDL.LU R0, [R1+0x238c] ;  /* 0x00238c0001007983 */ /* 0x000ea20000300800 */
[----:B------:R-:W3:Y:S02]  /*57880*/  LDL.LU R3, [R1+0x2388] ;  /* 0x0023880001037983 */ /* 0x000ee40000300800 */
[----:B------:R-:W4:Y:S11]  /*57890*/  LDL.LU R2, [R1+0x2384] ;  /* 0x0023840001027983 */ /* 0x000f360000300800 */
[----:B------:R-:W-:Y:S03]  /*578a0*/  @!UPT UIADD3 URZ, URZ, URZ, URZ ;  /* 0x0000003f3f3ff290 */ /* 0x000fe6000fffe03f */
[----:B------:R2:W-:Y:S01]  /*578b0*/  STL.64 [R1+0x590], R24 ;  /* 0x0005901801007387 */ /* 0x0005e20000100a00 */
[----:B------:R-:W-:Y:S01]  /*578c0*/  STL.64 [R1+0x598], R26 ;  /* 0x0005981a01007387 */ /* 0x000fe20000100a00 */
[----:B------:R-:W4:Y:S01]  /*578d0*/  LDL.LU R29, [R1+0x2380] ;  /* 0x00238000011d7983 */ /* 0x000f220000300800 */
[----:B-1----:R-:W-:Y:S01]  /*578e0*/  HMMA.16816.F32.BF16 R12, R4, R14, R20 ;  /* 0x0000000e040c723c */ /* 0x002fe20000041814 */
[----:B------:R-:W-:Y:S11]  /*578f0*/  STL.64 [R1+0x2338], R8 ;  /* 0x0023380801007387 */ /* 0x000ff60000100a00 */
[----:B------:R-:W-:Y:S11]  /*57900*/  @!UPT UIADD3 URZ, URZ, URZ, URZ ;  /* 0x0000003f3f3ff290 */ /* 0x000ff6000fffe03f */
[----:B------:R-:W-:Y:S01]  /*57910*/  @!UPT UIADD3 URZ, URZ, URZ, URZ ;  /* 0x0000003f3f3ff290 */ /* 0x000fe2000fffe03f */
[----:B------:R-:W-:Y:S01]  /*57920*/  IMAD.MOV.U32 R23, RZ, RZ, R12 ;  /* 0x000000ffff177224 */ /* 0x000fe200078e000c */
[----:B--2---:R-:W-:Y:S01]  /*57930*/  MOV R25, R0 ;  /* 0x0000000000197202 */ /* 0x004fe20000000f00 */
[----:B---3--:R-:W-:-:S05]  /*57940*/  IMAD.MOV.U32 R24, RZ, RZ, R3 ;  /* 0x000000ffff187224 */ /* 0x008fca00078e0003 */
[----:B------:R0:W-:Y:S01]  /*57950*/  STL.64 [R1+0x2350], R24 ;  /* 0x0023501801007387 */ /* 0x0001e20000100a00 */
[----:B----4-:R-:W-:Y:S01]  /*57960*/  MOV R11, R2 ;  /* 0x00000002000b7202 */ /* 0x010fe20000000f00 */
[----:B------:R-:W-:Y:S02]  /*57970*/  IMAD.MOV.U32 R10, RZ, RZ, R29 ;  /* 0x000000ffff0a7224 */ /* 0x000fe400078e001d */
[----:B------:R-:W-:Y:S01]  /*57980*/  IMAD.MOV.U32 R3, RZ, RZ, R14 ;  /* 0x000000ffff037224 */ /* 0x000fe200078e000e */
[----:B------:R-:W-:Y:S02]  /*57990*/  MOV R2, R15 ;  /* 0x0000000f00027202 */ /* 0x000fe40000000f00 */
[----:B------:R-:W-:Y:S01]  /*579a0*/  MOV R29, R13 ;  /* 0x0000000d001d7202 */ /* 0x000fe20000000f00 */
[----:B0-----:R-:W2:Y:S01]  /*579b0*/  LDL.LU R24, [R1+0x4d0] ;  /* 0x0004d00001187983 */ /* 0x001ea20000300800 */
[----:B------:R-:W2:Y:S02]  /*579c0*/  LDL.LU R25, [R1+0x4d4] ;  /* 0x0004d40001197983 */ /* 0x000ea40000300800 */
[----:B------:R-:W2:Y:S02]  /*579d0*/  LDL.LU R26, [R1+0x4d8] ;  /* 0x0004d800011a7983 */ /* 0x000ea40000300800 */
[----:B------:R-:W2:Y:S01]  /*579e0*/  LDL.LU R27, [R1+0x4dc] ;  /* 0x0004dc00011b7983 */ /* 0x000ea20000300800 */
[----:B------:R-:W3:Y:S01]  /*579f0*/  LDL.LU R8, [R1+0x4c0] ;  /* 0x0004c00001087983 */ /* 0x000ee20000300800 */
[----:B------:R-:W3:Y:S02]  /*57a00*/  LDL.LU R9, [R1+0x4c4] ;  /* 0x0004c40001097983 */ /* 0x000ee40000300800 */
[----:B------:R-:W4:Y:S02]  /*57a10*/  LDL.LU.64 R20, [R1+0x2378] ;  /* 0x0023780001147983 */ /* 0x000f240000300a00 */
[----:B------:R-:W2:Y:S01]  /*57a20*/  LDL.LU.64 R14, [R1+0x2370] ;  /* 0x00237000010e7983 */ /* 0x000ea20000300a00 */
[----:B------:R-:W2:Y:S01]  /*57a30*/  LDL.LU.64 R12, [R1+0x2368] ;  /* 0x00236800010c7983 */ /* 0x000ea20000300a00 */
[----:B------:R-:W-:Y:S02]  /*57a40*/  STL [R1+0x1fac], R2 ;  /* 0x001fac0201007387 */ /* 0x000fe40000100800 */
[----:B------:R-:W-:Y:S02]  /*57a50*/  STL [R1+0x1fa8], R3 ;  /* 0x001fa80301007387 */ /* 0x000fe40000100800 */
[----:B------:R-:W-:Y:S01]  /*57a60*/  STL [R1+0x1fa4], R29 ;  /* 0x001fa41d01007387 */ /* 0x000fe20000100800 */
[----:B------:R-:W-:Y:S01]  /*57a70*/  STL [R1+0x1fa0], R23 ;  /* 0x001fa01701007387 */ /* 0x000fe20000100800 */
[----:B--2---:R-:W-:Y:S03]  /*57a80*/  HMMA.16816.F32.BF16 R16, R4, R18, R12 ;  /* 0x000000120410723c */ /* 0x004fe6000004180c */
[----:B------:R-:W2:Y:S01]  /*57a90*/  LDL.LU.64 R14, [R1+0x2360] ;  /* 0x00236000010e7983 */ /* 0x000ea20000300a00 */
[----:B------:R-:W2:Y:S11]  /*57aa0*/  LDL.LU R13, [R1+0x2358] ;  /* 0x00235800010d7983 */ /* 0x000eb60000300800 */
[----:B------:R-:W-:Y:S08]  /*57ab0*/  @!UPT UIADD3 URZ, URZ, URZ, URZ ;  /* 0x0000003f3f3ff290 */ /* 0x000ff0000fffe03f */
[----:B------:R-:W-:Y:S01]  /*57ac0*/  STL.64 [R1+0x570], R16 ;  /* 0x0005701001007387 */ /* 0x000fe20000100a00 */
[----:B------:R-:W-:Y:S02]  /*57ad0*/  STL [R1+0x578], R18 ;  /* 0x0005781201007387 */ /* 0x000fe40000100800 */
[----:B------:R-:W-:-:S05]  /*57ae0*/  IMAD.MOV.U32 R22, RZ, RZ, R19 ;  /* 0x000000ffff167224 */ /* 0x000fca00078e0013 */
[----:B------:R-:W-:Y:S04]  /*57af0*/  STL [R1+0x1fb0], R22 ;  /* 0x001fb01601007387 */ /* 0x000fe80000100800 */
[----:B--2---:R-:W0:Y:S01]  /*57b00*/  LDSM.16.M88.4 R16, [R13+0x64080] ;  /* 0x064080000d10783b */ /* 0x004e220000000200 */
[----:B------:R-:W-:Y:S03]  /*57b10*/  HMMA.16816.F32.BF16 R4, R4, R14, R24 ;  /* 0x0000000e0404723c */ /* 0x000fe60000041818 */
[----:B0-----:R-:W-:Y:S01]  /*57b20*/  STL.64 [R1+0x2268], R18 ;  /* 0x0022681201007387 */ /* 0x001fe20000100a00 */
[----:B------:R0:W-:Y:S03]  /*57b30*/  STL.64 [R1+0x2260], R16 ;  /* 0x0022601001007387 */ /* 0x0001e60000100a00 */
[----:B0-----:R-:W4:Y:S01]  /*57b40*/  LDL.LU R16, [R1+0x470] ;  /* 0x0004700001107983 */ /* 0x001f220000300800 */
[----:B------:R-:W4:Y:S02]  /*57b50*/  LDL.LU R17, [R1+0x474] ;  /* 0x0004740001117983 */ /* 0x000f240000300800 */
[----:B------:R-:W4:Y:S02]  /*57b60*/  LDL.LU R18, [R1+0x478] ;  /* 0x0004780001127983 */ /* 0x000f240000300800 */
[----:B------:R-:W4:Y:S01]  /*57b70*/  LDL.LU R19, [R1+0x47c] ;  /* 0x00047c0001137983 */ /* 0x000f220000300800 */
[----:B------:R-:W3:Y:S01]  /*57b80*/  LDL.LU.64 R24, [R1+0x2350] ;  /* 0x0023500001187983 */ /* 0x000ee20000300a00 */
[----:B------:R-:W3:Y:S02]  /*57b90*/  LDL.LU.64 R14, [R1+0x2348] ;  /* 0x00234800010e7983 */ /* 0x000ee40000300a00 */
[----:B------:R-:W3:Y:S08]  /*57ba0*/  LDL.LU.64 R12, [R1+0x2340] ;  /* 0x00234000010c7983 */ /* 0x000ef00000300a00 */
[----:B------:R-:W-:Y:S01]  /*57bb0*/  MOV R2, R4 ;  /* 0x0000000400027202 */ /* 0x000fe20000000f00 */
[----:B------:R-:W-:-:S02]  /*57bc0*/  IMAD.MOV.U32 R23, RZ, RZ, R7 ;  /* 0x000000ffff177224 */ /* 0x000fc400078e0007 */
[----:B------:R-:W-:Y:S01]  /*57bd0*/  IMAD.MOV.U32 R3, RZ, RZ, R5 ;  /* 0x000000ffff037224 */ /* 0x000fe200078e0005 */
[----:B------:R-:W-:Y:S01]  /*57be0*/  MOV R29, R6 ;  /* 0x00000006001d7202 */ /* 0x000fe20000000f00 */
[----:B------:R-:W2:Y:S01]  /*57bf0*/  LDL.LU R4, [R1+0x4a0] ;  /* 0x0004a00001047983 */ /* 0x000ea20000300800 */
[----:B------:R-:W2:Y:S02]  /*57c00*/  LDL.LU R5, [R1+0x4a4] ;  /* 0x0004a40001057983 */ /* 0x000ea40000300800 */
[----:B------:R-:W2:Y:S02]  /*57c10*/  LDL.LU R6, [R1+0x4a8] ;  /* 0x0004a80001067983 */ /* 0x000ea40000300800 */
[----:B------:R-:W2:Y:S01]  /*57c20*/  LDL.LU R7, [R1+0x4ac] ;  /* 0x0004ac0001077983 */ /* 0x000ea20000300800 */
[----:B------:R-:W-:Y:S01]  /*57c30*/  STL [R1+0x1fc0], R23 ;  /* 0x001fc01701007387 */ /* 0x000fe20000100800 */
[----:B------:R-:W-:Y:S02]  /*57c40*/  STL [R1+0x1fbc], R29 ;  /* 0x001fbc1d01007387 */ /* 0x000fe40000100800 */
[----:B------:R-:W-:Y:S02]  /*57c50*/  STL [R1+0x1fb8], R3 ;  /* 0x001fb80301007387 */ /* 0x000fe40000100800 */
[----:B------:R-:W-:Y:S01]  /*57c60*/  STL [R1+0x1fb4], R2 ;  /* 0x001fb40201007387 */ /* 0x000fe20000100800 */
[C---:B---3--:R-:W-:Y:S01]  /*57c70*/  HMMA.16816.F32.BF16 R24, R12.reuse, R24, R8 ;  /* 0x000000180c18723c */ /* 0x048fe20000041808 */
[----:B------:R-:W2:Y:S11]  /*57c80*/  LDL.LU.64 R8, [R1+0x2338] ;  /* 0x0023380001087983 */ /* 0x000eb60000300a00 */
[----:B------:R-:W-:Y:S11]  /*57c90*/  @!UPT UIADD3 URZ, URZ, URZ, URZ ;  /* 0x0000003f3f3ff290 */ /* 0x000ff6000fffe03f */
[----:B------:R-:W-:Y:S01]  /*57ca0*/  STL.64 [R1+0x550], R24 ;  /* 0x0005501801007387 */ /* 0x000fe20000100a00 */
[----:B------:R-:W-:Y:S01]  /*57cb0*/  MOV R22, R27 ;  /* 0x0000001b00167202 */ /* 0x000fe20000000f00 */
[----:B------:R0:W-:Y:S02]  /*57cc0*/  STL [R1+0x558], R26 ;  /* 0x0005581a01007387 */ /* 0x0001e40000100800 */
[----:B0-----:R-:W3:Y:S01]  /*57cd0*/  LDL.LU R26, [R1+0x2330] ;  /* 0x00233000011a7983 */ /* 0x001ee20000300800 */
[----:B------:R-:W3:Y:S02]  /*57ce0*/  LDL.LU.64 R24, [R1+0x2328] ;  /* 0x0023280001187983 */ /* 0x000ee40000300a00 */
[----:B------:R-:W-:Y:S01]  /*57cf0*/  STL [R1+0x1fc4], R22 ;  /* 0x001fc41601007387 */ /* 0x000fe20000100800 */
[C---:B--2---:R-:W-:Y:S01]  /*57d00*/  HMMA.16816.F32.BF16 R4, R12.reuse, R8, R4 ;  /* 0x000000080c04723c */ /* 0x044fe20000041804 */
[----:B------:R-:W3:Y:S11]  /*57d10*/  LDL.LU R8, [R1+0x440] ;  /* 0x0004400001087983 */ /* 0x000ef60000300800 */
[----:B------:R-:W-:Y:S11]  /*57d20*/  @!UPT UIADD3 URZ, URZ, URZ, URZ ;  /* 0x0000003f3f3ff290 */ /* 0x000ff6000fffe03f */
[----:B------:R0:W-:Y:S01]  /*57d30*/  STL.64 [R1+0x540], R4 ;  /* 0x0005400401007387 */ /* 0x0001e20000100a00 */
[----:B------:R1:W-:Y:S02]  /*57d40*/  STL.64 [R1+0x548], R6 ;  /* 0x0005480601007387 */ /* 0x0003e40000100a00 */
[----:B------:R-:W3:Y:S02]  /*57d50*/  LDL.LU R9, [R1+0x444] ;  /* 0x0004440001097983 */ /* 0x000ee40000300800 */
[----:B------:R-:W3:Y:S01]  /*57d60*/  LDL.LU R10, [R1+0x448] ;  /* 0x00044800010a7983 */ /* 0x000ee20000300800 */
[----:B------:R-:W3:Y:S04]  /*57d70*/  LDL.LU R11, [R1+0x44c] ;  /* 0x00044c00010b7983 */ /* 0x000ee80000300800 */
[----:B0-----:R-:W2:Y:S01]  /*57d80*/  LDL.LU R4, [R1+0x410] ;  /* 0x0004100001047983 */ /* 0x001ea20000300800 */
[----:B------:R-:W2:Y:S02]  /*57d90*/  LDL.LU R5, [R1+0x414] ;  /* 0x0004140001057983 */ /* 0x000ea40000300800 */
[----:B-1----:R-:W2:Y:S02]  /*57da0*/  LDL.LU R6, [R1+0x418] ;  /* 0x0004180001067983 */ /* 0x002ea40000300800 */
[----:B------:R-:W2:Y:S01]  /*57db0*/  LDL.LU R7, [R1+0x41c] ;  /* 0x00041c0001077983 */ /* 0x000ea20000300800 */
[C---:B----4-:R-:W-:Y:S01]  /*57dc0*/  HMMA.16816.F32.BF16 R16, R12.reuse, R20, R16 ;  /* 0x000000140c10723c */ /* 0x050fe20000041810 */
[----:B--2---:R-:W-:Y:S01]  /*57dd0*/  STL.64 [R1+0x22f0], R6 ;  /* 0x0022f00601007387 */ /* 0x004fe20000100a00 */
[----:B------:R0:W-:Y:S03]  /*57de0*/  STL.64 [R1+0x22e8], R4 ;  /* 0x0022e80401007387 */ /* 0x0001e60000100a00 */
[----:B0-----:R-:W2:Y:S01]  /*57df0*/  LDL.LU R4, [R1+0x420] ;  /* 0x0004200001047983 */ /* 0x001ea20000300800 */
[----:B------:R-:W2:Y:S02]  /*57e00*/  LDL.LU R5, [R1+0x424] ;  /* 0x0004240001057983 */ /* 0x000ea40000300800 */
[----:B------:R-:W4:Y:S02]  /*57e10*/  LDL.LU R6, [R1+0x428] ;  /* 0x0004280001067983 */ /* 0x000f240000300800 */
[----:B------:R-:W4:Y:S11]  /*57e20*/  LDL.LU R7, [R1+0x42c] ;  /* 0x00042c0001077983 */ /* 0x000f360000300800 */
[----:B------:R-:W-:Y:S03]  /*57e30*/  @!UPT UIADD3 URZ, URZ, URZ, URZ ;  /* 0x0000003f3f3ff290 */ /* 0x000fe6000fffe03f */
[----:B------:R-:W-:Y:S01]  /*57e40*/  IMAD.MOV.U32 R23, RZ, RZ, R16 ;  /* 0x000000ffff177224 */ /* 0x000fe200078e0010 */
[----:B------:R-:W-:Y:S01]  /*57e50*/  MOV R29, R17 ;  /* 0x00000011001d7202 */ /* 0x000fe20000000f00 */
[----:B------:R-:W-:Y:S01]  /*57e60*/  IMAD.MOV.U32 R3, RZ, RZ, R18 ;  /* 0x000000ffff037224 */ /* 0x000fe200078e0012 */
[----:B------:R-:W-:Y:S01]  /*57e70*/  MOV R2, R19 ;  /* 0x0000001300027202 */ /* 0x000fe20000000f00 */
[----:B----4-:R-:W-:Y:S01]  /*57e80*/  STL.64 [R1+0x2300], R6 ;  /* 0x0023000601007387 */ /* 0x010fe20000100a00 */
[----:B--2---:R0:W-:Y:S03]  /*57e90*/  STL.64 [R1+0x22f8], R4 ;  /* 0x0022f80401007387 */ /* 0x0041e60000100a00 */
[----:B0-----:R-:W2:Y:S01]  /*57ea0*/  LDL.64 R4, [R1+0x10] ;  /* 0x0000100001047983 */ /* 0x001ea20000100a00 */
[----:B------:R-:W4:Y:S02]  /*57eb0*/  LDL.LU R16, [R1+0x3b0] ;  /* 0x0003b00001107983 */ /* 0x000f240000300800 */
[----:B------:R-:W4:Y:S02]  /*57ec0*/  LDL.LU R17, [R1+0x3b4] ;  /* 0x0003b40001117983 */ /* 0x000f240000300800 */
[----:B------:R-:W2:Y:S01]  /*57ed0*/  LDL.LU R18, [R1+0x3b8] ;  /* 0x0003b80001127983 */ /* 0x000ea20000300800 */
[----:B------:R-:W2:Y:S01]  /*57ee0*/  LDL.LU R19, [R1+0x3bc] ;  /* 0x0003bc0001137983 */ /* 0x000ea20000300800 */
[----:B---3--:R-:W-:Y:S03]  /*57ef0*/  HMMA.16816.F32.BF16 R12, R12, R24, R8 ;  /* 0x000000180c0c723c */ /* 0x008fe60000041808 */
[----:B--2---:R-:W-:Y:S01]  /*57f00*/  STL.64 [R1+0x2310], R18 ;  /* 0x0023101201007387 */ /* 0x004fe20000100a00 */
[----:B----4-:R0:W-:Y:S03]  /*57f10*/  STL.64 [R1+0x2308], R16 ;  /* 0x0023081001007387 */ /* 0x0101e60000100a00 */
        /* <DEDUP_REMOVED lines=8> */
[----:B------:R-:W2:Y:S01]  /*57fa0*/  LDL.LU.64 R10, [R1+0x2320] ;  /* 0x00232000010a7983 */ /* 0x000ea20000300a00 */
[----:B------:R-:W2:Y:S04]  /*57fb0*/  LDL.LU.64 R8, [R1+0x2318] ;  /* 0x0023180001087983 */ /* 0x000ea80000300a00 */
[----:B------:R-:W-:-:S02]  /*57fc0*/  IMAD.MOV.U32 R22, RZ, RZ, R15 ;  /* 0x000000ffff167224 */ /* 0x000fc400078e000f */
[----:B------:R0:W-:Y:S01]  /*57fd0*/  STL.64 [R1+0x510], R12 ;  /* 0x0005100c01007387 */ /* 0x0001e20000100a00 */
[----:B------:R-:W-:Y:S01]  /*57fe0*/  STL [R1+0x518], R14 ;  /* 0x0005180e01007387 */ /* 0x000fe20000100800 */
[----:B------:R-:W-:-:S03]  /*57ff0*/  MOV R27, R4 ;  /* 0x00000004001b7202 */ /* 0x000fc60000000f00 */
[----:B0-----:R-:W3:Y:S01]  /*58000*/  LDL.64 R12, [R1] ;  /* 0x00000000010c7983 */ /* 0x001ee20000100a00 */
[----:B------:R0:W-:Y:S02]  /*58010*/  STL [R1+0x2008], R22 ;  /* 0x0020081601007387 */ /* 0x0001e40000100800 */
[----:B0-----:R-:W-:Y:S01]  /*58020*/  IMAD.MOV.U32 R22, RZ, RZ, R5 ;  /* 0x000000ffff167224 */ /* 0x001fe200078e0005 */
[C---:B--2---:R-:W-:Y:S11]  /*58030*/  HMMA.16816.F32.BF16 R16, R8.reuse, R4, R16 ;  /* 0x000000040810723c */ /* 0x044ff60000041810 */
[----:B------:R-:W-:Y:S11]  /*58040*/  @!UPT UIADD3 URZ, URZ, URZ, URZ ;  /* 0x0000003f3f3ff290 */ /* 0x000ff6000fffe03f */
[----:B------:R-:W-:Y:S01]  /*58050*/  @!UPT UIADD3 URZ, URZ, URZ, URZ ;  /* 0x0000003f3f3ff290 */ /* 0x000fe2000fffe03f */
[----:B------:R-:W-:Y:S01]  /*58060*/  STL.64 [R1+0x500], R16 ;  /* 0x0005001001007387 */ /* 0x000fe20000100a00 */
[----:B------:R0:W-:Y:S03]  /*58070*/  STL.64 [R1+0x508], R18 ;  /* 0x0005081201007387 */ /* 0x0001e60000100a00 */
[----:B0-----:R-:W2:Y:S01]  /*58080*/  LDL.LU.64 R18, [R1+0x2310] ;  /* 0x0023100001127983 */ /* 0x001ea20000300a00 */
[----:B------:R-:W2:Y:S02]  /*58090*/  LDL.LU.64 R16, [R1+0x2308] ;  /* 0x0023080001107983 */ /* 0x000ea40000300a00 */
[----:B------:R-:W4:Y:S02]  /*580a0*/  LDL.LU.64 R6, [R1+0x2300] ;  /* 0x0023000001067983 */ /* 0x000f240000300a00 */
[----:B------:R-:W4:Y:S01]  /*580b0*/  LDL.LU.64 R4, [R1+0x22f8] ;  /* 0x0022f80001047983 */ /* 0x000f220000300a00 */
[----:B---3--:R-:W-:Y:S01]  /*580c0*/  MOV R3, R12 ;  /* 0x0000000c00037202 */ /* 0x008fe20000000f00 */
[----:B------:R-:W-:Y:S01]  /*580d0*/  IMAD.MOV.U32 R0, RZ, RZ, R13 ;  /* 0x000000ffff007224 */ /* 0x000fe200078e000d */
[----:B----4-:R-:W-:Y:S11]  /*580e0*/  HMMA.16816.F32.BF16 R4, R8, R12, R4 ;  /* 0x0000000c0804723c */ /* 0x010ff60000041804 */
[----:B------:R-:W-:Y:S11]  /*580f0*/  @!UPT UIADD3 URZ, URZ, URZ, URZ ;  /* 0x0000003f3f3ff290 */ /* 0x000ff6000fffe03f */
[----:B------:R-:W-:Y:S01]  /*58100*/  @!UPT UIADD3 URZ, URZ, URZ, URZ ;  /* 0x0000003f3f3ff290 */ /* 0x000fe2000fffe03f */
[----:B------:R-:W-:Y:S01]  /*58110*/  STL.64 [R1+0x4f0], R4 ;  /* 0x0004f00401007387 */ /* 0x000fe20000100a00 */
[----:B------:R0:W-:Y:S03]  /*58120*/  STL.64 [R1+0x4f8], R6 ;  /* 0x0004f80601007387 */ /* 0x0001e60000100a00 */
[----:B0-----:R-:W3:Y:S01]  /*58130*/  LDL.LU.64 R6, [R1+0x22f0] ;  /* 0x0022f00001067983 */ /* 0x001ee20000300a00 */
[----:B------:R-:W3:Y:S02]  /*58140*/  LDL.LU.64 R4, [R1+0x22e8] ;  /* 0x0022e80001047983 */ /* 0x000ee40000300a00 */
[----:B------:R-:W4:Y:S02]  /*58150*/  LDL.LU R12, [R1+0x280] ;  /* 0x00028000010c7983 */ /* 0x000f240000300800 */
[----:B------:R-:W4:Y:S01]  /*58160*/  LDL.LU R13, [R1+0x284] ;  /* 0x00028400010d7983 */ /* 0x000f220000300800 */
[----:B------:R-:W2:Y:S01]  /*58170*/  LDL.LU R14, [R1+0x288] ;  /* 0x00028800010e7983 */ /* 0x000ea20000300800 */
[----:B------:R-:W2:Y:S03]  /*58180*/  LDL.LU R15, [R1+0x28c] ;  /* 0x00028c00010f7983 */ /* 0x000ea60000300800 */
[----:B------:R-:W0:Y:S04]  /*58190*/  S2R R2, SR_TID.X ;  /* 0x0000000000027919 */ /* 0x000e280000002100 */
[----:B------:R-:W1:Y:S04]  /*581a0*/  S2R R29, SR_TID.X ;  /* 0x00000000001d7919 */ /* 0x000e680000002100 */
[----:B--2---:R-:W-:Y:S01]  /*581b0*/  STL.64 [R1+0x2210], R14 ;  /* 0x0022100e01007387 */ /* 0x004fe20000100a00 */
[----:B----4-:R2:W-:Y:S02]  /*581c0*/  STL.64 [R1+0x2208], R12 ;  /* 0x0022080c01007387 */ /* 0x0105e40000100a00 */
[----:B--2---:R-:W-:-:S02]  /*581d0*/  MOV R12, R27 ;  /* 0x0000001b000c7202 */ /* 0x004fc40000000f00 */
[----:B------:R-:W2:Y:S01]  /*581e0*/  LDL.LU R27, [R1+0x22e0] ;  /* 0x0022e000011b7983 */ /* 0x000ea20000300800 */
[----:B---3--:R-:W-:Y:S01]  /*581f0*/  HMMA.16816.F32.BF16 R4, R8, R20, R4 ;  /* 0x000000140804723c */ /* 0x008fe20000041804 */
[----:B0-----:R-:W-:Y:S01]  /*58200*/  LOP3.LUT R2, R2, 0x7, RZ, 0xc0, !PT ;  /* 0x0000000702027812 */ /* 0x001fe200078ec0ff */
[----:B-1----:R-:W-:Y:S01]  /*58210*/  IMAD.SHL.U32 R23, R29, 0x100, RZ ;  /* 0x000001001d177824 */ /* 0x002fe200078e00ff */
[----:B------:R0:W-:Y:S02]  /*58220*/  STL.64 [R1+0x22d0], R20 ;  /* 0x0022d01401007387 */ /* 0x0001e40000100a00 */
[----:B------:R-:W-:Y:S01]  /*58230*/  SHF.L.U32 R2, R2, 0x4, RZ ;  /* 0x0000000402027819 */ /* 0x000fe200000006ff */
[----:B------:R-:W-:-:S03]  /*58240*/  IMAD.MOV.U32 R13, RZ, RZ, R22 ;  /* 0x000000ffff0d7224 */ /* 0x000fc600078e0016 */
[----:B------:R-:W-:Y:S01]  /*58250*/  LOP3.LUT R2, R2, 0xf00, R23, 0xf8, !PT ;  /* 0x00000f0002027812 */ /* 0x000fe200078ef817 */
[----:B0-----:R-:W3:Y:S11]  /*58260*/  LDL.LU R20, [R1+0x3e0] ;  /* 0x0003e00001147983 */ /* 0x001ef60000300800 */
[----:B------:R-:W-:Y:S02]  /*58270*/  @!UPT UIADD3 URZ, URZ, URZ, URZ ;  /* 0x0000003f3f3ff290 */ /* 0x000fe4000fffe03f */
[----:B------:R0:W-:Y:S01]  /*58280*/  STL.64 [R1+0x4e0], R4 ;  /* 0x0004e00401007387 */ /* 0x0001e20000100a00 */
[----:B------:R1:W-:Y:S02]  /*58290*/  STL.64 [R1+0x4e8], R6 ;  /* 0x0004e80601007387 */ /* 0x0003e40000100a00 */
[----:B------:R-:W3:Y:S02]  /*582a0*/  LDL.LU R21, [R1+0x3e4] ;  /* 0x0003e40001157983 */ /* 0x000ee40000300800 */
[----:B------:R-:W3:Y:S01]  /*582b0*/  LDL.LU R22, [R1+0x3e8] ;  /* 0x0003e80001167983 */ /* 0x000ee20000300800 */
[----:B------:R-:W3:Y:S01]  /*582c0*/  LDL.LU R23, [R1+0x3ec] ;  /* 0x0003ec0001177983 */ /* 0x000ee20000300800 */
[----:B0-----:R-:W-:Y:S01]  /*582d0*/  IMAD.MOV.U32 R5, RZ, RZ, R26 ;  /* 0x000000ffff057224 */ /* 0x001fe200078e001a */
[----:B--2---:R-:W-:Y:S02]  /*582e0*/  MOV R4, R27 ;  /* 0x0000001b00047202 */ /* 0x004fe40000000f00 */
[----:B------:R-:W2:Y:S01]  /*582f0*/  LDL.LU R27, [R1+0x22dc] ;  /* 0x0022dc00011b7983 */ /* 0x000ea20000300800 */
[----:B------:R-:W4:Y:S02]  /*58300*/  LDL.LU R26, [R1+0x22d8] ;  /* 0x0022d800011a7983 */ /* 0x000f240000300800 */
[----:B-1----:R-:W2:Y:S01]  /*58310*/  LDL.LU R6, [R1+0x68] ;  /* 0x0000680001067983 */ /* 0x002ea20000300800 */
[----:B------:R-:W-:-:S05]  /*58320*/  MOV R7, R28 ;  /* 0x0000001c00077202 */ /* 0x000fca0000000f00 */
[----:B--2---:R-:W-:Y:S01]  /*58330*/  STL.64 [R1+0x22b8], R6 ;  /* 0x0022b80601007387 */ /* 0x004fe20000100a00 */
[----:B------:R0:W-:Y:S03]  /*58340*/  STL.64 [R1+0x22b0], R4 ;  /* 0x0022b00401007387 */ /* 0x0001e60000100a00 */
[----:B0-----:R-:W2:Y:S01]  /*58350*/  LDL.LU R4, [R1+0x70] ;  /* 0x0000700001047983 */ /* 0x001ea20000300800 */
[----:B------:R-:W2:Y:S02]  /*58360*/  LDL.LU R5, [R1+0x74] ;  /* 0x0000740001057983 */ /* 0x000ea40000300800 */
[----:B------:R-:W-:Y:S01]  /*58370*/  IMAD.MOV.U32 R6, RZ, RZ, R27 ;  /* 0x000000ffff067224 */ /* 0x000fe200078e001b */
[----:B----4-:R-:W-:Y:S01]  /*58380*/  MOV R7, R26 ;  /* 0x0000001a00077202 */ /* 0x010fe20000000f00 */
[----:B---3--:R-:W-:Y:S01]  /*58390*/  HMMA.16816.F32.BF16 R20, R8, R24, R20 ;  /* 0x000000180814723c */ /* 0x008fe20000041814 */
[----:B------:R-:W-:Y:S11]  /*583a0*/  STL.64 [R1+0x22c8], R24 ;  /* 0x0022c81801007387 */ /* 0x000ff60000100a00 */
[----:B------:R-:W-:Y:S11]  /*583b0*/  @!UPT UIADD3 URZ, URZ, URZ, URZ ;  /* 0x0000003f3f3ff290 */ /* 0x000ff6000fffe03f */
[----:B------:R-:W-:Y:S01]  /*583c0*/  STL.64 [R1+0x460], R20 ;  /* 0x0004601401007387 */ /* 0x000fe20000100a00 */
[----:B------:R-:W-:Y:S02]  /*583d0*/  STL.64 [R1+0x468], R22 ;  /* 0x0004681601007387 */ /* 0x000fe40000100a00 */
[----:B------:R-:W-:Y:S01]  /*583e0*/  STL.64 [R1+0x22c0], R12 ;  /* 0x0022c00c01007387 */ /* 0x000fe20000100a00 */
[----:B--2---:R-:W-:Y:S01]  /*583f0*/  HMMA.16816.F32.BF16 R8, R4, R12, R16 ;  /* 0x0000000c0408723c */ /* 0x004fe20000041810 */
[----:B------:R-:W2:Y:S11]  /*58400*/  LDL.LU R16, [R1+0x310] ;  /* 0x0003100001107983 */ /* 0x000eb60000300800 */
[----:B------:R-:W-:Y:S11]  /*58410*/  @!UPT UIADD3 URZ, URZ, URZ, URZ ;  /* 0x0000003f3f3ff290 */ /* 0x000ff6000fffe03f */
[----:B------:R-:W-:Y:S01]  /*58420*/  STL.64 [R1+0x450], R8 ;  /* 0x0004500801007387 */ /* 0x000fe20000100a00 */
[----:B------:R-:W-:Y:S02]  /*58430*/  STL.64 [R1+0x458], R10 ;  /* 0x0004580a01007387 */ /* 0x000fe40000100a00 */
[----:B------:R-:W2:Y:S02]  /*58440*/  LDL.LU R17, [R1+0x314] ;  /* 0x0003140001117983 */ /* 0x000ea40000300800 */
[----:B------:R-:W3:Y:S01]  /*58450*/  LDL.LU R18, [R1+0x318] ;  /* 0x0003180001127983 */ /* 0x000ee20000300800 */
[----:B------:R-:W3:Y:S01]  /*58460*/  LDL.LU R19, [R1+0x31c] ;  /* 0x00031c0001137983 */ /* 0x000ee20000300800 */
[----:B------:R-:W-:-:S05]  /*58470*/  LOP3.LUT R2, R2, 0x10, R29, 0x78, !PT ;  /* 0x0000001002027812 */ /* 0x000fca00078e781d */
[----:B------:R-:W0:Y:S04]  /*58480*/  LDSM.16.M88.4 R8, [R2+0x65080] ;  /* 0x065080000208783b */ /* 0x000e280000000200 */
[----:B---3--:R-:W-:Y:S01]  /*58490*/  STL.64 [R1+0x2278], R18 ;  /* 0x0022781201007387 */ /* 0x008fe20000100a00 */
[----:B--2---:R1:W-:Y:S03]  /*584a0*/  STL.64 [R1+0x2270], R16 ;  /* 0x0022701001007387 */ /* 0x0043e60000100a00 */
[----:B-1----:R-:W2:Y:S01]  /*584b0*/  LDL.LU R16, [R1+0x320] ;  /* 0x0003200001107983 */ /* 0x002ea20000300800 */
[----:B------:R-:W2:Y:S02]  /*584c0*/  LDL.LU R17, [R1+0x324] ;  /* 0x0003240001117983 */ /* 0x000ea40000300800 */
[----:B------:R-:W3:Y:S02]  /*584d0*/  LDL.LU R18, [R1+0x328] ;  /* 0x0003280001127983 */ /* 0x000ee40000300800 */
[----:B------:R-:W3:Y:S02]  /*584e0*/  LDL.LU R19, [R1+0x32c] ;  /* 0x00032c0001137983 */ /* 0x000ee40000300800 */
[----:B---3--:R-:W-:Y:S01]  /*584f0*/  STL.64 [R1+0x2288], R18 ;  /* 0x0022881201007387 */ /* 0x008fe20000100a00 */
[----:B--2---:R-:W-:Y:S02]  /*58500*/  STL.64 [R1+0x2280], R16 ;  /* 0x0022801001007387 */ /* 0x004fe40000100a00 */
[----:B0-----:R-:W-:Y:S02]  /*58510*/  STL.64 [R1+0x2228], R10 ;  /* 0x0022280a01007387 */ /* 0x001fe40000100a00 */
[----:B------:R0:W-:Y:S02]  /*58520*/  STL.64 [R1+0x2220], R8 ;  /* 0x0022200801007387 */ /* 0x0001e40000100a00 */
        /* <DEDUP_REMOVED lines=34> */
[----:B------:R-:W-:Y:S01]  /*58750*/  IMAD.MOV.U32 R16, RZ, RZ, R3 ;  /* 0x000000ffff107224 */ /* 0x000fe200078e0003 */
[----:B------:R-:W-:-:S07]  /*58760*/  MOV R17, R0 ;  /* 0x0000000000117202 */ /* 0x000fce0000000f00 */
        /* <DEDUP_REMOVED lines=21> */
[----:B0-----:R-:W3:Y:S02]  /*588c0*/  LDL.LU.64 R24, [R1+0x22c8] ;  /* 0x0022c80001187983 */ /* 0x001ee40000300a00 */
[----:B---3--:R-:W-:Y:S02]  /*588d0*/  HMMA.16816.F32.BF16 R4, R4, R24, R12 ;  /* 0x000000180404723c */ /* 0x008fe4000004180c */
        /* <DEDUP_REMOVED lines=37> */
[----:B0-----:R-:W3:Y:S01]  /*58b30*/  LDL.64 R4, [R1] ;  /* 0x0000000001047983 */ /* 0x001ee20000100a00 */
[C---:B--2---:R-:W-:Y:S11]  /*58b40*/  HMMA.16816.F32.BF16 R8, R16.reuse, R12, R8 ;  /* 0x0000000c1008723c */ /* 0x044ff60000041808 */
        /* <DEDUP_REMOVED lines=22> */
[----:B------:R-:W-:Y:S02]  /*58cb0*/  STL.64 [R1+0x3e8], R10 ;  /* 0x0003e80a01007387 */ /* 0x000fe40000100a00 */
[----:B------:R-:W0:Y:S04]  /*58cc0*/  LDSM.16.M88.4 R8, [R2+0x67080] ;  /* 0x067080000208783b */ /* 0x000e280000000200 */
        /* <DEDUP_REMOVED lines=15> */
[----:B0-----:R-:W-:Y:S01]  /*58dc0*/  IMAD.MOV.U32 R29, RZ, RZ, R10 ;  /* 0x000000ffff1d7224 */ /* 0x001fe200078e000a */
[----:B------:R0:W-:Y:S01]  /*58dd0*/  STL.64 [R1+0x20], R8 ;  /* 0x0000200801007387 */ /* 0x0001e20000100a00 */
[----:B------:R-:W-:-:S02]  /*58de0*/  MOV R28, R11 ;  /* 0x0000000b001c7202 */ /* 0x000fc40000000f00 */
[----:B------:R-:W3:Y:S01]  /*58df0*/  LDL.LU.64 R10, [R1+0x2228] ;  /* 0x00222800010a7983 */ /* 0x000ee20000300a00 */
[----:B0-----:R-:W3:Y:S02]  /*58e00*/  LDL.LU.64 R8, [R1+0x2220] ;  /* 0x0022200001087983 */ /* 0x001ee40000300a00 */
[C---:B---3--:R-:W-:Y:S02]  /*58e10*/  HMMA.16816.F32.BF16 R12, R8.reuse, R12, R4 ;  /* 0x0000000c080c723c */ /* 0x048fe40000041804 */
[----:B------:R-:W2:Y:S11]  /*58e20*/  LDL.LU.64 R4, [R1+0x2218] ;  /* 0x0022180001047983 */ /* 0x000eb60000300a00 */
[----:B------:R-:W-:Y:S10]  /*58e30*/  @!UPT UIADD3 URZ, URZ, URZ, URZ ;  /* 0x0000003f3f3ff290 */ /* 0x000ff4000fffe03f */
[----:B------:R-:W-:Y:S01]  /*58e40*/  STL.64 [R1+0x4a0], R12 ;  /* 0x0004a00c01007387 */ /* 0x000fe20000100a00 */
[----:B------:R0:W-:Y:S03]  /*58e50*/  STL.64 [R1+0x4a8], R14 ;  /* 0x0004a80e01007387 */ /* 0x0001e60000100a00 */
[----:B0-----:R-:W3:Y:S01]  /*58e60*/  LDL.LU.64 R14, [R1+0x2210] ;  /* 0x00221000010e7983 */ /* 0x001ee20000300a00 */
[----:B------:R-:W3:Y:S01]  /*58e70*/  LDL.LU.64 R12, [R1+0x2208] ;  /* 0x00220800010c7983 */ /* 0x000ee20000300a00 */
[C---:B--2---:R-:W-:Y:S01]  /*58e80*/  HMMA.16816.F32.BF16 R16, R8.reuse, R4, R16 ;  /* 0x000000040810723c */ /* 0x044fe20000041810 */
[----:B------:R-:W-:Y:S11]  /*58e90*/  IMAD.MOV.U32 R3, RZ, RZ, R4 ;  /* 0x000000ffff037224 */ /* 0x000ff600078e0004 */
[----:B------:R-:W-:Y:S11]  /*58ea0*/  @!UPT UIADD3 URZ, URZ, URZ, URZ ;  /* 0x0000003f3f3ff290 */ /* 0x000ff6000fffe03f */
[----:B------:R-:W-:Y:S01]  /*58eb0*/  STL.64 [R1+0x490], R16 ;  /* 0x0004901001007387 */ /* 0x000fe20000100a00 */
[----:B------:R3:W-:Y:S01]  /*58ec0*/  STL.64 [R1+0x498], R18 ;  /* 0x0004981201007387 */ /* 0x0007e20000100a00 */
[----:B------:R-:W-:Y:S01]  /*58ed0*/  MOV R0, R5 ;  /* 0x0000000500007202 */ /* 0x000fe20000000f00 */
[----:B------:R-:W2:Y:S01]  /*58ee0*/  LDL.LU.64 R6, [R1+0x2200] ;  /* 0x0022000001067983 */ /* 0x000ea20000300a00 */
[----:B------:R-:W2:Y:S01]  /*58ef0*/  LDL.LU.64 R4, [R1+0x21f8] ;  /* 0x0021f80001047983 */ /* 0x000ea20000300a00 */
[----:B---3--:R-:W-:Y:S03]  /*58f00*/  HMMA.16816.F32.BF16 R16, R8, R20, R12 ;  /* 0x000000140810723c */ /* 0x008fe6000004180c */
[----:B------:R-:W3:Y:S11]  /*58f10*/  LDL.LU R12, [R1+0x250] ;  /* 0x00025000010c7983 */ /* 0x000ef60000300800 */
[----:B------:R-:W-:Y:S09]  /*58f20*/  @!UPT UIADD3 URZ, URZ, URZ, URZ ;  /* 0x0000003f3f3ff290 */ /* 0x000ff2000fffe03f */
[----:B------:R-:W-:Y:S01]  /*58f30*/  STL.64 [R1+0x280], R16 ;  /* 0x0002801001007387 */ /* 0x000fe20000100a00 */
[----:B------:R-:W-:Y:S02]  /*58f40*/  STL.64 [R1+0x288], R18 ;  /* 0x0002881201007387 */ /* 0x000fe40000100a00 */
[----:B------:R-:W0:Y:S04]  /*58f50*/  LDSM.16.M88.4 R16, [R2+0x69080] ;  /* 0x069080000210783b */ /* 0x000e280000000200 */
[----:B------:R-:W3:Y:S01]  /*58f60*/  LDL.LU R13, [R1+0x254] ;  /* 0x00025400010d7983 */ /* 0x000ee20000300800 */
[----:B------:R-:W3:Y:S01]  /*58f70*/  LDL.LU R14, [R1+0x258] ;  /* 0x00025800010e7983 */ /* 0x000ee20000300800 */
[----:B------:R-:W3:Y:S02]  /*58f80*/  LDL.LU R15, [R1+0x25c] ;  /* 0x00025c00010f7983 */ /* 0x000ee40000300800 */
[----:B------:R-:W-:Y:S01]  /*58f90*/  STL.64 [R1+0x21d0], R20 ;  /* 0x0021d01401007387 */ /* 0x000fe20000100a00 */
[----:B0-----:R0:W-:Y:S01]  /*58fa0*/  STL.64 [R1+0x2140], R18 ;  /* 0x0021401201007387 */ /* 0x0011e20000100a00 */
[----:B------:R1:W-:Y:S02]  /*58fb0*/  STL.64 [R1+0x2138], R16 ;  /* 0x0021381001007387 */ /* 0x0003e40000100a00 */
[----:B0-----:R-:W-:Y:S01]  /*58fc0*/  IMAD.MOV.U32 R18, RZ, RZ, R23 ;  /* 0x000000ffff127224 */ /* 0x001fe200078e0017 */
[----:B------:R-:W-:Y:S01]  /*58fd0*/  MOV R19, R22 ;  /* 0x0000001600137202 */ /* 0x000fe20000000f00 */
[----:B-1----:R-:W-:Y:S01]  /*58fe0*/  IMAD.MOV.U32 R16, RZ, RZ, R26 ;  /* 0x000000ffff107224 */ /* 0x002fe200078e001a */
[----:B------:R-:W-:Y:S01]  /*58ff0*/  MOV R17, R27 ;  /* 0x0000001b00117202 */ /* 0x000fe20000000f00 */
[----:B------:R-:W4:Y:S01]  /*59000*/  LDL.LU R26, [R1+0x21f4] ;  /* 0x0021f400011a7983 */ /* 0x000f220000300800 */
[----:B------:R-:W4:Y:S02]  /*59010*/  LDL.LU R27, [R1+0x21f0] ;  /* 0x0021f000011b7983 */ /* 0x000f240000300800 */
[----:B------:R-:W-:Y:S01]  /*59020*/  STL.64 [R1+0x21b8], R18 ;  /* 0x0021b81201007387 */ /* 0x000fe20000100a00 */
[----:B------:R0:W-:Y:S04]  /*59030*/  STL.64 [R1+0x21b0], R16 ;  /* 0x0021b01001007387 */ /* 0x0001e80000100a00 */
[----:B0-----:R-:W2:Y:S01]  /*59040*/  LDL.LU R16, [R1+0x120] ;  /* 0x0001200001107983 */ /* 0x001ea20000300800 */
[----:B------:R-:W2:Y:S02]  /*59050*/  LDL.LU R17, [R1+0x124] ;  /* 0x0001240001117983 */ /* 0x000ea40000300800 */
[----:B------:R-:W2:Y:S02]  /*59060*/  LDL.LU R18, [R1+0x128] ;  /* 0x0001280001127983 */ /* 0x000ea40000300800 */
[----:B------:R-:W2:Y:S02]  /*59070*/  LDL.LU R19, [R1+0x12c] ;  /* 0x00012c0001137983 */ /* 0x000ea40000300800 */
[----:B------:R-:W-:Y:S01]  /*59080*/  IMAD.MOV.U32 R20, RZ, RZ, R3 ;  /* 0x000000ffff147224 */ /* 0x000fe200078e0003 */
[----:B------:R-:W-:-:S05]  /*59090*/  MOV R21, R0 ;  /* 0x0000000000157202 */ /* 0x000fca0000000f00 */
[----:B------:R-:W-:Y:S04]  /*590a0*/  STL.64 [R1+0x21e8], R20 ;  /* 0x0021e81401007387 */ /* 0x000fe80000100a00 */
[----:B--2---:R-:W-:Y:S01]  /*590b0*/  STL.64 [R1+0x21c8], R18 ;  /* 0x0021c81201007387 */ /* 0x004fe20000100a00 */
[----:B------:R0:W-:Y:S03]  /*590c0*/  STL.64 [R1+0x21c0], R16 ;  /* 0x0021c01001007387 */ /* 0x0001e60000100a00 */
[----:B0-----:R-:W2:Y:S01]  /*590d0*/  LDL.LU R16, [R1+0x210] ;  /* 0x0002100001107983 */ /* 0x001ea20000300800 */
[----:B------:R-:W2:Y:S02]  /*590e0*/  LDL.LU R17, [R1+0x214] ;  /* 0x0002140001117983 */ /* 0x000ea40000300800 */
[----:B------:R-:W2:Y:S02]  /*590f0*/  LDL.LU R18, [R1+0x218] ;  /* 0x0002180001127983 */ /* 0x000ea40000300800 */
[----:B------:R-:W2:Y:S01]  /*59100*/  LDL.LU R19, [R1+0x21c] ;  /* 0x00021c0001137983 */ /* 0x000ea20000300800 */
[----:B---3--:R-:W-:Y:S01]  /*59110*/  HMMA.16816.F32.BF16 R12, R8, R24, R12 ;  /* 0x00000018080c723c */ /* 0x008fe2000004180c */
        /* <DEDUP_REMOVED lines=10> */
[----:B------:R-:W2:Y:S06]  /*591c0*/  LDL.LU R8, [R1+0x110] ;  /* 0x0001100001087983 */ /* 0x000eac0000300800 */
[----:B------:R-:W-:Y:S02]  /*591d0*/  STL.64 [R1+0x480], R12 ;  /* 0x0004800c01007387 */ /* 0x000fe40000100a00 */
[----:B------:R-:W-:Y:S02]  /*591e0*/  STL.64 [R1+0x488], R14 ;  /* 0x0004880e01007387 */ /* 0x000fe40000100a00 */
[----:B------:R-:W2:Y:S01]  /*591f0*/  LDL.LU R9, [R1+0x114] ;  /* 0x0001140001097983 */ /* 0x000ea20000300800 */
[----:B------:R-:W2:Y:S01]  /*59200*/  LDL.LU R10, [R1+0x118] ;  /* 0x00011800010a7983 */ /* 0x000ea20000300800 */
[----:B------:R-:W2:Y:S03]  /*59210*/  LDL.LU R11, [R1+0x11c] ;  /* 0x00011c00010b7983 */ /* 0x000ea60000300800 */
[----:B------:R-:W0:Y:S04]  /*59220*/  LDSM.16.M88.4 R12, [R2+0x6a080] ;  /* 0x06a08000020c783b */ /* 0x000e280000000200 */
        /* <DEDUP_REMOVED lines=8> */
[----:B-1----:R-:W3:Y:S01]  /*592b0*/  LDL.64 R8, [R1+0x10] ;  /* 0x0000100001087983 */ /* 0x002ee20000100a00 */
[----:B0-----:R-:W-:Y:S02]  /*592c0*/  STL.64 [R1+0x20f0], R14 ;  /* 0x0020f00e01007387 */ /* 0x001fe40000100a00 */
[----:B------:R0:W-:Y:S02]  /*592d0*/  STL.64 [R1+0x20e8], R12 ;  /* 0x0020e80c01007387 */ /* 0x0001e40000100a00 */
        /* <DEDUP_REMOVED lines=13> */
[----:B------:R1:W-:Y:S03]  /*593b0*/  STL.64 [R1+0x4d8], R22 ;  /* 0x0004d81601007387 */ /* 0x0003e60000100a00 */
        /* <DEDUP_REMOVED lines=21> */
[----:B------:R-:W0:Y:S04]  /*59510*/  LDSM.16.M88.4 R4, [R2+0x6b080] ;  /* 0x06b080000204783b */ /* 0x000e280000000200 */
[----:B------:R-:W-:Y:S01]  /*59520*/  IMAD.MOV.U32 R23, RZ, RZ, R8 ;  /* 0x000000ffff177224 */ /* 0x000fe200078e0008 */
[----:B------:R-:W-:Y:S01]  /*59530*/  MOV R22, R9 ;  /* 0x0000000900167202 */ /* 0x000fe20000000f00 */
[----:B0-----:R-:W-:Y:S01]  /*59540*/  STL.64 [R1+0x20b0], R6 ;  /* 0x0020b00601007387 */ /* 0x001fe20000100a00 */
[----:B------:R0:W-:Y:S03]  /*59550*/  STL.64 [R1+0x20a8], R4 ;  /* 0x0020a80401007387 */ /* 0x0001e60000100a00 */
[----:B0-----:R-:W3:Y:S01]  /*59560*/  LDL.64 R4, [R1] ;  /* 0x0000000001047983 */ /* 0x001ee20000100a00 */
        /* <DEDUP_REMOVED lines=16> */
[----:B------:R-:W-:Y:S01]  /*59670*/  IMAD.MOV.U32 R3, RZ, RZ, R4 ;  /* 0x000000ffff037224 */ /* 0x000fe200078e0004 */
[----:B------:R-:W-:Y:S01]  /*59680*/  MOV R0, R5 ;  /* 0x0000000500007202 */ /* 0x000fe20000000f00 */
[C---:B--2---:R-:W-:Y:S01]  /*59690*/  HMMA.16816.F32.BF16 R12, R16.reuse, R20, R12 ;  /* 0x00000014100c723c */ /* 0x044fe2000004180c */
[----:B------:R-:W-:Y:S11]  /*596a0*/  STL.64 [R1+0x2168], R20 ;  /* 0x0021681401007387 */ /* 0x000ff60000100a00 */
[----:B------:R-:W-:Y:S11]  /*596b0*/  @!UPT UIADD3 URZ, URZ, URZ, URZ ;  /* 0x0000003f3f3ff290 */ /* 0x000ff6000fffe03f */
[----:B------:R-:W-:Y:S01]  /*596c0*/  STL.64 [R1+0x380], R12 ;  /* 0x0003800c01007387 */ /* 0x000fe20000100a00 */
[----:B------:R-:W-:Y:S02]  /*596d0*/  STL.64 [R1+0x388], R14 ;  /* 0x0003880e01007387 */ /* 0x000fe40000100a00 */
[----:B----4-:R-:W-:Y:S02]  /*596e0*/  STL.64 [R1+0x2160], R26 ;  /* 0x0021601a01007387 */ /* 0x010fe40000100a00 */
[----:B------:R-:W-:Y:S01]  /*596f0*/  STL.64 [R1+0x2158], R24 ;  /* 0x0021581801007387 */ /* 0x000fe20000100a00 */
[----:B---3--:R-:W-:Y:S01]  /*59700*/  HMMA.16816.F32.BF16 R4, R16, R24, R8 ;  /* 0x000000181004723c */ /* 0x008fe20000041808 */
        /* <DEDUP_REMOVED lines=30> */
[----:B------:R-:W3:Y:S01]  /*598f0*/  LDL.LU R16, [R1+0x20] ;  /* 0x0000200001107983 */ /* 0x000ee20000300800 */
[----:B------:R-:W3:Y:S03]  /*59900*/  LDL.LU R17, [R1+0x24] ;  /* 0x0000240001117983 */ /* 0x000ee60000300800 */
[----:B--2---:R-:W-:Y:S01]  /*59910*/  STL.64 [R1+0x2120], R14 ;  /* 0x0021200e01007387 */ /* 0x004fe20000100a00 */
[----:B------:R-:W-:Y:S02]  /*59920*/  STL.64 [R1+0x2118], R12 ;  /* 0x0021180c01007387 */ /* 0x000fe40000100a00 */
[----:B------:R-:W-:Y:S02]  /*59930*/  STL.64 [R1+0x20c0], R6 ;  /* 0x0020c00601007387 */ /* 0x000fe40000100a00 */
[----:B----4-:R0:W-:Y:S02]  /*59940*/  STL.64 [R1+0x20b8], R4 ;  /* 0x0020b80401007387 */ /* 0x0101e40000100a00 */
[----:B0-----:R-:W2:Y:S01]  /*59950*/  LDL.LU R4, [R1+0xd0] ;  /* 0x0000d00001047983 */ /* 0x001ea20000300800 */
[----:B------:R-:W2:Y:S02]  /*59960*/  LDL.LU R5, [R1+0xd4] ;  /* 0x0000d40001057983 */ /* 0x000ea40000300800 */
[----:B------:R-:W4:Y:S02]  /*59970*/  LDL.LU R6, [R1+0xd8] ;  /* 0x0000d80001067983 */ /* 0x000f240000300800 */
[----:B------:R-:W4:Y:S01]  /*59980*/  LDL.LU R7, [R1+0xdc] ;  /* 0x0000dc0001077983 */ /* 0x000f220000300800 */
[----:B------:R-:W2:Y:S01]  /*59990*/  LDL.LU R24, [R1+0x1d0] ;  /* 0x0001d00001187983 */ /* 0x000ea20000300800 */
[----:B------:R-:W2:Y:S02]  /*599a0*/  LDL.LU R25, [R1+0x1d4] ;  /* 0x0001d40001197983 */ /* 0x000ea40000300800 */
[----:B------:R-:W2:Y:S02]  /*599b0*/  LDL.LU R26, [R1+0x1d8] ;  /* 0x0001d800011a7983 */ /* 0x000ea40000300800 */
[----:B------:R-:W2:Y:S01]  /*599c0*/  LDL.LU R27, [R1+0x1dc] ;  /* 0x0001dc00011b7983 */ /* 0x000ea20000300800 */
[----:B------:R-:W-:Y:S01]  /*599d0*/  MOV R13, R22 ;  /* 0x00000016000d7202 */ /* 0x000fe20000000f00 */
[----:B------:R-:W-:Y:S01]  /*599e0*/  IMAD.MOV.U32 R12, RZ, RZ, R23 ;  /* 0x000000ffff0c7224 */ /* 0x000fe200078e0017 */
[----:B--2---:R-:W-:Y:S01]  /*599f0*/  STL.64 [R1+0x2178], R26 ;  /* 0x0021781a01007387 */ /* 0x004fe20000100a00 */
[----:B------:R0:W-:Y:S03]  /*59a00*/  STL.64 [R1+0x2170], R24 ;  /* 0x0021701801007387 */ /* 0x0001e60000100a00 */
[----:B0-----:R-:W3:Y:S01]  /*59a10*/  LDL.LU R24, [R1+0x180] ;  /* 0x0001800001187983 */ /* 0x001ee20000300800 */
[----:B------:R-:W3:Y:S02]  /*59a20*/  LDL.LU R25, [R1+0x184] ;  /* 0x0001840001197983 */ /* 0x000ee40000300800 */
[----:B------:R-:W3:Y:S02]  /*59a30*/  LDL.LU R26, [R1+0x188] ;  /* 0x00018800011a7983 */ /* 0x000ee40000300800 */
[----:B------:R-:W3:Y:S01]  /*59a40*/  LDL.LU R27, [R1+0x18c] ;  /* 0x00018c00011b7983 */ /* 0x000ee20000300800 */
[----:B------:R-:W2:Y:S01]  /*59a50*/  LDL.LU R20, [R1+0x1e0] ;  /* 0x0001e00001147983 */ /* 0x000ea20000300800 */
        /* <DEDUP_REMOVED lines=14> */
[----:B------:R-:W4:Y:S02]  /*59b40*/  LDL.LU R7, [R1+0xfc] ;  /* 0x0000fc0001077983 */ /* 0x000f240000300800 */
[----:B------:R-:W-:Y:S01]  /*59b50*/  IMAD.MOV.U32 R18, RZ, RZ, R29 ;  /* 0x000000ffff127224 */ /* 0x000fe200078e001d */
[----:B------:R-:W-:-:S07]  /*59b60*/  MOV R19, R28 ;  /* 0x0000001c00137202 */ /* 0x000fce0000000f00 */
[----:B---3--:R-:W-:Y:S01]  /*59b70*/  HMMA.16816.F32.BF16 R24, R16, R12, R24 ;  /* 0x0000000c1018723c */ /* 0x008fe20000041818 */
[----:B----4-:R-:W-:Y:S01]  /*59b80*/  STL.64 [R1+0x2130], R6 ;  /* 0x0021300601007387 */ /* 0x010fe20000100a00 */
        /* <DEDUP_REMOVED lines=11> */
[----:B------:R-:W-:Y:S01]  /*59c40*/  STL.64 [R1+0x2080], R10 ;  /* 0x0020800a01007387 */ /* 0x000fe20000100a00 */
[----:B------:R0:W-:Y:S02]  /*59c50*/  STL.64 [R1+0x2078], R8 ;  /* 0x0020780801007387 */ /* 0x0001e40000100a00 */
[----:B------:R-:W-:Y:S02]  /*59c60*/  STL.64 [R1+0x360], R24 ;  /* 0x0003601801007387 */ /* 0x000fe40000100a00 */
[----:B------:R-:W-:Y:S02]  /*59c70*/  STL.64 [R1+0x368], R26 ;  /* 0x0003681a01007387 */ /* 0x000fe40000100a00 */
[----:B------:R-:W1:Y:S01]  /*59c80*/  LDSM.16.M88.4 R24, [R2+0x6d080] ;  /* 0x06d080000218783b */ /* 0x000e620000000200 */
[----:B0-----:R-:W-:Y:S01]  /*59c90*/  IMAD.MOV.U32 R8, RZ, RZ, R3 ;  /* 0x000000ffff087224 */ /* 0x001fe200078e0003 */
[----:B------:R-:W-:-:S07]  /*59ca0*/  MOV R9, R0 ;  /* 0x0000000000097202 */ /* 0x000fce0000000f00 */
[C---:B------:R-:W-:Y:S01]  /*59cb0*/  HMMA.16816.F32.BF16 R20, R16.reuse, R8, R20 ;  /* 0x000000081014723c */ /* 0x040fe20000041814 */
[----:B-1----:R-:W-:Y:S01]  /*59cc0*/  IMAD.MOV.U32 R28, RZ, RZ, R26 ;  /* 0x000000ffff1c7224 */ /* 0x002fe200078e001a */
[----:B------:R0:W-:Y:S01]  /*59cd0*/  STL.64 [R1+0x40], R24 ;  /* 0x0000401801007387 */ /* 0x0001e20000100a00 */
[----:B------:R-:W-:Y:S02]  /*59ce0*/  MOV R0, R27 ;  /* 0x0000001b00007202 */ /* 0x000fe40000000f00 */
[----:B------:R-:W3:Y:S01]  /*59cf0*/  LDL.LU.64 R26, [R1+0x2178] ;  /* 0x00217800011a7983 */ /* 0x000ee20000300a00 */
[----:B0-----:R-:W3:Y:S11]  /*59d00*/  LDL.LU.64 R24, [R1+0x2170] ;  /* 0x0021700001187983 */ /* 0x001ef60000300a00 */
[----:B------:R-:W-:Y:S06]  /*59d10*/  @!UPT UIADD3 URZ, URZ, URZ, URZ ;  /* 0x0000003f3f3ff290 */ /* 0x000fec000fffe03f */
[----:B------:R0:W-:Y:S02]  /*59d20*/  STL.64 [R1+0x350], R20 ;  /* 0x0003501401007387 */ /* 0x0001e40000100a00 */
[----:B------:R-:W-:Y:S01]  /*59d30*/  STL.64 [R1+0x358], R22 ;  /* 0x0003581601007387 */ /* 0x000fe20000100a00 */
[----:B0-----:R-:W3:Y:S02]  /*59d40*/  LDL.LU.64 R20, [R1+0x2168] ;  /* 0x0021680001147983 */ /* 0x001ee40000300a00 */
[C---:B---3--:R-:W-:Y:S11]  /*59d50*/  HMMA.16816.F32.BF16 R24, R16.reuse, R20, R24 ;  /* 0x000000141018723c */ /* 0x048ff60000041818 */
[----:B------:R-:W-:Y:S11]  /*59d60*/  @!UPT UIADD3 URZ, URZ, URZ, URZ ;  /* 0x0000003f3f3ff290 */ /* 0x000ff6000fffe03f */
[----:B------:R-:W-:Y:S01]  /*59d70*/  @!UPT UIADD3 URZ, URZ, URZ, URZ ;  /* 0x0000003f3f3ff290 */ /* 0x000fe2000fffe03f */
[----:B------:R-:W-:Y:S01]  /*59d80*/  STL.64 [R1+0x340], R24 ;  /* 0x0003401801007387 */ /* 0x000fe20000100a00 */
[----:B------:R0:W-:Y:S03]  /*59d90*/  STL.64 [R1+0x348], R26 ;  /* 0x0003481a01007387 */ /* 0x0001e60000100a00 */
[----:B0-----:R-:W3:Y:S01]  /*59da0*/  LDL.LU.64 R26, [R1+0x2160] ;  /* 0x00216000011a7983 */ /* 0x001ee20000300a00 */
        /* <DEDUP_REMOVED lines=31> */
[----:B----4-:R-:W-:Y:S01]  /*59fa0*/  HMMA.16816.F32.BF16 R16, R16, R24, R12 ;  /* 0x000000181010723c */ /* 0x010fe2000004180c */
[----:B------:R-:W2:Y:S01]  /*59fb0*/  LDL.LU.64 R14, [R1+0x20f0] ;  /* 0x0020f000010e7983 */ /* 0x000ea20000300a00 */
[----:B------:R-:W2:Y:S11]  /*59fc0*/  LDL.LU.64 R12, [R1+0x20e8] ;  /* 0x0020e800010c7983 */ /* 0x000eb60000300a00 */
[----:B------:R-:W-:Y:S10]  /*59fd0*/  @!UPT UIADD3 URZ, URZ, URZ, URZ ;  /* 0x0000003f3f3ff290 */ /* 0x000ff4000fffe03f */
[----:B------:R0:W-:Y:S01]  /*59fe0*/  STL.64 [R1+0x2f0], R16 ;  /* 0x0002f01001007387 */ /* 0x0001e20000100a00 */
[----:B------:R1:W-:Y:S03]  /*59ff0*/  STL.64 [R1+0x2f8], R18 ;  /* 0x0002f81201007387 */ /* 0x0003e60000100a00 */
        /* <DEDUP_REMOVED lines=12> */
[----:B0-----:R-:W2:Y:S02]  /*5a0c0*/  LDL.64 R16, [R1+0x10] ;  /* 0x0000100001107983 */ /* 0x001ea40000100a00 */
        /* <DEDUP_REMOVED lines=29> */
[----:B------:R-:W2:Y:S03]  /*5a2a0*/  LDL.LU R15, [R1+0xcc] ;  /* 0x0000cc00010f7983 */ /* 0x000ea60000300800 */
[----:B0-----:R-:W-:Y:S01]  /*5a2b0*/  STL.64 [R1+0x30], R4 ;  /* 0x0000300401007387 */ /* 0x001fe20000100a00 */
[----:B------:R0:W-:Y:S03]  /*5a2c0*/  STL.64 [R1+0x38], R6 ;  /* 0x0000380601007387 */ /* 0x0001e60000100a00 */
[----:B0-----:R-:W2:Y:S01]  /*5a2d0*/  LDL.LU.64 R6, [R1+0x20b0] ;  /* 0x0020b00001067983 */ /* 0x001ea20000300a00 */
[----:B------:R-:W2:Y:S01]  /*5a2e0*/  LDL.LU.64 R4, [R1+0x20a8] ;  /* 0x0020a80001047983 */ /* 0x000ea20000300a00 */
[----:B------:R-:W-:Y:S01]  /*5a2f0*/  MOV R3, R17 ;  /* 0x0000001100037202 */ /* 0x000fe20000000f00 */
[C---:B--2---:R-:W-:Y:S11]  /*5a300*/  HMMA.16816.F32.BF16 R12, R4.reuse, R16, R12 ;  /* 0x00000010040c723c */ /* 0x044ff6000004180c */
[----:B------:R-:W-:Y:S11]  /*5a310*/  @!UPT UIADD3 URZ, URZ, URZ, URZ ;  /* 0x0000003f3f3ff290 */ /* 0x000ff6000fffe03f */
[----:B------:R-:W-:Y:S01]  /*5a320*/  @!UPT UIADD3 URZ, URZ, URZ, URZ ;  /* 0x0000003f3f3ff290 */ /* 0x000fe2000fffe03f */
[----:B------:R0:W-:Y:S01]  /*5a330*/  STL.64 [R1+0x2a0], R12 ;  /* 0x0002a00c01007387 */ /* 0x0001e20000100a00 */
[----:B------:R-:W-:Y:S02]  /*5a340*/  STL.64 [R1+0x2a8], R14 ;  /* 0x0002a80e01007387 */ /* 0x000fe40000100a00 */
[----:B------:R-:W2:Y:S02]  /*5a350*/  LDL.LU.64 R18, [R1+0x20a0] ;  /* 0x0020a00001127983 */ /* 0x000ea40000300a00 */
[----:B0-----:R-:W-:Y:S02]  /*5a360*/  IMAD.MOV.U32 R12, RZ, RZ, R16 ;  /* 0x000000ffff0c7224 */ /* 0x001fe400078e0010 */
[----:B------:R-:W2:Y:S02]  /*5a370*/  LDL.LU.64 R16, [R1+0x2098] ;  /* 0x0020980001107983 */ /* 0x000ea40000300a00 */
[C---:B--2---:R-:W-:Y:S02]  /*5a380*/  HMMA.16816.F32.BF16 R8, R4.reuse, R8, R16 ;  /* 0x000000080408723c */ /* 0x044fe40000041810 */
[----:B------:R-:W2:Y:S01]  /*5a390*/  LDL.LU.64 R18, [R1+0x2090] ;  /* 0x0020900001127983 */ /* 0x000ea20000300a00 */
[----:B------:R-:W2:Y:S11]  /*5a3a0*/  LDL.LU.64 R16, [R1+0x2088] ;  /* 0x0020880001107983 */ /* 0x000eb60000300a00 */
[----:B------:R-:W-:Y:S09]  /*5a3b0*/  @!UPT UIADD3 URZ, URZ, URZ, URZ ;  /* 0x0000003f3f3ff290 */ /* 0x000ff2000fffe03f */
[----:B------:R-:W-:Y:S01]  /*5a3c0*/  STL.64 [R1+0x290], R8 ;  /* 0x0002900801007387 */ /* 0x000fe20000100a00 */
[----:B------:R0:W-:Y:S03]  /*5a3d0*/  STL.64 [R1+0x298], R10 ;  /* 0x0002980a01007387 */ /* 0x0001e60000100a00 */
[----:B0-----:R-:W4:Y:S01]  /*5a3e0*/  LDL.LU.64 R10, [R1+0x2080] ;  /* 0x00208000010a7983 */ /* 0x001f220000300a00 */
[----:B------:R-:W4:Y:S02]  /*5a3f0*/  LDL.LU.64 R8, [R1+0x2078] ;  /* 0x0020780001087983 */ /* 0x000f240000300a00 */
[C---:B----4-:R-:W-:Y:S08]  /*5a400*/  HMMA.16816.F32.BF16 R8, R4.reuse, R20, R8 ;  /* 0x000000140408723c */ /* 0x050ff00000041808 */
[----:B--2---:R-:W-:Y:S11]  /*5a410*/  HMMA.16816.F32.BF16 R4, R4, R24, R16 ;  /* 0x000000180404723c */ /* 0x004ff60000041810 */
[----:B------:R-:W-:Y:S04]  /*5a420*/  @!UPT UIADD3 URZ, URZ, URZ, URZ ;  /* 0x0000003f3f3ff290 */ /* 0x000fe8000fffe03f */
[----:B------:R-:W-:Y:S01]  /*5a430*/  STL.64 [R1+0x270], R8 ;  /* 0x0002700801007387 */ /* 0x000fe20000100a00 */
[----:B------:R0:W-:Y:S03]  /*5a440*/  STL.64 [R1+0x278], R10 ;  /* 0x0002780a01007387 */ /* 0x0001e60000100a00 */
[----:B0-----:R-:W2:Y:S01]  /*5a450*/  LDL.LU.64 R10, [R1+0x2070] ;  /* 0x00207000010a7983 */ /* 0x001ea20000300a00 */
[----:B------:R-:W2:Y:S02]  /*5a460*/  LDL.LU.64 R8, [R1+0x2068] ;  /* 0x0020680001087983 */ /* 0x000ea40000300a00 */
[----:B---3--:R-:W-:Y:S02]  /*5a470*/  STL.64 [R1+0x2030], R26 ;  /* 0x0020301a01007387 */ /* 0x008fe40000100a00 */
[----:B------:R0:W-:Y:S01]  /*5a480*/  STL.64 [R1+0x2028], R24 ;  /* 0x0020281801007387 */ /* 0x0001e20000100a00 */
[----:B------:R1:W-:Y:S01]  /*5a490*/  STL.64 [R1+0x90], R4 ;  /* 0x0000900401007387 */ /* 0x0003e20000100a00 */
[----:B------:R-:W-:Y:S03]  /*5a4a0*/  STL.64 [R1+0x98], R6 ;  /* 0x0000980601007387 */ /* 0x000fe60000100a00 */
[----:B0-----:R-:W3:Y:S01]  /*5a4b0*/  LDL.LU R24, [R1+0x200] ;  /* 0x0002000001187983 */ /* 0x001ee20000300800 */
[----:B------:R-:W3:Y:S02]  /*5a4c0*/  LDL.LU R25, [R1+0x204] ;  /* 0x0002040001197983 */ /* 0x000ee40000300800 */
[----:B------:R-:W4:Y:S02]  /*5a4d0*/  LDL.LU R26, [R1+0x208] ;  /* 0x00020800011a7983 */ /* 0x000f240000300800 */
[----:B------:R-:W4:Y:S02]  /*5a4e0*/  LDL.LU R27, [R1+0x20c] ;  /* 0x00020c00011b7983 */ /* 0x000f240000300800 */
[----:B-1----:R-:W-:-:S02]  /*5a4f0*/  IMAD.MOV.U32 R4, RZ, RZ, R12 ;  /* 0x000000ffff047224 */ /* 0x002fc400078e000c */
[----:B------:R-:W0:Y:S04]  /*5a500*/  LDSM.16.M88.4 R12, [R2+0x6f080] ;  /* 0x06f08000020c783b */ /* 0x000e280000000200 */
[----:B----4-:R-:W-:Y:S01]  /*5a510*/  STL.64 [R1+0x2040], R26 ;  /* 0x0020401a01007387 */ /* 0x010fe20000100a00 */
[----:B---3--:R1:W-:Y:S03]  /*5a520*/  STL.64 [R1+0x2038], R24 ;  /* 0x0020381801007387 */ /* 0x0083e60000100a00 */
[----:B-1----:R-:W3:Y:S01]  /*5a530*/  LDL.LU.64 R24, [R1] ;  /* 0x0000000001187983 */ /* 0x002ee20000300a00 */
[----:B0-----:R-:W-:Y:S01]  /*5a540*/  MOV R23, R15 ;  /* 0x0000000f00177202 */ /* 0x001fe20000000f00 */
[----:B------:R-:W-:Y:S01]  /*5a550*/  IMAD.MOV.U32 R2, RZ, RZ, R12 ;  /* 0x000000ffff027224 */ /* 0x000fe200078e000c */
[----:B------:R-:W-:Y:S01]  /*5a560*/  MOV R5, R3 ;  /* 0x0000000300057202 */ /* 0x000fe20000000f00 */
[----:B------:R-:W-:-:S02]  /*5a570*/  MOV R3, R13 ;  /* 0x0000000d00037202 */ /* 0x000fc40000000f00 */
[----:B------:R-:W-:Y:S01]  /*5a580*/  IMAD.MOV.U32 R29, RZ, RZ, R14 ;  /* 0x000000ffff1d7224 */ /* 0x000fe200078e000e */
[----:B---3--:R0:W-:Y:S04]  /*5a590*/  STL.64 [R1+0x2058], R24 ;  /* 0x0020581801007387 */ /* 0x0081e80000100a00 */
[----:B0-----:R-:W2:Y:S01]  /*5a5a0*/  LDL.LU R24, [R1+0x130] ;  /* 0x0001300001187983 */ /* 0x001ea20000300800 */
[----:B------:R-:W2:Y:S02]  /*5a5b0*/  LDL.LU R25, [R1+0x134] ;  /* 0x0001340001197983 */ /* 0x000ea40000300800 */
[----:B------:R-:W2:Y:S02]  /*5a5c0*/  LDL.LU R26, [R1+0x138] ;  /* 0x00013800011a7983 */ /* 0x000ea40000300800 */
[----:B------:R-:W2:Y:S01]  /*5a5d0*/  LDL.LU R27, [R1+0x13c] ;  /* 0x00013c00011b7983 */ /* 0x000ea20000300800 */
[----:B------:R-:W-:Y:S01]  /*5a5e0*/  STL [R1+0x2050], R23 ;  /* 0x0020501701007387 */ /* 0x000fe20000100800 */
[----:B------:R0:W-:Y:S03]  /*5a5f0*/  STL.64 [R1+0x2048], R20 ;  /* 0x0020481401007387 */ /* 0x0001e60000100a00 */
[----:B0-----:R-:W3:Y:S01]  /*5a600*/  LDL.LU R20, [R1+0x1c0] ;  /* 0x0001c00001147983 */ /* 0x001ee20000300800 */
[----:B------:R-:W3:Y:S02]  /*5a610*/  LDL.LU R21, [R1+0x1c4] ;  /* 0x0001c40001157983 */ /* 0x000ee40000300800 */
[----:B------:R-:W3:Y:S02]  /*5a620*/  LDL.LU R22, [R1+0x1c8] ;  /* 0x0001c80001167983 */ /* 0x000ee40000300800 */
[----:B------:R-:W3:Y:S01]  /*5a630*/  LDL.LU R23, [R1+0x1cc] ;  /* 0x0001cc0001177983 */ /* 0x000ee20000300800 */
[----:B------:R-:W-:Y:S01]  /*5a640*/  STL [R1+0x200c], R2 ;  /* 0x00200c0201007387 */ /* 0x000fe20000100800 */
[----:B------:R-:W4:Y:S02]  /*5a650*/  LDL.LU R12, [R1+0x5a0] ;  /* 0x0005a000010c7983 */ /* 0x000f240000300800 */
[----:B------:R-:W4:Y:S02]  /*5a660*/  LDL.LU R13, [R1+0x5a4] ;  /* 0x0005a400010d7983 */ /* 0x000f240000300800 */
[----:B------:R-:W3:Y:S01]  /*5a670*/  LDL.LU R14, [R1+0x5a8] ;  /* 0x0005a800010e7983 */ /* 0x000ee20000300800 */
[----:B------:R-:W3:Y:S01]  /*5a680*/  LDL.LU R15, [R1+0x5ac] ;  /* 0x0005ac00010f7983 */ /* 0x000ee20000300800 */
[----:B------:R-:W3:Y:S02]  /*5a690*/  LDL.LU R16, [R1+0x520] ;  /* 0x0005200001107983 */ /* 0x000ee40000300800 */
[----:B------:R-:W3:Y:S02]  /*5a6a0*/  LDL.LU R17, [R1+0x524] ;  /* 0x0005240001117983 */ /* 0x000ee40000300800 */
[----:B------:R-:W3:Y:S01]  /*5a6b0*/  LDL.LU R18, [R1+0x528] ;  /* 0x0005280001127983 */ /* 0x000ee20000300800 */
[----:B------:R-:W3:Y:S01]  /*5a6c0*/  LDL.LU R19, [R1+0x52c] ;  /* 0x00052c0001137983 */ /* 0x000ee20000300800 */
[----:B--2---:R-:W-:Y:S03]  /*5a6d0*/  HMMA.16816.F32.BF16 R24, R8, R4, R24 ;  /* 0x000000040818723c */ /* 0x004fe60000041818 */
[----:B---3--:R-:W-:Y:S01]  /*5a6e0*/  STL.64 [R1+0x2020], R18 ;  /* 0x0020201201007387 */ /* 0x008fe20000100a00 */
[----:B------:R0:W-:Y:S03]  /*5a6f0*/  STL.64 [R1+0x2018], R16 ;  /* 0x0020181001007387 */ /* 0x0001e60000100a00 */
[----:B0-----:R-:W2:Y:S01]  /*5a700*/  LDL.LU R16, [R1+0x1f0] ;  /* 0x0001f00001107983 */ /* 0x001ea20000300800 */
[----:B------:R-:W2:Y:S02]  /*5a710*/  LDL.LU R17, [R1+0x1f4] ;  /* 0x0001f40001117983 */ /* 0x000ea40000300800 */
[----:B------:R-:W2:Y:S02]  /*5a720*/  LDL.LU R18, [R1+0x1f8] ;  /* 0x0001f80001127983 */ /* 0x000ea40000300800 */
[----:B------:R-:W2:Y:S01]  /*5a730*/  LDL.LU R19, [R1+0x1fc] ;  /* 0x0001fc0001137983 */ /* 0x000ea20000300800 */
[----:B------:R0:W-:Y:S01]  /*5a740*/  STL.64 [R1+0x1fe0], R14 ;  /* 0x001fe00e01007387 */ /* 0x0001e20000100a00 */
[----:B----4-:R1:W-:Y:S02]  /*5a750*/  STL.64 [R1+0x1fd8], R12 ;  /* 0x001fd80c01007387 */ /* 0x0103e40000100a00 */
[----:B0-----:R-:W-:Y:S01]  /*5a760*/  IMAD.MOV.U32 R14, RZ, RZ, R28 ;  /* 0x000000ffff0e7224 */ /* 0x001fe200078e001c */
[----:B-1----:R-:W3:Y:S01]  /*5a770*/  LDL.LU R12, [R1+0x40] ;  /* 0x00004000010c7983 */ /* 0x002ee20000300800 */
[----:B------:R-:W3:Y:S02]  /*5a780*/  LDL.LU R13, [R1+0x44] ;  /* 0x00004400010d7983 */ /* 0x000ee40000300800 */
[----:B------:R-:W4:Y:S01]  /*5a790*/  LDL.LU R28, [R1+0x2064] ;  /* 0x00206400011c7983 */ /* 0x000f220000300800 */
[----:B------:R-:W-:-:S02]  /*5a7a0*/  MOV R15, R0 ;  /* 0x00000000000f7202 */ /* 0x000fc40000000f00 */
[----:B------:R-:W2:Y:S01]  /*5a7b0*/  LDL.LU R0, [R1+0x2060] ;  /* 0x0020600001007983 */ /* 0x000ea20000300800 */
[----:B------:R0:W-:Y:S02]  /*5a7c0*/  STL.64 [R1+0xe0], R24 ;  /* 0x0000e01801007387 */ /* 0x0001e40000100a00 */
[----:B------:R-:W-:Y:S01]  /*5a7d0*/  STL.64 [R1+0xe8], R26 ;  /* 0x0000e81a01007387 */ /* 0x000fe20000100a00 */
[----:B0-----:R-:W2:Y:S02]  /*5a7e0*/  LDL.LU.64 R24, [R1+0x2058] ;  /* 0x0020580001187983 */ /* 0x001ea40000300a00 */
[C---:B--2---:R-:W-:Y:S01]  /*5a7f0*/  HMMA.16816.F32.BF16 R20, R8.reuse, R24, R20 ;  /* 0x000000180814723c */ /* 0x044fe20000041814 */
[----:B------:R-:W-:Y:S11]  /*5a800*/  IMAD.MOV.U32 R2, RZ, RZ, R24 ;  /* 0x000000ffff027224 */ /* 0x000ff600078e0018 */
[----:B------:R-:W-:Y:S11]  /*5a810*/  @!UPT UIADD3 URZ, URZ, URZ, URZ ;  /* 0x0000003f3f3ff290 */ /* 0x000ff6000fffe03f */
[----:B------:R-:W-:Y:S01]  /*5a820*/  STL.64 [R1+0xd0], R20 ;  /* 0x0000d01401007387 */ /* 0x000fe20000100a00 */
[----:B------:R0:W-:Y:S03]  /*5a830*/  STL.64 [R1+0xd8], R22 ;  /* 0x0000d81601007387 */ /* 0x0001e60000100a00 */
[----:B0-----:R-:W2:Y:S01]  /*5a840*/  LDL.LU R23, [R1+0x2050] ;  /* 0x0020500001177983 */ /* 0x001ea20000300800 */
[----:B------:R-:W2:Y:S01]  /*5a850*/  LDL.LU.64 R20, [R1+0x2048] ;  /* 0x0020480001147983 */ /* 0x000ea20000300a00 */
[----:B------:R-:W-:Y:S01]  /*5a860*/  MOV R22, R25 ;  /* 0x0000001900167202 */ /* 0x000fe20000000f00 */
[----:B------:R-:W2:Y:S01]  /*5a870*/  LDL.LU.64 R26, [R1+0x2040] ;  /* 0x00204000011a7983 */ /* 0x000ea20000300a00 */
        /* <DEDUP_REMOVED lines=17> */
[----:B------:R-:W-:Y:S02]  /*5a990*/  IMAD.MOV.U32 R11, RZ, RZ, R0 ;  /* 0x000000ffff0b7224 */ /* 0x000fe400078e0000 */
[----:B------:R-:W2:Y:S01]  /*5a9a0*/  LDL.LU R0, [R1+0x2014] ;  /* 0x0020140001007983 */ /* 0x000ea20000300800 */
[----:B------:R-:W-:Y:S02]  /*5a9b0*/  STL.64 [R1+0x2000], R26 ;  /* 0x0020001a01007387 */ /* 0x000fe40000100a00 */
[----:B------:R0:W-:Y:S02]  /*5a9c0*/  STL.64 [R1+0x1ff8], R24 ;  /* 0x001ff81801007387 */ /* 0x0001e40000100a00 */
[----:B0-----:R-:W4:Y:S01]  /*5a9d0*/  LDL.LU R24, [R1+0x5f0] ;  /* 0x0005f00001187983 */ /* 0x001f220000300800 */
[----:B------:R-:W4:Y:S02]  /*5a9e0*/  LDL.LU R25, [R1+0x5f4] ;  /* 0x0005f40001197983 */ /* 0x000f240000300800 */
[----:B------:R-:W4:Y:S02]  /*5a9f0*/  LDL.LU R26, [R1+0x5f8] ;  /* 0x0005f800011a7983 */ /* 0x000f240000300800 */
[----:B------:R-:W4:Y:S01]  /*5aa00*/  LDL.LU R27, [R1+0x5fc] ;  /* 0x0005fc00011b7983 */ /* 0x000f220000300800 */
[C---:B---3--:R-:W-:Y:S01]  /*5aa10*/  HMMA.16816.F32.BF16 R4, R12.reuse, R4, R8 ;  /* 0x000000040c04723c */ /* 0x048fe20000041808 */
[----:B--2---:R-:W0:Y:S04]  /*5aa20*/  LDSM.16.M88.4 R8, [R0+0x60080] ;  /* 0x060080000008783b */ /* 0x004e280000000200 */
[----:B0-----:R-:W-:Y:S11]  /*5aa30*/  STL.64 [R1+0x1f20], R10 ;  /* 0x001f200a01007387 */ /* 0x001ff60000100a00 */
[----:B------:R-:W-:Y:S07]  /*5aa40*/  @!UPT UIADD3 URZ, URZ, URZ, URZ ;  /* 0x0000003f3f3ff290 */ /* 0x000fee000fffe03f */
[----:B------:R-:W-:Y:S02]  /*5aa50*/  STL.64 [R1+0x70], R4 ;  /* 0x0000700401007387 */ /* 0x000fe40000100a00 */
[----:B------:R-:W-:Y:S02]  /*5aa60*/  STL.64 [R1+0x78], R6 ;  /* 0x0000780601007387 */ /* 0x000fe40000100a00 */
[----:B------:R0:W-:Y:S01]  /*5aa70*/  STL.64 [R1+0x1f18], R8 ;  /* 0x001f180801007387 */ /* 0x0001e20000100a00 */
[----:B------:R-:W1:Y:S04]  /*5aa80*/  LDSM.16.M88.4 R4, [R0+0x61080] ;  /* 0x061080000004783b */ /* 0x000e680000000200 */
[----:B0-----:R-:W2:Y:S01]  /*5aa90*/  LDL.LU.64 R8, [R1+0x30] ;  /* 0x0000300001087983 */ /* 0x001ea20000300a00 */
[----:B------:R-:W3:Y:S01]  /*5aaa0*/  LDL.LU.64 R10, [R1+0x38] ;  /* 0x00003800010a7983 */ /* 0x000ee20000300a00 */
[----:B----4-:R-:W-:Y:S02]  /*5aab0*/  HMMA.16816.F32.BF16 R24, R12, R20, R24 ;  /* 0x000000140c18723c */ /* 0x010fe40000041818 */
[----:B---3--:R0:W-:Y:S01]  /*5aac0*/  STL.64 [R1+0x1ff0], R10 ;  /* 0x001ff00a01007387 */ /* 0x0081e20000100a00 */
[----:B--2---:R2:W-:Y:S01]  /*5aad0*/  STL.64 [R1+0x1fe8], R8 ;  /* 0x001fe80801007387 */ /* 0x0045e20000100a00 */
[----:B0-----:R-:W-:-:S02]  /*5aae0*/  MOV R10, R28 ;  /* 0x0000001c000a7202 */ /* 0x001fc40000000f00 */
[----:B--2---:R-:W2:Y:S01]  /*5aaf0*/  LDL.LU R8, [R1+0x5c0] ;  /* 0x0005c00001087983 */ /* 0x004ea20000300800 */
[----:B------:R-:W2:Y:S02]  /*5ab00*/  LDL.LU R9, [R1+0x5c4] ;  /* 0x0005c40001097983 */ /* 0x000ea40000300800 */
[----:B------:R-:W3:Y:S02]  /*5ab10*/  LDL.LU R28, [R1+0x2010] ;  /* 0x00201000011c7983 */ /* 0x000ee40000300800 */
[----:B------:R-:W2:Y:S01]  /*5ab20*/  LDL.LU R11, [R1+0x5cc] ;  /* 0x0005cc00010b7983 */ /* 0x000ea20000300800 */
[----:B-1----:R-:W-:Y:S01]  /*5ab30*/  STL.64 [R1+0x1ee0], R6 ;  /* 0x001ee00601007387 */ /* 0x002fe20000100a00 */
[----:B------:R0:W-:Y:S02]  /*5ab40*/  STL.64 [R1+0x1ed8], R4 ;  /* 0x001ed80401007387 */ /* 0x0001e40000100a00 */
[----:B0-----:R-:W-:Y:S01]  /*5ab50*/  IMAD.MOV.U32 R4, RZ, RZ, R2 ;  /* 0x000000ffff047224 */ /* 0x001fe200078e0002 */
[----:B------:R-:W-:Y:S01]  /*5ab60*/  MOV R5, R22 ;  /* 0x0000001600057202 */ /* 0x000fe20000000f00 */
[----:B------:R-:W4:Y:S01]  /*5ab70*/  LDL.LU R2, [R1+0x200c] ;  /* 0x00200c0001027983 */ /* 0x000f220000300800 */
[----:B------:R-:W2:Y:S02]  /*5ab80*/  LDL.LU R22, [R1+0x2008] ;  /* 0x0020080001167983 */ /* 0x000ea40000300800 */
[----:B------:R-:W2:Y:S03]  /*5ab90*/  LDL R6, [R1+0x8] ;  /* 0x0000080001067983 */ /* 0x000ea60000100800 */
[C---:B------:R-:W-:Y:S11]  /*5aba0*/  HMMA.16816.F32.BF16 R16, R12.reuse, R4, R16 ;  /* 0x000000040c10723c */ /* 0x040ff60000041810 */
[----:B------:R-:W-:Y:S11]  /*5abb0*/  @!UPT UIADD3 URZ, URZ, URZ, URZ ;  /* 0x0000003f3f3ff290 */ /* 0x000ff6000fffe03f */
[----:B------:R-:W-:Y:S01]  /*5abc0*/  @!UPT UIADD3 URZ, URZ, URZ, URZ ;  /* 0x0000003f3f3ff290 */ /* 0x000fe2000fffe03f */
[----:B------:R-:W-:Y:S01]  /*5abd0*/  STL.64 [R1+0x60], R16 ;  /* 0x0000601001007387 */ /* 0x000fe20000100a00 */
[----:B------:R-:W-:Y:S02]  /*5abe0*/  STL.64 [R1+0x68], R18 ;  /* 0x0000681201007387 */ /* 0x000fe40000100a00 */
[----:B------:R-:W0:Y:S02]  /*5abf0*/  LDSM.16.M88.4 R16, [R0+0x62080] ;  /* 0x062080000010783b */ /* 0x000e240000000200 */
[----:B0-----:R-:W-:Y:S02]  /*5ac00*/  STL.64 [R1+0x1e90], R18 ;  /* 0x001e901201007387 */ /* 0x001fe40000100a00 */
[----:B------:R0:W-:Y:S02]  /*5ac10*/  STL.64 [R1+0x1e88], R16 ;  /* 0x001e881001007387 */ /* 0x0001e40000100a00 */
[----:B0-----:R-:W2:Y:S01]  /*5ac20*/  LDL.LU.64 R16, [R1+0x10] ;  /* 0x0000100001107983 */ /* 0x001ea20000300a00 */
[----:B------:R-:W-:Y:S02]  /*5ac30*/  STL.64 [R1+0xb0], R24 ;  /* 0x0000b01801007387 */ /* 0x000fe40000100a00 */
[----:B------:R0:W-:Y:S02]  /*5ac40*/  STL.64 [R1+0xb8], R26 ;  /* 0x0000b81a01007387 */ /* 0x0001e40000100a00 */
[----:B0-----:R-:W2:Y:S01]  /*5ac50*/  LDL.LU.64 R26, [R1+0x2000] ;  /* 0x00200000011a7983 */ /* 0x001ea20000300a00 */
[----:B------:R-:W2:Y:S02]  /*5ac60*/  LDL.LU.64 R24, [R1+0x1ff8] ;  /* 0x001ff80001187983 */ /* 0x000ea40000300a00 */
[----:B---3--:R-:W-:Y:S01]  /*5ac70*/  IMAD.MOV.U32 R7, RZ, RZ, R28 ;  /* 0x000000ffff077224 */ /* 0x008fe200078e001c */
[----:B--2---:R-:W-:Y:S01]  /*5ac80*/  HMMA.16816.F32.BF16 R12, R12, R24, R8 ;  /* 0x000000180c0c723c */ /* 0x004fe20000041808 */
[----:B------:R-:W2:Y:S01]  /*5ac90*/  LDL.LU.64 R10, [R1+0x1ff0] ;  /* 0x001ff000010a7983 */ /* 0x000ea20000300a00 */
[----:B------:R-:W2:Y:S11]  /*5aca0*/  LDL.LU.64 R8, [R1+0x1fe8] ;  /* 0x001fe80001087983 */ /* 0x000eb60000300a00 */
[----:B------:R-:W-:Y:S10]  /*5acb0*/  @!UPT UIADD3 URZ, URZ, URZ, URZ ;  /* 0x0000003f3f3ff290 */ /* 0x000ff4000fffe03f */
[----:B------:R-:W-:Y:S01]  /*5acc0*/  STL.64 [R1+0xa0], R12 ;  /* 0x0000a00c01007387 */ /* 0x000fe20000100a00 */
[----:B------:R0:W-:Y:S01]  /*5acd0*/  STL [R1+0xa8], R14 ;  /* 0x0000a80e01007387 */ /* 0x0001e20000100800 */
[----:B------:R-:W-:Y:S02]  /*5ace0*/  MOV R28, R15 ;  /* 0x0000000f001c7202 */ /* 0x000fe40000000f00 */
[----:B0-----:R-:W3:Y:S01]  /*5acf0*/  LDL.LU.64 R14, [R1+0x1fe0] ;  /* 0x001fe000010e7983 */ /* 0x001ee20000300a00 */
[----:B------:R-:W3:Y:S02]  /*5ad00*/  LDL.LU.64 R12, [R1+0x1fd8] ;  /* 0x001fd800010c7983 */ /* 0x000ee40000300a00 */
[----:B------:R-:W-:Y:S02]  /*5ad10*/  STL.64 [R1+0x1f90], R26 ;  /* 0x001f901a01007387 */ /* 0x000fe40000100a00 */
[----:B------:R0:W-:Y:S02]  /*5ad20*/  STL.64 [R1+0x1f88], R24 ;  /* 0x001f881801007387 */ /* 0x0001e40000100a00 */
[----:B0-----:R-:W2:Y:S01]  /*5ad30*/  LDL.LU R24, [R1+0x5b0] ;  /* 0x0005b00001187983 */ /* 0x001ea20000300800 */
[----:B------:R-:W2:Y:S02]  /*5ad40*/  LDL.LU R25, [R1+0x5b4] ;  /* 0x0005b40001197983 */ /* 0x000ea40000300800 */
[----:B------:R-:W2:Y:S02]  /*5ad50*/  LDL.LU R26, [R1+0x5b8] ;  /* 0x0005b800011a7983 */ /* 0x000ea40000300800 */
[----:B------:R-:W2:Y:S01]  /*5ad60*/  LDL.LU R27, [R1+0x5bc] ;  /* 0x0005bc00011b7983 */ /* 0x000ea20000300800 */
[----:B------:R-:W-:Y:S01]  /*5ad70*/  STL [R1+0x1d28], R28 ;  /* 0x001d281c01007387 */ /* 0x000fe20000100800 */
[C---:B--2---:R-:W-:Y:S11]  /*5ad80*/  HMMA.16816.F32.BF16 R24, R8.reuse, R16, R24 ;  /* 0x000000100818723c */ /* 0x044ff60000041818 */
[----:B------:R-:W-:Y:S11]  /*5ad90*/  @!UPT UIADD3 URZ, URZ, URZ, URZ ;  /* 0x0000003f3f3ff290 */ /* 0x000ff6000fffe03f */
[----:B------:R-:W-:Y:S01]  /*5ada0*/  @!UPT UIADD3 URZ, URZ, URZ, URZ ;  /* 0x0000003f3f3ff290 */ /* 0x000fe2000fffe03f */
[----:B------:R0:W-:Y:S02]  /*5adb0*/  STL.64 [R1+0x1f0], R24 ;  /* 0x0001f01801007387 */ /* 0x0001e40000100a00 */
[----:B0-----:R-:W-:Y:S01]  /*5adc0*/  IMAD.MOV.U32 R25, RZ, RZ, R16 ;  /* 0x000000ffff197224 */ /* 0x001fe200078e0010 */
[----:B------:R-:W-:Y:S02]  /*5add0*/  MOV R24, R17 ;  /* 0x0000001100187202 */ /* 0x000fe40000000f00 */
[----:B---3--:R-:W-:Y:S01]  /*5ade0*/  HMMA.16816.F32.BF16 R16, R8, R4, R12 ;  /* 0x000000040810723c */ /* 0x008fe2000004180c */
[----:B------:R-:W-:Y:S06]  /*5adf0*/  STL.64 [R1+0x1f8], R26 ;  /* 0x0001f81a01007387 */ /* 0x000fec0000100a00 */
[----:B------:R-:W-:-:S02]  /*5ae00*/  IMAD.MOV.U32 R15, RZ, RZ, R8 ;  /* 0x000000ffff0f7224 */ /* 0x000fc400078e0008 */
[----:B------:R-:W-:Y:S01]  /*5ae10*/  IMAD.MOV.U32 R13, RZ, RZ, R10 ;  /* 0x000000ffff0d7224 */ /* 0x000fe200078e000a */
[----:B------:R-:W-:Y:S02]  /*5ae20*/  MOV R12, R11 ;  /* 0x0000000b000c7202 */ /* 0x000fe40000000f00 */
[----:B------:R-:W-:Y:S01]  /*5ae30*/  MOV R14, R9 ;  /* 0x00000009000e7202 */ /* 0x000fe20000000f00 */
[----:B----4-:R-:W-:Y:S02]  /*5ae40*/  IMAD.MOV.U32 R8, RZ, RZ, R2 ;  /* 0x000000ffff087224 */ /* 0x010fe400078e0002 */
[----:B------:R-:W-:Y:S01]  /*5ae50*/  IMAD.MOV.U32 R10, RZ, RZ, R29 ;  /* 0x000000ffff0a7224 */ /* 0x000fe200078e001d */
[----:B------:R-:W-:Y:S02]  /*5ae60*/  MOV R11, R23 ;  /* 0x00000017000b7202 */ /* 0x000fe40000000f00 */
[----:B------:R-:W-:-:S05]  /*5ae70*/  MOV R9, R3 ;  /* 0x0000000300097202 */ /* 0x000fca0000000f00 */
[----:B------:R0:W-:Y:S01]  /*5ae80*/  STL.64 [R1+0x250], R16 ;  /* 0x0002501001007387 */ /* 0x0001e20000100a00 */
[----:B------:R1:W-:Y:S02]  /*5ae90*/  STL.64 [R1+0x258], R18 ;  /* 0x0002581201007387 */ /* 0x0003e40000100a00 */
[----:B------:R-:W-:Y:S02]  /*5aea0*/  STL.64 [R1+0x1f60], R6 ;  /* 0x001f600601007387 */ /* 0x000fe40000100a00 */
[----:B------:R-:W-:Y:S01]  /*5aeb0*/  STL.64 [R1+0x1f58], R4 ;  /* 0x001f580401007387 */ /* 0x000fe20000100a00 */
[----:B------:R-:W2:Y:S01]  /*5aec0*/  LDL.LU R2, [R1+0x1fd4] ;  /* 0x001fd40001027983 */ /* 0x000ea20000300800 */
[----:B------:R-:W3:Y:S02]  /*5aed0*/  LDL.LU R3, [R1+0x1fd0] ;  /* 0x001fd00001037983 */ /* 0x000ee40000300800 */
[----:B------:R-:W4:Y:S02]  /*5aee0*/  LDL.LU R29, [R1+0x1fcc] ;  /* 0x001fcc00011d7983 */ /* 0x000f240000300800 */
[----:B------:R-:W2:Y:S01]  /*5aef0*/  LDL.LU R23, [R1+0x1fc8] ;  /* 0x001fc80001177983 */ /* 0x000ea20000300800 */
[----:B------:R-:W-:Y:S01]  /*5af00*/  STL.64 [R1+0x1f70], R10 ;  /* 0x001f700a01007387 */ /* 0x000fe20000100a00 */
[----:B------:R-:W-:Y:S03]  /*5af10*/  STL.64 [R1+0x1f68], R8 ;  /* 0x001f680801007387 */ /* 0x000fe60000100a00 */
[----:B0-----:R-:W2:Y:S01]  /*5af20*/  LDL.LU R16, [R1+0x510] ;  /* 0x0005100001107983 */ /* 0x001ea20000300800 */
[----:B------:R-:W2:Y:S02]  /*5af30*/  LDL.LU R17, [R1+0x514] ;  /* 0x0005140001117983 */ /* 0x000ea40000300800 */
[----:B-1----:R-:W2:Y:S02]  /*5af40*/  LDL.LU R18, [R1+0x518] ;  /* 0x0005180001127983 */ /* 0x002ea40000300800 */
[----:B------:R-:W-:-:S02]  /*5af50*/  IMAD.MOV.U32 R19, RZ, RZ, R22 ;  /* 0x000000ffff137224 */ /* 0x000fc400078e0016 */
[----:B------:R-:W3:Y:S04]  /*5af60*/  LDL.LU R22, [R1+0x1fc4] ;  /* 0x001fc40001167983 */ /* 0x000ee80000300800 */
        /* <DEDUP_REMOVED lines=9> */
[----:B------:R-:W-:-:S02]  /*5b000*/  IMAD.MOV.U32 R11, RZ, RZ, R12 ;  /* 0x000000ffff0b7224 */ /* 0x000fc400078e000c */
[----:B------:R-:W0:Y:S04]  /*5b010*/  LDSM.16.M88.4 R12, [R0+0x63080] ;  /* 0x06308000000c783b */ /* 0x000e280000000200 */
[----:B--2---:R1:W-:Y:S01]  /*5b020*/  STL.64 [R1+0x1f00], R18 ;  /* 0x001f001201007387 */ /* 0x0043e20000100a00 */
[----:B------:R2:W-:Y:S03]  /*5b030*/  STL.64 [R1+0x1ef8], R16 ;  /* 0x001ef81001007387 */ /* 0x0005e60000100a00 */
[----:B-1----:R-:W3:Y:S04]  /*5b040*/  LDL R18, [R1+0x18] ;  /* 0x0000180001127983 */ /* 0x002ee80000100800 */
[----:B------:R-:W3:Y:S01]  /*5b050*/  LDL R19, [R1+0x1c] ;  /* 0x00001c0001137983 */ /* 0x000ee20000100800 */
[----:B--2---:R-:W-:Y:S01]  /*5b060*/  MOV R16, R25 ;  /* 0x0000001900107202 */ /* 0x004fe20000000f00 */
[----:B------:R-:W-:-:S02]  /*5b070*/  IMAD.MOV.U32 R17, RZ, RZ, R24 ;  /* 0x000000ffff117224 */ /* 0x000fc400078e0018 */
[----:B---3--:R-:W-:Y:S03]  /*5b080*/  STL.64 [R1+0x1f80], R18 ;  /* 0x001f801201007387 */ /* 0x008fe60000100a00 */
[----:B------:R1:W-:Y:S02]  /*5b090*/  STL.64 [R1+0x1f78], R16 ;  /* 0x001f781001007387 */ /* 0x0003e40000100a00 */
[----:B------:R-:W2:Y:S02]  /*5b0a0*/  LDL.LU R4, [R1+0x590] ;  /* 0x0005900001047983 */ /* 0x000ea40000300800 */
[----:B------:R-:W2:Y:S01]  /*5b0b0*/  LDL.LU R5, [R1+0x594] ;  /* 0x0005940001057983 */ /* 0x000ea20000300800 */
[----:B------:R-:W2:Y:S01]  /*5b0c0*/  LDL.LU R6, [R1+0x598] ;  /* 0x0005980001067983 */ /* 0x000ea20000300800 */
[----:B------:R-:W2:Y:S03]  /*5b0d0*/  LDL.LU R7, [R1+0x59c] ;  /* 0x00059c0001077983 */ /* 0x000ea60000300800 */
[----:B-1----:R-:W3:Y:S01]  /*5b0e0*/  LDL.LU R16, [R1+0x5d0] ;  /* 0x0005d00001107983 */ /* 0x002ee20000300800 */
[----:B------:R-:W3:Y:S02]  /*5b0f0*/  LDL.LU R17, [R1+0x5d4] ;  /* 0x0005d40001117983 */ /* 0x000ee40000300800 */
[----:B------:R-:W3:Y:S02]  /*5b100*/  LDL.LU R18, [R1+0x5d8] ;  /* 0x0005d80001127983 */ /* 0x000ee40000300800 */
[----:B------:R-:W3:Y:S01]  /*5b110*/  LDL.LU R19, [R1+0x5dc] ;  /* 0x0005dc0001137983 */ /* 0x000ee20000300800 */
[----:B------:R-:W2:Y:S01]  /*5b120*/  LDL.LU R24, [R1+0x5e0] ;  /* 0x0005e00001187983 */ /* 0x000ea20000300800 */
[----:B------:R-:W2:Y:S02]  /*5b130*/  LDL.LU R25, [R1+0x5e4] ;  /* 0x0005e40001197983 */ /* 0x000ea40000300800 */
[----:B------:R-:W2:Y:S02]  /*5b140*/  LDL.LU R26, [R1+0x5e8] ;  /* 0x0005e800011a7983 */ /* 0x000ea40000300800 */
[----:B------:R-:W2:Y:S01]  /*5b150*/  LDL.LU R27, [R1+0x5ec] ;  /* 0x0005ec00011b7983 */ /* 0x000ea20000300800 */
[----:B0-----:R0:W-:Y:S01]  /*5b160*/  STL.64 [R1+0x1e50], R14 ;  /* 0x001e500e01007387 */ /* 0x0011e20000100a00 */
[----:B------:R1:W-:Y:S01]  /*5b170*/  STL.64 [R1+0x1e48], R12 ;  /* 0x001e480c01007387 */ /* 0x0003e20000100a00 */
[----:B0-----:R-:W-:-:S02]  /*5b180*/  MOV R14, R3 ;  /* 0x00000003000e7202 */ /* 0x001fc40000000f00 */
[----:B-1----:R-:W-:Y:S01]  /*5b190*/  MOV R12, R23 ;  /* 0x00000017000c7202 */ /* 0x002fe20000000f00 */
[----:B------:R-:W-:Y:S01]  /*5b1a0*/  IMAD.MOV.U32 R15, RZ, RZ, R2 ;  /* 0x000000ffff0f7224 */ /* 0x000fe200078e0002 */
[----:B------:R-:W2:Y:S01]  /*5b1b0*/  LDL.LU R23, [R1+0x1fc0] ;  /* 0x001fc00001177983 */ /* 0x000ea20000300800 */
[----:B----4-:R-:W-:Y:S02]  /*5b1c0*/  IMAD.MOV.U32 R13, RZ, RZ, R29 ;  /* 0x000000ffff0d7224 */ /* 0x010fe400078e001d */
[----:B------:R-:W4:Y:S02]  /*5b1d0*/  LDL.LU R29, [R1+0x1fbc] ;  /* 0x001fbc00011d7983 */ /* 0x000f240000300800 */
[----:B------:R-:W2:Y:S01]  /*5b1e0*/  LDL.LU R3, [R1+0x1fb8] ;  /* 0x001fb80001037983 */ /* 0x000ea20000300800 */
[----:B------:R-:W2:Y:S01]  /*5b1f0*/  LDL.LU R2, [R1+0x1fb4] ;  /* 0x001fb40001027983 */ /* 0x000ea20000300800 */
[----:B------:R-:W-:Y:S02]  /*5b200*/  STL.64 [R1+0x1f10], R14 ;  /* 0x001f100e01007387 */ /* 0x000fe40000100a00 */
[----:B------:R0:W-:Y:S02]  /*5b210*/  STL.64 [R1+0x1f08], R12 ;  /* 0x001f080c01007387 */ /* 0x0001e40000100a00 */
[----:B0-----:R-:W2:Y:S01]  /*5b220*/  LDL.LU R12, [R1+0x550] ;  /* 0x00055000010c7983 */ /* 0x001ea20000300800 */
[----:B------:R-:W2:Y:S02]  /*5b230*/  LDL.LU R13, [R1+0x554] ;  /* 0x00055400010d7983 */ /* 0x000ea40000300800 */
[----:B------:R-:W2:Y:S01]  /*5b240*/  LDL.LU R14, [R1+0x558] ;  /* 0x00055800010e7983 */ /* 0x000ea20000300800 */
[----:B------:R-:W-:-:S02]  /*5b250*/  MOV R15, R22 ;  /* 0x00000016000f7202 */ /* 0x000fc40000000f00 */
[----:B------:R-:W3:Y:S04]  /*5b260*/  LDL.LU R22, [R1+0x1fb0] ;  /* 0x001fb00001167983 */ /* 0x000ee80000300800 */
[----:B--2---:R4:W-:Y:S01]  /*5b270*/  STL.64 [R1+0x1f30], R14 ;  /* 0x001f300e01007387 */ /* 0x0049e20000100a00 */
[----:B------:R0:W-:Y:S02]  /*5b280*/  STL.64 [R1+0x1f28], R12 ;  /* 0x001f280c01007387 */ /* 0x0001e40000100a00 */
[----:B----4-:R-:W-:Y:S02]  /*5b290*/  IMAD.MOV.U32 R14, RZ, RZ, R29 ;  /* 0x000000ffff0e7224 */ /* 0x010fe400078e001d */
[----:B0-----:R-:W-:Y:S01]  /*5b2a0*/  IMAD.MOV.U32 R12, RZ, RZ, R2 ;  /* 0x000000ffff0c7224 */ /* 0x001fe200078e0002 */
[----:B------:R-:W-:Y:S01]  /*5b2b0*/  MOV R15, R23 ;  /* 0x00000017000f7202 */ /* 0x000fe20000000f00 */
[----:B------:R-:W2:Y:S01]  /*5b2c0*/  LDL.LU R2, [R1+0x1fac] ;  /* 0x001fac0001027983 */ /* 0x000ea20000300800 */
[----:B------:R-:W-:-:S02]  /*5b2d0*/  MOV R13, R3 ;  /* 0x00000003000d7202 */ /* 0x000fc40000000f00 */
        /* <DEDUP_REMOVED lines=8> */
[----:B------:R-:W-:Y:S01]  /*5b360*/  HMMA.16816.F32.BF16 R24, R8, R20, R24 ;  /* 0x000000140818723c */ /* 0x000fe20000041818 */
[----:B---3--:R-:W-:-:S02]  /*5b370*/  IMAD.MOV.U32 R15, RZ, RZ, R22 ;  /* 0x000000ffff0f7224 */ /* 0x008fc400078e0016 */
[----:B------:R-:W3:Y:S04]  /*5b380*/  LDL.LU R22, [R1+0x1f9c] ;  /* 0x001f9c0001167983 */ /* 0x000ee80000300800 */
[----:B--2---:R-:W-:Y:S01]  /*5b390*/  STL.64 [R1+0x1f50], R14 ;  /* 0x001f500e01007387 */ /* 0x004fe20000100a00 */
[----:B------:R0:W-:Y:S02]  /*5b3a0*/  STL.64 [R1+0x1f48], R12 ;  /* 0x001f480c01007387 */ /* 0x0001e40000100a00 */
[----:B0-----:R-:W-:Y:S02]  /*5b3b0*/  MOV R12, R23 ;  /* 0x00000017000c7202 */ /* 0x001fe40000000f00 */
[----:B------:R-:W3:Y:S11]  /*5b3c0*/  LDL.LU R23, [R1+0x1f98] ;  /* 0x001f980001177983 */ /* 0x000ef60000300800 */
[----:B------:R-:W-:Y:S02]  /*5b3d0*/  STL.64 [R1+0x240], R24 ;  /* 0x0002401801007387 */ /* 0x000fe40000100a00 */
[----:B------:R0:W-:Y:S02]  /*5b3e0*/  STL.64 [R1+0x248], R26 ;  /* 0x0002481a01007387 */ /* 0x0001e40000100a00 */
        /* <DEDUP_REMOVED lines=10> */
[----:B------:R-:W-:Y:S01]  /*5b490*/  IMAD.MOV.U32 R13, RZ, RZ, R29 ;  /* 0x000000ffff0d7224 */ /* 0x000fe200078e001d */
[----:B----4-:R-:W-:Y:S01]  /*5b4a0*/  MOV R14, R3 ;  /* 0x00000003000e7202 */ /* 0x010fe20000000f00 */
[C---:B--2---:R-:W-:Y:S11]  /*5b4b0*/  HMMA.16816.F32.BF16 R4, R8.reuse, R16, R4 ;  /* 0x000000100804723c */ /* 0x044ff60000041804 */
[----:B------:R-:W-:Y:S11]  /*5b4c0*/  @!UPT UIADD3 URZ, URZ, URZ, URZ ;  /* 0x0000003f3f3ff290 */ /* 0x000ff6000fffe03f */
[----:B------:R-:W-:Y:S01]  /*5b4d0*/  @!UPT UIADD3 URZ, URZ, URZ, URZ ;  /* 0x0000003f3f3ff290 */ /* 0x000fe2000fffe03f */
[----:B------:R0:W-:Y:S01]  /*5b4e0*/  STL.64 [R1+0x1d0], R4 ;  /* 0x0001d00401007387 */ /* 0x0001e20000100a00 */
[----:B------:R-:W-:Y:S01]  /*5b4f0*/  MOV R29, R6 ;  /* 0x00000006001d7202 */ /* 0x000fe20000000f00 */
[----:B------:R-:W-:Y:S02]  /*5b500*/  IMAD.MOV.U32 R3, RZ, RZ, R7 ;  /* 0x000000ffff037224 */ /* 0x000fe400078e0007 */
[----:B------:R-:W2:Y:S04]  /*5b510*/  LDL.LU.64 R6, [R1+0x1f60] ;  /* 0x001f600001067983 */ /* 0x000ea80000300a00 */
[----:B0-----:R-:W4:Y:S01]  /*5b520*/  LDL.LU.64 R4, [R1+0x1f58] ;  /* 0x001f580001047983 */ /* 0x001f220000300a00 */
[----:B------:R-:W-:Y:S02]  /*5b530*/  IMAD.MOV.U32 R15, RZ, RZ, R2 ;  /* 0x000000ffff0f7224 */ /* 0x000fe400078e0002 */
[----:B------:R-:W-:Y:S02]  /*5b540*/  STL [R1+0x1b6c], R3 ;  /* 0x001b6c0301007387 */ /* 0x000fe40000100800 */
[----:B------:R-:W-:Y:S03]  /*5b550*/  STL [R1+0x1b68], R29 ;  /* 0x001b681d01007387 */ /* 0x000fe60000100800 */
[C---:B----4-:R-:W-:Y:S11]  /*5b560*/  HMMA.16816.F32.BF16 R12, R8.reuse, R4, R12 ;  /* 0x00000004080c723c */ /* 0x050ff6000004180c */
[----:B------:R-:W-:Y:S11]  /*5b570*/  @!UPT UIADD3 URZ, URZ, URZ, URZ ;  /* 0x0000003f3f3ff290 */ /* 0x000ff6000fffe03f */
[----:B------:R-:W-:Y:S01]  /*5b580*/  @!UPT UIADD3 URZ, URZ, URZ, URZ ;  /* 0x0000003f3f3ff290 */ /* 0x000fe2000fffe03f */
[----:B------:R-:W-:Y:S01]  /*5b590*/  STL.64 [R1+0x230], R12 ;  /* 0x0002300c01007387 */ /* 0x000fe20000100a00 */
[----:B------:R0:W-:Y:S03]  /*5b5a0*/  STL.64 [R1+0x238], R14 ;  /* 0x0002380e01007387 */ /* 0x0001e60000100a00 */
[----:B0-----:R-:W4:Y:S01]  /*5b5b0*/  LDL.LU.64 R14, [R1+0x1f50] ;  /* 0x001f5000010e7983 */ /* 0x001f220000300a00 */
[----:B------:R-:W4:Y:S02]  /*5b5c0*/  LDL.LU.64 R12, [R1+0x1f48] ;  /* 0x001f4800010c7983 */ /* 0x000f240000300a00 */
[----:B----4-:R-:W-:Y:S11]  /*5b5d0*/  HMMA.16816.F32.BF16 R12, R8, R20, R12 ;  /* 0x00000014080c723c */ /* 0x010ff6000004180c */
[----:B------:R-:W-:Y:S11]  /*5b5e0*/  @!UPT UIADD3 URZ, URZ, URZ, URZ ;  /* 0x0000003f3f3ff290 */ /* 0x000ff6000fffe03f */
[----:B------:R-:W-:Y:S01]  /*5b5f0*/  @!UPT UIADD3 URZ, URZ, URZ, URZ ;  /* 0x0000003f3f3ff290 */ /* 0x000fe2000fffe03f */
[----:B------:R-:W-:Y:S01]  /*5b600*/  STL.64 [R1+0x220], R12 ;  /* 0x0002200c01007387 */ /* 0x000fe20000100a00 */
[----:B------:R-:W-:Y:S01]  /*5b610*/  MOV R3, R14 ;  /* 0x0000000e00037202 */ /* 0x000fe20000000f00 */
[----:B------:R-:W-:Y:S02]  /*5b620*/  IMAD.MOV.U32 R29, RZ, RZ, R15 ;  /* 0x000000ffff1d7224 */ /* 0x000fe400078e000f */
[----:B------:R-:W0:Y:S04]  /*5b630*/  LDSM.16.M88.4 R12, [R0+0x64080] ;  /* 0x06408000000c783b */ /* 0x000e280000000200 */
[----:B------:R-:W-:Y:S01]  /*5b640*/  STL [R1+0x1b74], R29 ;  /* 0x001b741d01007387 */ /* 0x000fe20000100800 */
[----:B------:R-:W-:Y:S03]  /*5b650*/  STL [R1+0x1b70], R3 ;  /* 0x001b700301007387 */ /* 0x000fe60000100800 */
[----:B0-----:R-:W-:Y:S01]  /*5b660*/  STL.64 [R1+0x30], R12 ;  /* 0x0000300c01007387 */ /* 0x001fe20000100a00 */
[----:B------:R0:W-:Y:S01]  /*5b670*/  STL [R1+0x38], R14 ;  /* 0x0000380e01007387 */ /* 0x0001e20000100800 */
[----:B------:R-:W-:-:S02]  /*5b680*/  MOV R28, R15 ;  /* 0x0000000f001c7202 */ /* 0x000fc40000000f00 */
[----:B0-----:R-:W4:Y:S01]  /*5b690*/  LDL.LU.64 R14, [R1+0x1f40] ;  /* 0x001f4000010e7983 */ /* 0x001f220000300a00 */
[----:B------:R-:W4:Y:S02]  /*5b6a0*/  LDL.LU.64 R12, [R1+0x1f38] ;  /* 0x001f3800010c7983 */ /* 0x000f240000300a00 */
[----:B----4-:R-:W-:Y:S01]  /*5b6b0*/  HMMA.16816.F32.BF16 R8, R8, R24, R12 ;  /* 0x000000180808723c */ /* 0x010fe2000004180c */
[----:B------:R-:W4:Y:S01]  /*5b6c0*/  LDL.LU.64 R14, [R1+0x1f30] ;  /* 0x001f3000010e7983 */ /* 0x000f220000300a00 */
[----:B------:R-:W4:Y:S11]  /*5b6d0*/  LDL.LU.64 R12, [R1+0x1f28] ;  /* 0x001f2800010c7983 */ /* 0x000f360000300a00 */
[----:B------:R-:W-:Y:S10]  /*5b6e0*/  @!UPT UIADD3 URZ, URZ, URZ, URZ ;  /* 0x0000003f3f3ff290 */ /* 0x000ff4000fffe03f */
[----:B------:R0:W-:Y:S01]  /*5b6f0*/  STL.64 [R1+0x1c0], R8 ;  /* 0x0001c00801007387 */ /* 0x0001e20000100a00 */
[----:B------:R-:W-:Y:S01]  /*5b700*/  IMAD.MOV.U32 R29, RZ, RZ, R10 ;  /* 0x000000ffff1d7224 */ /* 0x000fe200078e000a */
[----:B------:R-:W-:Y:S02]  /*5b710*/  MOV R3, R11 ;  /* 0x0000000b00037202 */ /* 0x000fe40000000f00 */
[----:B------:R-:W4:Y:S04]  /*5b720*/  LDL.LU.64 R10, [R1+0x1f20] ;  /* 0x001f2000010a7983 */ /* 0x000f280000300a00 */
[----:B0-----:R-:W4:Y:S01]  /*5b730*/  LDL.LU.64 R8, [R1+0x1f18] ;  /* 0x001f180001087983 */ /* 0x001f220000300a00 */
[----:B------:R-:W-:Y:S02]  /*5b740*/  STL [R1+0x1b84], R3 ;  /* 0x001b840301007387 */ /* 0x000fe40000100800 */
[----:B------:R-:W-:Y:S01]  /*5b750*/  STL [R1+0x1b80], R29 ;  /* 0x001b801d01007387 */ /* 0x000fe20000100800 */
[C---:B----4-:R-:W-:Y:S01]  /*5b760*/  HMMA.16816.F32.BF16 R16, R8.reuse, R18, R12 ;  /* 0x000000120810723c */ /* 0x050fe2000004180c */
[----:B------:R-:W3:Y:S01]  /*5b770*/  LDL.LU.64 R14, [R1+0x1f10] ;  /* 0x001f1000010e7983 */ /* 0x000ee20000300a00 */
[----:B------:R-:W3:Y:S11]  /*5b780*/  LDL.LU.64 R12, [R1+0x1f08] ;  /* 0x001f0800010c7983 */ /* 0x000ef60000300a00 */
[----:B------:R-:W-:Y:S11]  /*5b790*/  @!UPT UIADD3 URZ, URZ, URZ, URZ ;  /* 0x0000003f3f3ff290 */ /* 0x000ff6000fffe03f */
[----:B------:R-:W-:Y:S01]  /*5b7a0*/  IMAD.MOV.U32 R2, RZ, RZ, R18 ;  /* 0x000000ffff027224 */ /* 0x000fe200078e0012 */
[----:B------:R-:W-:Y:S01]  /*5b7b0*/  MOV R0, R19 ;  /* 0x0000001300007202 */ /* 0x000fe20000000f00 */
[----:B------:R-:W-:Y:S01]  /*5b7c0*/  IMAD.MOV.U32 R25, RZ, RZ, R16 ;  /* 0x000000ffff197224 */ /* 0x000fe200078e0010 */
[----:B------:R-:W-:Y:S01]  /*5b7d0*/  MOV R24, R17 ;  /* 0x0000001100187202 */ /* 0x000fe20000000f00 */
[----:B------:R-:W2:Y:S01]  /*5b7e0*/  LDL.LU.64 R18, [R1+0x1f00] ;  /* 0x001f000001127983 */ /* 0x000ea20000300a00 */
[----:B------:R-:W2:Y:S02]  /*5b7f0*/  LDL.LU.64 R16, [R1+0x1ef8] ;  /* 0x001ef80001107983 */ /* 0x000ea40000300a00 */
[----:B------:R-:W-:Y:S02]  /*5b800*/  STL [R1+0x1b8c], R0 ;  /* 0x001b8c0001007387 */ /* 0x000fe40000100800 */
[----:B------:R-:W-:Y:S01]  /*5b810*/  STL [R1+0x1b88], R2 ;  /* 0x001b880201007387 */ /* 0x000fe20000100800 */
[C---:B--2---:R-:W-:Y:S01]  /*5b820*/  HMMA.16816.F32.BF16 R4, R8.reuse, R6, R16 ;  /* 0x000000060804723c */ /* 0x044fe20000041810 */
[----:B------:R-:W2:Y:S01]  /*5b830*/  LDL.LU.64 R18, [R1+0x1ef0] ;  /* 0x001ef00001127983 */ /* 0x000ea20000300a00 */
[----:B------:R-:W2:Y:S06]  /*5b840*/  LDL.LU.64 R16, [R1+0x1ee8] ;  /* 0x001ee80001107983 */ /* 0x000eac0000300a00 */
[C---:B---3--:R-:W-:Y:S11]  /*5b850*/  HMMA.16816.F32.BF16 R12, R8.reuse, R22, R12 ;  /* 0x00000016080c723c */ /* 0x048ff6000004180c */
[----:B------:R-:W-:Y:S04]  /*5b860*/  @!UPT UIADD3 URZ, URZ, URZ, URZ ;  /* 0x0000003f3f3ff290 */ /* 0x000fe8000fffe03f */
[----:B------:R-:W-:Y:S01]  /*5b870*/  STL.64 [R1+0x650], R4 ;  /* 0x0006500401007387 */ /* 0x000fe20000100a00 */
[----:B------:R0:W-:Y:S03]  /*5b880*/  STL.64 [R1+0x658], R6 ;  /* 0x0006580601007387 */ /* 0x0001e60000100a00 */
[----:B0-----:R-:W3:Y:S01]  /*5b890*/  LDL.LU.64 R6, [R1+0x1ee0] ;  /* 0x001ee00001067983 */ /* 0x001ee20000300a00 */
[----:B------:R-:W3:Y:S03]  /*5b8a0*/  LDL.LU.64 R4, [R1+0x1ed8] ;  /* 0x001ed80001047983 */ /* 0x000ee60000300a00 */
[----:B------:R-:W-:Y:S02]  /*5b8b0*/  STL.64 [R1+0x640], R12 ;  /* 0x0006400c01007387 */ /* 0x000fe40000100a00 */
[----:B------:R2:W-:Y:S02]  /*5b8c0*/  STL.64 [R1+0x648], R14 ;  /* 0x0006480e01007387 */ /* 0x0005e40000100a00 */
[----:B--2---:R-:W-:Y:S11]  /*5b8d0*/  HMMA.16816.F32.BF16 R12, R8, R26, R16 ;  /* 0x0000001a080c723c */ /* 0x004ff60000041810 */
[----:B------:R-:W-:Y:S11]  /*5b8e0*/  @!UPT UIADD3 URZ, URZ, URZ, URZ ;  /* 0x0000003f3f3ff290 */ /* 0x000ff6000fffe03f */
[----:B------:R-:W-:Y:S01]  /*5b8f0*/  @!UPT UIADD3 URZ, URZ, URZ, URZ ;  /* 0x0000003f3f3ff290 */ /* 0x000fe2000fffe03f */
[----:B------:R-:W-:Y:S01]  /*5b900*/  STL.64 [R1+0x5a0], R12 ;  /* 0x0005a00c01007387 */ /* 0x000fe20000100a00 */
[----:B------:R-:W-:Y:S02]  /*5b910*/  STL.64 [R1+0x1ea0], R26 ;  /* 0x001ea01a01007387 */ /* 0x000fe40000100a00 */
[----:B------:R-:W-:Y:S02]  /*5b920*/  STL.64 [R1+0x1e98], R24 ;  /* 0x001e981801007387 */ /* 0x000fe40000100a00 */
[----:B------:R-:W2:Y:S01]  /*5b930*/  LDL.LU R8, [R1+0x260] ;  /* 0x0002600001087983 */ /* 0x000ea20000300800 */
[----:B------:R-:W2:Y:S01]  /*5b940*/  LDL.LU R9, [R1+0x264] ;  /* 0x0002640001097983 */ /* 0x000ea20000300800 */
[----:B------:R-:W4:Y:S02]  /*5b950*/  LDL.LU R10, [R1+0x268] ;  /* 0x00026800010a7983 */ /* 0x000f240000300800 */
[----:B------:R-:W4:Y:S02]  /*5b960*/  LDL.LU R11, [R1+0x26c] ;  /* 0x00026c00010b7983 */ /* 0x000f240000300800 */
[----:B------:R-:W-:Y:S01]  /*5b970*/  IMAD.MOV.U32 R21, RZ, RZ, R14 ;  /* 0x000000ffff157224 */ /* 0x000fe200078e000e */
[----:B------:R-:W-:Y:S01]  /*5b980*/  MOV R20, R15 ;  /* 0x0000000f00147202 */ /* 0x000fe20000000f00 */
[----:B----4-:R-:W-:Y:S01]  /*5b990*/  STL.64 [R1+0x1e10], R10 ;  /* 0x001e100a01007387 */ /* 0x010fe20000100a00 */
[----:B--2---:R0:W-:Y:S03]  /*5b9a0*/  STL.64 [R1+0x1e08], R8 ;  /* 0x001e080801007387 */ /* 0x0041e60000100a00 */
        /* <DEDUP_REMOVED lines=18> */
[----:B--2---:R0:W-:Y:S01]  /*5bad0*/  STL.64 [R1+0x1ec0], R18 ;  /* 0x001ec01201007387 */ /* 0x0041e20000100a00 */
[----:B------:R-:W-:Y:S03]  /*5bae0*/  STL.64 [R1+0x1eb8], R16 ;  /* 0x001eb81001007387 */ /* 0x000fe60000100a00 */
[----:B0-----:R-:W3:Y:S01]  /*5baf0*/  LDL.64 R18, [R1+0x18] ;  /* 0x0000180001127983 */ /* 0x001ee20000100a00 */
[----:B------:R-:W2:Y:S02]  /*5bb00*/  LDL.LU R24, [R1+0x4e0] ;  /* 0x0004e00001187983 */ /* 0x000ea40000300800 */
[----:B------:R-:W2:Y:S02]  /*5bb10*/  LDL.LU R25, [R1+0x4e4] ;  /* 0x0004e40001197983 */ /* 0x000ea40000300800 */
[----:B------:R-:W2:Y:S01]  /*5bb20*/  LDL.LU R26, [R1+0x4e8] ;  /* 0x0004e800011a7983 */ /* 0x000ea20000300800 */
[----:B------:R-:W2:Y:S04]  /*5bb30*/  LDL.LU R27, [R1+0x4ec] ;  /* 0x0004ec00011b7983 */ /* 0x000ea80000300800 */
[----:B--2---:R-:W-:Y:S01]  /*5bb40*/  STL.64 [R1+0x1ed0], R26 ;  /* 0x001ed01a01007387 */ /* 0x004fe20000100a00 */
[----:B------:R0:W-:Y:S03]  /*5bb50*/  STL.64 [R1+0x1ec8], R24 ;  /* 0x001ec81801007387 */ /* 0x0001e60000100a00 */
[----:B0-----:R-:W3:Y:S01]  /*5bb60*/  LDL.LU R24, [R1+0x500] ;  /* 0x0005000001187983 */ /* 0x001ee20000300800 */
[----:B------:R-:W3:Y:S02]  /*5bb70*/  LDL.LU R25, [R1+0x504] ;  /* 0x0005040001197983 */ /* 0x000ee40000300800 */
[----:B------:R-:W3:Y:S02]  /*5bb80*/  LDL.LU R26, [R1+0x508] ;  /* 0x00050800011a7983 */ /* 0x000ee40000300800 */
[----:B------:R-:W3:Y:S01]  /*5bb90*/  LDL.LU R27, [R1+0x50c] ;  /* 0x00050c00011b7983 */ /* 0x000ee20000300800 */
[----:B------:R-:W-:Y:S01]  /*5bba0*/  STL.64 [R1+0x1e60], R14 ;  /* 0x001e600e01007387 */ /* 0x000fe20000100a00 */
[----:B------:R0:W-:Y:S03]  /*5bbb0*/  STL.64 [R1+0x1e58], R12 ;  /* 0x001e580c01007387 */ /* 0x0001e60000100a00 */
[----:B0-----:R-:W2:Y:S01]  /*5bbc0*/  LDL.LU R12, [R1+0x4b0] ;  /* 0x0004b000010c7983 */ /* 0x001ea20000300800 */
[----:B------:R-:W2:Y:S02]  /*5bbd0*/  LDL.LU R13, [R1+0x4b4] ;  /* 0x0004b400010d7983 */ /* 0x000ea40000300800 */
[----:B------:R-:W2:Y:S02]  /*5bbe0*/  LDL.LU R14, [R1+0x4b8] ;  /* 0x0004b800010e7983 */ /* 0x000ea40000300800 */
[----:B------:R-:W2:Y:S01]  /*5bbf0*/  LDL.LU R15, [R1+0x4bc] ;  /* 0x0004bc00010f7983 */ /* 0x000ea20000300800 */
[----:B------:R-:W0:Y:S04]  /*5bc00*/  S2R R0, SR_TID.X ;  /* 0x0000000000007919 */ /* 0x000e280000002100 */
[----:B--2---:R-:W-:Y:S01]  /*5bc10*/  STL.64 [R1+0x1e70], R14 ;  /* 0x001e700e01007387 */ /* 0x004fe20000100a00 */
[----:B------:R1:W-:Y:S03]  /*5bc20*/  STL.64 [R1+0x1e68], R12 ;  /* 0x001e680c01007387 */ /* 0x0003e60000100a00 */
[----:B-1----:R-:W2:Y:S01]  /*5bc30*/  LDL.LU R12, [R1+0x4c0] ;  /* 0x0004c000010c7983 */ /* 0x002ea20000300800 */
[----:B------:R-:W2:Y:S02]  /*5bc40*/  LDL.LU R13, [R1+0x4c4] ;  /* 0x0004c400010d7983 */ /* 0x000ea40000300800 */
[----:B------:R-:W2:Y:S02]  /*5bc50*/  LDL.LU R14, [R1+0x4c8] ;  /* 0x0004c800010e7983 */ /* 0x000ea40000300800 */
[----:B------:R-:W2:Y:S01]  /*5bc60*/  LDL.LU R15, [R1+0x4cc] ;  /* 0x0004cc00010f7983 */ /* 0x000ea20000300800 */
[----:B---3--:R-:W-:Y:S01]  /*5bc70*/  HMMA.16816.F32.BF16 R24, R4, R18, R24 ;  /* 0x000000120418723c */ /* 0x008fe20000041818 */
[----:B------:R-:W-:Y:S01]  /*5bc80*/  IMAD.MOV.U32 R2, RZ, RZ, R18 ;  /* 0x000000ffff027224 */ /* 0x000fe200078e0012 */
[----:B--2---:R-:W-:Y:S01]  /*5bc90*/  STL.64 [R1+0x1e80], R14 ;  /* 0x001e800e01007387 */ /* 0x004fe20000100a00 */
[----:B------:R1:W-:Y:S03]  /*5bca0*/  STL.64 [R1+0x1e78], R12 ;  /* 0x001e780c01007387 */ /* 0x0003e60000100a00 */
[----:B-1----:R-:W2:Y:S01]  /*5bcb0*/  LDL.LU R12, [R1+0x450] ;  /* 0x00045000010c7983 */ /* 0x002ea20000300800 */
[----:B------:R-:W2:Y:S02]  /*5bcc0*/  LDL.LU R13, [R1+0x454] ;  /* 0x00045400010d7983 */ /* 0x000ea40000300800 */
[----:B------:R-:W2:Y:S02]  /*5bcd0*/  LDL.LU R14, [R1+0x458] ;  /* 0x00045800010e7983 */ /* 0x000ea40000300800 */
[----:B------:R-:W2:Y:S01]  /*5bce0*/  LDL.LU R15, [R1+0x45c] ;  /* 0x00045c00010f7983 */ /* 0x000ea20000300800 */
[----:B----4-:R1:W-:Y:S01]  /*5bcf0*/  STL.64 [R1+0x1e20], R10 ;  /* 0x001e200a01007387 */ /* 0x0103e20000100a00 */
[----:B------:R0:W-:Y:S03]  /*5bd00*/  STL.64 [R1+0x1e18], R8 ;  /* 0x001e180801007387 */ /* 0x0001e60000100a00 */
[----:B-1----:R-:W3:Y:S01]  /*5bd10*/  LDL.64 R10, [R1+0x8] ;  /* 0x00000800010a7983 */ /* 0x002ee20000100a00 */
[----:B------:R-:W-:Y:S02]  /*5bd20*/  STL [R1+0x1acc], R20 ;  /* 0x001acc1401007387 */ /* 0x000fe40000100800 */
[----:B------:R-:W-:Y:S04]  /*5bd30*/  STL [R1+0x1ac8], R21 ;  /* 0x001ac81501007387 */ /* 0x000fe80000100800 */
[----:B------:R-:W-:Y:S01]  /*5bd40*/  STL.64 [R1+0x590], R24 ;  /* 0x0005901801007387 */ /* 0x000fe20000100a00 */
[----:B------:R1:W-:Y:S01]  /*5bd50*/  STL.64 [R1+0x598], R26 ;  /* 0x0005981a01007387 */ /* 0x0003e20000100a00 */
[----:B0-----:R-:W-:Y:S01]  /*5bd60*/  SHF.L.U32 R9, R0, 0x8, RZ ;  /* 0x0000000800097819 */ /* 0x001fe200000006ff */
[----:B------:R-:W-:-:S02]  /*5bd70*/  MOV R0, R19 ;  /* 0x0000001300007202 */ /* 0x000fc40000000f00 */
[----:B-1----:R-:W4:Y:S01]  /*5bd80*/  LDL.LU.64 R26, [R1+0x1ed0] ;  /* 0x001ed000011a7983 */ /* 0x002f220000300a00 */
[----:B------:R-:W4:Y:S02]  /*5bd90*/  LDL.LU.64 R24, [R1+0x1ec8] ;  /* 0x001ec80001187983 */ /* 0x000f240000300a00 */
[----:B------:R-:W3:Y:S02]  /*5bda0*/  LDL.LU.64 R18, [R1+0x1ec0] ;  /* 0x001ec00001127983 */ /* 0x000ee40000300a00 */
[----:B------:R-:W3:Y:S02]  /*5bdb0*/  LDL.LU.64 R16, [R1+0x1eb8] ;  /* 0x001eb80001107983 */ /* 0x000ee40000300a00 */
[C---:B---3--:R-:W-:Y:S08]  /*5bdc0*/  HMMA.16816.F32.BF16 R16, R4.reuse, R10, R16 ;  /* 0x0000000a0410723c */ /* 0x048ff00000041810 */
[C---:B----4-:R-:W-:Y:S11]  /*5bdd0*/  HMMA.16816.F32.BF16 R24, R4.reuse, R22, R24 ;  /* 0x000000160418723c */ /* 0x050ff60000041818 */
[----:B------:R-:W-:Y:S04]  /*5bde0*/  @!UPT UIADD3 URZ, URZ, URZ, URZ ;  /* 0x0000003f3f3ff290 */ /* 0x000fe8000fffe03f */
[----:B------:R-:W-:Y:S01]  /*5bdf0*/  STL.64 [R1+0x580], R16 ;  /* 0x0005801001007387 */ /* 0x000fe20000100a00 */
[----:B------:R0:W-:Y:S03]  /*5be00*/  STL.64 [R1+0x588], R18 ;  /* 0x0005881201007387 */ /* 0x0001e60000100a00 */
[----:B0-----:R-:W3:Y:S01]  /*5be10*/  LDL.LU.64 R18, [R1+0x1eb0] ;  /* 0x001eb00001127983 */ /* 0x001ee20000300a00 */
[----:B------:R-:W3:Y:S03]  /*5be20*/  LDL.LU.64 R16, [R1+0x1ea8] ;  /* 0x001ea80001107983 */ /* 0x000ee60000300a00 */
[----:B------:R-:W-:Y:S02]  /*5be30*/  STL.64 [R1+0x570], R24 ;  /* 0x0005701801007387 */ /* 0x000fe40000100a00 */
[----:B------:R0:W-:Y:S02]  /*5be40*/  STL.64 [R1+0x578], R26 ;  /* 0x0005781a01007387 */ /* 0x0001e40000100a00 */
[----:B0-----:R-:W3:Y:S01]  /*5be50*/  LDL.LU.64 R26, [R1+0x1ea0] ;  /* 0x001ea000011a7983 */ /* 0x001ee20000300a00 */
[----:B------:R-:W4:Y:S03]  /*5be60*/  LDL.LU.64 R24, [R1+0x1e98] ;  /* 0x001e980001187983 */ /* 0x000f260000300a00 */
[----:B------:R-:W0:Y:S01]  /*5be70*/  S2R R3, SR_TID.X ;  /* 0x0000000000037919 */ /* 0x000e220000002100 */
[----:B---3--:R-:W-:Y:S03]  /*5be80*/  HMMA.16816.F32.BF16 R4, R4, R26, R16 ;  /* 0x0000001a0404723c */ /* 0x008fe60000041810 */
[----:B------:R-:W2:Y:S01]  /*5be90*/  LDL.LU.64 R18, [R1+0x1e90] ;  /* 0x001e900001127983 */ /* 0x000ea20000300a00 */
[----:B------:R-:W2:Y:S01]  /*5bea0*/  LDL.LU.64 R16, [R1+0x1e88] ;  /* 0x001e880001107983 */ /* 0x000ea20000300a00 */
[----:B0-----:R-:W-:Y:S11]  /*5beb0*/  LOP3.LUT R29, R3, 0x7, RZ, 0xc0, !PT ;  /* 0x00000007031d7812 */ /* 0x001ff600078ec0ff */
[----:B------:R-:W-:Y:S07]  /*5bec0*/  @!UPT UIADD3 URZ, URZ, URZ, URZ ;  /* 0x0000003f3f3ff290 */ /* 0x000fee000fffe03f */
[----:B------:R-:W-:Y:S01]  /*5bed0*/  STL.64 [R1+0x1b0], R4 ;  /* 0x0001b00401007387 */ /* 0x000fe20000100a00 */
[----:B------:R0:W-:Y:S02]  /*5bee0*/  STL.64 [R1+0x1b8], R6 ;  /* 0x0001b80601007387 */ /* 0x0001e40000100a00 */
[----:B0-----:R-:W-:Y:S01]  /*5bef0*/  IMAD.MOV.U32 R6, RZ, RZ, R2 ;  /* 0x000000ffff067224 */ /* 0x001fe200078e0002 */
[----:B------:R-:W-:Y:S01]  /*5bf00*/  MOV R7, R0 ;  /* 0x0000000000077202 */ /* 0x000fe20000000f00 */
[----:B------:R-:W-:-:S05]  /*5bf10*/  IMAD.SHL.U32 R29, R29, 0x10, RZ ;  /* 0x000000101d1d7824 */ /* 0x000fca00078e00ff */
[----:B------:R-:W-:-:S04]  /*5bf20*/  LOP3.LUT R20, R29, 0xf00, R9, 0xf8, !PT ;  /* 0x00000f001d147812 */ /* 0x000fc800078ef809 */
[----:B------:R-:W-:-:S04]  /*5bf30*/  LOP3.LUT R20, R20, 0x10, R3, 0x78, !PT ;  /* 0x0000001014147812 */ /* 0x000fc800078e7803 */
[----:B------:R-:W-:Y:S01]  /*5bf40*/  LOP3.LUT R20, R20, 0x20, RZ, 0x3c, !PT ;  /* 0x0000002014147812 */ /* 0x000fe200078e3cff */
        /* <DEDUP_REMOVED lines=11> */
[----:B------:R-:W2:Y:S02]  /*5c000*/  LDL.LU R6, [R1+0x38] ;  /* 0x0000380001067983 */ /* 0x000ea40000300800 */
[----:B------:R-:W-:-:S05]  /*5c010*/  IMAD.MOV.U32 R7, RZ, RZ, R28 ;  /* 0x000000ffff077224 */ /* 0x000fca00078e001c */
[----:B--2---:R-:W-:Y:S01]  /*5c020*/  STL.64 [R1+0x1e30], R6 ;  /* 0x001e300601007387 */ /* 0x004fe20000100a00 */
[----:B---3--:R0:W-:Y:S03]  /*5c030*/  STL.64 [R1+0x1e28], R4 ;  /* 0x001e280401007387 */ /* 0x0081e60000100a00 */
        /* <DEDUP_REMOVED lines=9> */
[----:B------:R-:W2:Y:S02]  /*5c0d0*/  LDL.LU R6, [R1+0x438] ;  /* 0x0004380001067983 */ /* 0x000ea40000300800 */
[----:B------:R-:W2:Y:S11]  /*5c0e0*/  LDL.LU R7, [R1+0x43c] ;  /* 0x00043c0001077983 */ /* 0x000eb60000300800 */
[----:B------:R-:W-:Y:S02]  /*5c0f0*/  @!UPT UIADD3 URZ, URZ, URZ, URZ ;  /* 0x0000003f3f3ff290 */ /* 0x000fe4000fffe03f */
        /* <DEDUP_REMOVED lines=15> */
[----:B------:R0:W-:Y:S01]  /*5c1f0*/  STL.64 [R1+0x110], R16 ;  /* 0x0001101001007387 */ /* 0x0001e20000100a00 */
[----:B------:R1:W-:Y:S03]  /*5c200*/  STL.64 [R1+0x118], R18 ;  /* 0x0001181201007387 */ /* 0x0003e60000100a00 */
[----:B0-----:R-:W3:Y:S01]  /*5c210*/  LDL.LU R16, [R1+0x3e0] ;  /* 0x0003e00001107983 */ /* 0x001ee20000300800 */
[----:B------:R-:W3:Y:S02]  /*5c220*/  LDL.LU R17, [R1+0x3e4] ;  /* 0x0003e40001117983 */ /* 0x000ee40000300800 */
[----:B-1----:R-:W2:Y:S02]  /*5c230*/  LDL.LU R18, [R1+0x3e8] ;  /* 0x0003e80001127983 */ /* 0x002ea40000300800 */
[----:B------:R-:W2:Y:S02]  /*5c240*/  LDL.LU R19, [R1+0x3ec] ;  /* 0x0003ec0001137983 */ /* 0x000ea40000300800 */
[----:B--2---:R0:W-:Y:S01]  /*5c250*/  STL.64 [R1+0x1df0], R18 ;  /* 0x001df01201007387 */ /* 0x0041e20000100a00 */
[----:B---3--:R-:W-:Y:S03]  /*5c260*/  STL.64 [R1+0x1de8], R16 ;  /* 0x001de81001007387 */ /* 0x008fe60000100a00 */
[----:B0-----:R-:W2:Y:S02]  /*5c270*/  LDL.64 R18, [R1+0x18] ;  /* 0x0000180001127983 */ /* 0x001ea40000100a00 */
        /* <DEDUP_REMOVED lines=25> */
[----:B------:R-:W-:Y:S02]  /*5c410*/  STL.64 [R1+0x1e00], R26 ;  /* 0x001e001a01007387 */ /* 0x000fe40000100a00 */
[----:B----4-:R0:W-:Y:S01]  /*5c420*/  STL.64 [R1+0x1df8], R24 ;  /* 0x001df81801007387 */ /* 0x0101e20000100a00 */
[----:B---3--:R-:W-:Y:S11]  /*5c430*/  HMMA.16816.F32.BF16 R8, R12, R26, R8 ;  /* 0x0000001a0c08723c */ /* 0x008ff60000041808 */
[----:B------:R-:W-:Y:S11]  /*5c440*/  @!UPT UIADD3 URZ, URZ, URZ, URZ ;  /* 0x0000003f3f3ff290 */ /* 0x000ff6000fffe03f */
[----:B------:R-:W-:Y:S01]  /*5c450*/  @!UPT UIADD3 URZ, URZ, URZ, URZ ;  /* 0x0000003f3f3ff290 */ /* 0x000fe2000fffe03f */
[----:B------:R-:W-:Y:S01]  /*5c460*/  STL.64 [R1+0x100], R8 ;  /* 0x0001000801007387 */ /* 0x000fe20000100a00 */
[----:B------:R-:W-:Y:S02]  /*5c470*/  STL.64 [R1+0x108], R10 ;  /* 0x0001080a01007387 */ /* 0x000fe40000100a00 */
[----:B0-----:R-:W2:Y:S02]  /*5c480*/  LDL.LU R24, [R1+0x400] ;  /* 0x0004000001187983 */ /* 0x001ea40000300800 */
[----:B------:R-:W2:Y:S01]  /*5c490*/  LDL.LU R25, [R1+0x404] ;  /* 0x0004040001197983 */ /* 0x000ea20000300800 */
[----:B------:R-:W2:Y:S01]  /*5c4a0*/  LDL.LU R26, [R1+0x408] ;  /* 0x00040800011a7983 */ /* 0x000ea20000300800 */
[----:B------:R-:W2:Y:S03]  /*5c4b0*/  LDL.LU R27, [R1+0x40c] ;  /* 0x00040c00011b7983 */ /* 0x000ea60000300800 */
[----:B------:R-:W0:Y:S01]  /*5c4c0*/  LDSM.16.M88.4 R8, [R20+0x66080] ;  /* 0x066080001408783b */ /* 0x000e220000000200 */
[----:B------:R-:W-:Y:S01]  /*5c4d0*/  MOV R14, R2 ;  /* 0x00000002000e7202 */ /* 0x000fe20000000f00 */
[----:B------:R-:W-:Y:S01]  /*5c4e0*/  IMAD.MOV.U32 R15, RZ, RZ, R0 ;  /* 0x000000ffff0f7224 */ /* 0x000fe200078e0000 */
[----:B------:R-:W-:Y:S01]  /*5c4f0*/  MOV R2, R18 ;  /* 0x0000001200027202 */ /* 0x000fe20000000f00 */
[----:B------:R-:W-:Y:S01]  /*5c500*/  IMAD.MOV.U32 R0, RZ, RZ, R19 ;  /* 0x000000ffff007224 */ /* 0x000fe200078e0013 */
        /* <DEDUP_REMOVED lines=12> */
[----:B------:R-:W4:Y:S02]  /*5c5d0*/  LDL.LU.64 R24, [R1+0x1df8] ;  /* 0x001df80001187983 */ /* 0x000f240000300a00 */
[----:B------:R-:W2:Y:S02]  /*5c5e0*/  LDL.LU.64 R18, [R1+0x1df0] ;  /* 0x001df00001127983 */ /* 0x000ea40000300a00 */
[----:B------:R-:W2:Y:S01]  /*5c5f0*/  LDL.LU.64 R16, [R1+0x1de8] ;  /* 0x001de80001107983 */ /* 0x000ea20000300a00 */
[C---:B---3--:R-:W-:Y:S11]  /*5c600*/  HMMA.16816.F32.BF16 R8, R4.reuse, R14, R8 ;  /* 0x0000000e0408723c */ /* 0x048ff60000041808 */
[----:B------:R-:W-:Y:S11]  /*5c610*/  @!UPT UIADD3 URZ, URZ, URZ, URZ ;  /* 0x0000003f3f3ff290 */ /* 0x000ff6000fffe03f */
[----:B------:R-:W-:Y:S01]  /*5c620*/  @!UPT UIADD3 URZ, URZ, URZ, URZ ;  /* 0x0000003f3f3ff290 */ /* 0x000fe2000fffe03f */
[----:B------:R0:W-:Y:S01]  /*5c630*/  STL.64 [R1+0x130], R8 ;  /* 0x0001300801007387 */ /* 0x0001e20000100a00 */
[----:B------:R1:W-:Y:S03]  /*5c640*/  STL.64 [R1+0x138], R10 ;  /* 0x0001380a01007387 */ /* 0x0003e60000100a00 */
[----:B0-----:R-:W3:Y:S01]  /*5c650*/  LDL.LU R8, [R1+0x280] ;  /* 0x0002800001087983 */ /* 0x001ee20000300800 */
[C---:B--2---:R-:W-:Y:S11]  /*5c660*/  HMMA.16816.F32.BF16 R12, R4.reuse, R22, R16 ;  /* 0x00000016040c723c */ /* 0x044ff60000041810 */
[----:B------:R-:W-:Y:S11]  /*5c670*/  @!UPT UIADD3 URZ, URZ, URZ, URZ ;  /* 0x0000003f3f3ff290 */ /* 0x000ff6000fffe03f */
[----:B------:R-:W-:Y:S01]  /*5c680*/  @!UPT UIADD3 URZ, URZ, URZ, URZ ;  /* 0x0000003f3f3ff290 */ /* 0x000fe2000fffe03f */
[----:B------:R-:W-:Y:S01]  /*5c690*/  STL.64 [R1+0x120], R12 ;  /* 0x0001200c01007387 */ /* 0x000fe20000100a00 */
[----:B------:R-:W-:Y:S02]  /*5c6a0*/  STL.64 [R1+0x128], R14 ;  /* 0x0001280e01007387 */ /* 0x000fe40000100a00 */
[----:B------:R-:W3:Y:S02]  /*5c6b0*/  LDL.LU R9, [R1+0x284] ;  /* 0x0002840001097983 */ /* 0x000ee40000300800 */
[----:B-1----:R-:W2:Y:S01]  /*5c6c0*/  LDL.LU R10, [R1+0x288] ;  /* 0x00028800010a7983 */ /* 0x002ea20000300800 */
[----:B------:R-:W2:Y:S04]  /*5c6d0*/  LDL.LU R11, [R1+0x28c] ;  /* 0x00028c00010b7983 */ /* 0x000ea80000300800 */
[----:B------:R-:W0:Y:S04]  /*5c6e0*/  LDSM.16.M88.4 R12, [R20+0x67080] ;  /* 0x06708000140c783b */ /* 0x000e280000000200 */
[----:B--2---:R-:W-:Y:S01]  /*5c6f0*/  STL.64 [R1+0x1db0], R10 ;  /* 0x001db00a01007387 */ /* 0x004fe20000100a00 */
[----:B---3--:R1:W-:Y:S03]  /*5c700*/  STL.64 [R1+0x1da8], R8 ;  /* 0x001da80801007387 */ /* 0x0083e60000100a00 */
[----:B-1----:R-:W2:Y:S01]  /*5c710*/  LDL.LU R8, [R1+0x490] ;  /* 0x0004900001087983 */ /* 0x002ea20000300800 */
[----:B------:R-:W2:Y:S02]  /*5c720*/  LDL.LU R9, [R1+0x494] ;  /* 0x0004940001097983 */ /* 0x000ea40000300800 */
[----:B------:R-:W3:Y:S02]  /*5c730*/  LDL.LU R10, [R1+0x498] ;  /* 0x00049800010a7983 */ /* 0x000ee40000300800 */
[----:B------:R-:W3:Y:S02]  /*5c740*/  LDL.LU R11, [R1+0x49c] ;  /* 0x00049c00010b7983 */ /* 0x000ee40000300800 */
[----:B---3--:R-:W-:Y:S01]  /*5c750*/  STL.64 [R1+0x1dc0], R10 ;  /* 0x001dc00a01007387 */ /* 0x008fe20000100a00 */
[----:B--2---:R-:W-:Y:S02]  /*5c760*/  STL.64 [R1+0x1db8], R8 ;  /* 0x001db80801007387 */ /* 0x004fe40000100a00 */
[----:B------:R-:W2:Y:S02]  /*5c770*/  LDL.LU R16, [R1+0x480] ;  /* 0x0004800001107983 */ /* 0x000ea40000300800 */
[----:B------:R-:W2:Y:S01]  /*5c780*/  LDL.LU R17, [R1+0x484] ;  /* 0x0004840001117983 */ /* 0x000ea20000300800 */
[----:B------:R-:W3:Y:S01]  /*5c790*/  LDL.LU R18, [R1+0x488] ;  /* 0x0004880001127983 */ /* 0x000ee20000300800 */
[----:B------:R-:W3:Y:S03]  /*5c7a0*/  LDL.LU R19, [R1+0x48c] ;  /* 0x00048c0001137983 */ /* 0x000ee60000300800 */
[----:B---3--:R-:W-:Y:S01]  /*5c7b0*/  STL.64 [R1+0x1dd0], R18 ;  /* 0x001dd01201007387 */ /* 0x008fe20000100a00 */
[----:B--2---:R1:W-:Y:S03]  /*5c7c0*/  STL.64 [R1+0x1dc8], R16 ;  /* 0x001dc81001007387 */ /* 0x0043e60000100a00 */
[----:B-1----:R-:W2:Y:S01]  /*5c7d0*/  LDL.LU R16, [R1+0x4a0] ;  /* 0x0004a00001107983 */ /* 0x002ea20000300800 */
[----:B------:R-:W2:Y:S02]  /*5c7e0*/  LDL.LU R17, [R1+0x4a4] ;  /* 0x0004a40001117983 */ /* 0x000ea40000300800 */
[----:B------:R-:W2:Y:S02]  /*5c7f0*/  LDL.LU R18, [R1+0x4a8] ;  /* 0x0004a80001127983 */ /* 0x000ea40000300800 */
[----:B------:R-:W2:Y:S01]  /*5c800*/  LDL.LU R19, [R1+0x4ac] ;  /* 0x0004ac0001137983 */ /* 0x000ea20000300800 */
[----:B0-----:R-:W-:Y:S01]  /*5c810*/  STL.64 [R1+0x1d68], R14 ;  /* 0x001d680e01007387 */ /* 0x001fe20000100a00 */
[----:B------:R0:W-:Y:S03]  /*5c820*/  STL.64 [R1+0x1d60], R12 ;  /* 0x001d600c01007387 */ /* 0x0001e60000100a00 */
[----:B0-----:R-:W3:Y:S01]  /*5c830*/  LDL.LU R12, [R1+0x2b0] ;  /* 0x0002b000010c7983 */ /* 0x001ee20000300800 */
[----:B------:R-:W3:Y:S02]  /*5c840*/  LDL.LU R13, [R1+0x2b4] ;  /* 0x0002b400010d7983 */ /* 0x000ee40000300800 */
[----:B------:R-:W3:Y:S02]  /*5c850*/  LDL.LU R14, [R1+0x2b8] ;  /* 0x0002b800010e7983 */ /* 0x000ee40000300800 */
[----:B------:R-:W3:Y:S02]  /*5c860*/  LDL.LU R15, [R1+0x2bc] ;  /* 0x0002bc00010f7983 */ /* 0x000ee40000300800 */
[----:B---3--:R-:W-:Y:S01]  /*5c870*/  HMMA.16816.F32.BF16 R4, R4, R26, R12 ;  /* 0x0000001a0404723c */ /* 0x008fe2000004180c */
[----:B------:R-:W3:Y:S11]  /*5c880*/  LDL.LU R12, [R1+0x3d0] ;  /* 0x0003d000010c7983 */ /* 0x000ef60000300800 */
[----:B------:R-:W-:Y:S11]  /*5c890*/  @!UPT UIADD3 URZ, URZ, URZ, URZ ;  /* 0x0000003f3f3ff290 */ /* 0x000ff6000fffe03f */
[----:B------:R-:W-:Y:S01]  /*5c8a0*/  STL.64 [R1+0xf0], R4 ;  /* 0x0000f00401007387 */ /* 0x000fe20000100a00 */
[----:B------:R-:W-:Y:S02]  /*5c8b0*/  STL.64 [R1+0xf8], R6 ;  /* 0x0000f80601007387 */ /* 0x000fe40000100a00 */
[----:B------:R-:W3:Y:S02]  /*5c8c0*/  LDL.LU R13, [R1+0x3d4] ;  /* 0x0003d400010d7983 */ /* 0x000ee40000300800 */
[----:B------:R-:W2:Y:S01]  /*5c8d0*/  LDL.LU R14, [R1+0x3d8] ;  /* 0x0003d800010e7983 */ /* 0x000ea20000300800 */
[----:B------:R-:W2:Y:S04]  /*5c8e0*/  LDL.LU R15, [R1+0x3dc] ;  /* 0x0003dc00010f7983 */ /* 0x000ea80000300800 */
[----:B------:R-:W0:Y:S02]  /*5c8f0*/  LDSM.16.M88.4 R4, [R20+0x68080] ;  /* 0x068080001404783b */ /* 0x000e240000000200 */
[----:B0-----:R-:W-:Y:S01]  /*5c900*/  MOV R21, R6 ;  /* 0x0000000600157202 */ /* 0x001fe20000000f00 */
[----:B------:R-:W-:Y:S01]  /*5c910*/  IMAD.MOV.U32 R3, RZ, RZ, R7 ;  /* 0x000000ffff037224 */ /* 0x000fe200078e0007 */
[----:B------:R-:W-:Y:S01]  /*5c920*/  MOV R28, R4 ;  /* 0x00000004001c7202 */ /* 0x000fe20000000f00 */
[----:B------:R-:W-:Y:S01]  /*5c930*/  IMAD.MOV.U32 R29, RZ, RZ, R5 ;  /* 0x000000ffff1d7224 */ /* 0x000fe200078e0005 */
[----:B--2---:R0:W-:Y:S01]  /*5c940*/  STL.64 [R1+0x1d78], R14 ;  /* 0x001d780e01007387 */ /* 0x0041e20000100a00 */
[----:B---3--:R-:W-:Y:S03]  /*5c950*/  STL.64 [R1+0x1d70], R12 ;  /* 0x001d700c01007387 */ /* 0x008fe60000100a00 */
[----:B0-----:R-:W2:Y:S01]  /*5c960*/  LDL.64 R14, [R1+0x8] ;  /* 0x00000800010e7983 */ /* 0x001ea20000100a00 */
[----:B------:R-:W3:Y:S02]  /*5c970*/  LDL.LU.64 R6, [R1+0x1de0] ;  /* 0x001de00001067983 */ /* 0x000ee40000300a00 */
[----:B------:R-:W3:Y:S01]  /*5c980*/  LDL.LU.64 R4, [R1+0x1dd8] ;  /* 0x001dd80001047983 */ /* 0x000ee20000300a00 */
[----:B------:R-:W-:Y:S01]  /*5c990*/  MOV R10, R2 ;  /* 0x00000002000a7202 */ /* 0x000fe20000000f00 */
[----:B------:R-:W-:Y:S01]  /*5c9a0*/  IMAD.MOV.U32 R11, RZ, RZ, R0 ;  /* 0x000000ffff0b7224 */ /* 0x000fe200078e0000 */
[----:B------:R-:W-:Y:S01]  /*5c9b0*/  STL [R1+0x1d4c], R3 ;  /* 0x001d4c0301007387 */ /* 0x000fe20000100800 */
[----:B------:R-:W-:Y:S02]  /*5c9c0*/  STL [R1+0x1d48], R21 ;  /* 0x001d481501007387 */ /* 0x000fe40000100800 */
[----:B------:R-:W-:Y:S02]  /*5c9d0*/  STL [R1+0x1d44], R29 ;  /* 0x001d441d01007387 */ /* 0x000fe40000100800 */
[----:B------:R-:W-:Y:S01]  /*5c9e0*/  STL [R1+0x1d40], R28 ;  /* 0x001d401c01007387 */ /* 0x000fe20000100800 */
[C---:B---3--:R-:W-:Y:S01]  /*5c9f0*/  HMMA.16816.F32.BF16 R8, R4.reuse, R10, R16 ;  /* 0x0000000a0408723c */ /* 0x048fe20000041810 */
[----:B------:R-:W3:Y:S01]  /*5ca00*/  LDL.LU.64 R18, [R1+0x1dd0] ;  /* 0x001dd00001127983 */ /* 0x000ee20000300a00 */
[----:B------:R-:W3:Y:S11]  /*5ca10*/  LDL.LU.64 R16, [R1+0x1dc8] ;  /* 0x001dc80001107983 */ /* 0x000ef60000300a00 */
        /* <DEDUP_REMOVED lines=13> */
[----:B------:R-:W4:Y:S01]  /*5caf0*/  LDL.LU R12, [R1+0x4d0] ;  /* 0x0004d000010c7983 */ /* 0x000f220000300800 */
[----:B------:R-:W4:Y:S04]  /*5cb00*/  LDL.LU R13, [R1+0x4d4] ;  /* 0x0004d400010d7983 */ /* 0x000f280000300800 */
[----:B0-----:R-:W4:Y:S01]  /*5cb10*/  LDL.LU R14, [R1+0x4d8] ;  /* 0x0004d800010e7983 */ /* 0x001f220000300800 */
[----:B------:R-:W4:Y:S01]  /*5cb20*/  LDL.LU R15, [R1+0x4dc] ;  /* 0x0004dc00010f7983 */ /* 0x000f220000300800 */
[C---:B--2---:R-:W-:Y:S08]  /*5cb30*/  HMMA.16816.F32.BF16 R8, R4.reuse, R22, R8 ;  /* 0x000000160408723c */ /* 0x044ff00000041808 */
[----:B---3--:R-:W-:Y:S01]  /*5cb40*/  HMMA.16816.F32.BF16 R4, R4, R26, R16 ;  /* 0x0000001a0404723c */ /* 0x008fe20000041810 */
[----:B------:R-:W-:Y:S11]  /*5cb50*/  LDSM.16.M88.4 R16, [R20+0x6a080] ;  /* 0x06a080001410783b */ /* 0x000ff60000000200 */
[----:B------:R-:W-:Y:S03]  /*5cb60*/  @!UPT UIADD3 URZ, URZ, URZ, URZ ;  /* 0x0000003f3f3ff290 */ /* 0x000fe6000fffe03f */
        /* <DEDUP_REMOVED lines=9> */
[----:B------:R-:W-:Y:S02]  /*5cc00*/  STL.64 [R1+0x1d88], R26 ;  /* 0x001d881a01007387 */ /* 0x000fe40000100a00 */
[----:B----4-:R0:W-:Y:S01]  /*5cc10*/  STL.64 [R1+0x1d80], R24 ;  /* 0x001d801801007387 */ /* 0x0101e20000100a00 */
[----:B------:R1:W-:Y:S01]  /*5cc20*/  STL.64 [R1+0x2b0], R4 ;  /* 0x0002b00401007387 */ /* 0x0003e20000100a00 */
[----:B------:R3:W-:Y:S03]  /*5cc30*/  STL.64 [R1+0x2b8], R6 ;  /* 0x0002b80601007387 */ /* 0x0007e60000100a00 */
[----:B0-----:R-:W4:Y:S01]  /*5cc40*/  LDL.LU R24, [R1+0x470] ;  /* 0x0004700001187983 */ /* 0x001f220000300800 */
[----:B------:R-:W4:Y:S02]  /*5cc50*/  LDL.LU R25, [R1+0x474] ;  /* 0x0004740001197983 */ /* 0x000f240000300800 */
[----:B------:R-:W4:Y:S02]  /*5cc60*/  LDL.LU R26, [R1+0x478] ;  /* 0x00047800011a7983 */ /* 0x000f240000300800 */
[----:B------:R-:W4:Y:S01]  /*5cc70*/  LDL.LU R27, [R1+0x47c] ;  /* 0x00047c00011b7983 */ /* 0x000f220000300800 */
[----:B-1----:R-:W2:Y:S01]  /*5cc80*/  LDL.LU R4, [R1+0x3b0] ;  /* 0x0003b00001047983 */ /* 0x002ea20000300800 */
[----:B------:R-:W2:Y:S02]  /*5cc90*/  LDL.LU R5, [R1+0x3b4] ;  /* 0x0003b40001057983 */ /* 0x000ea40000300800 */
[----:B---3--:R-:W3:Y:S02]  /*5cca0*/  LDL.LU R6, [R1+0x3b8] ;  /* 0x0003b80001067983 */ /* 0x008ee40000300800 */
[----:B------:R-:W3:Y:S01]  /*5ccb0*/  LDL.LU R7, [R1+0x3bc] ;  /* 0x0003bc0001077983 */ /* 0x000ee20000300800 */
[----:B------:R0:W-:Y:S01]  /*5ccc0*/  STL.64 [R1+0x1c98], R18 ;  /* 0x001c981201007387 */ /* 0x0001e20000100a00 */
[----:B------:R-:W-:Y:S03]  /*5ccd0*/  STL.64 [R1+0x1c90], R16 ;  /* 0x001c901001007387 */ /* 0x000fe60000100a00 */
[----:B0-----:R-:W2:Y:S02]  /*5cce0*/  LDL.64 R18, [R1+0x18] ;  /* 0x0000180001127983 */ /* 0x001ea40000100a00 */
        /* <DEDUP_REMOVED lines=12> */
[----:B0-----:R-:W3:Y:S01]  /*5cdb0*/  LDL.LU.64 R26, [R1+0x1d88] ;  /* 0x001d8800011a7983 */ /* 0x001ee20000300a00 */
[----:B------:R-:W2:Y:S02]  /*5cdc0*/  LDL.LU.64 R24, [R1+0x1d80] ;  /* 0x001d800001187983 */ /* 0x000ea40000300a00 */
[----:B------:R-:W4:Y:S02]  /*5cdd0*/  LDL.LU.64 R14, [R1+0x1d78] ;  /* 0x001d7800010e7983 */ /* 0x000f240000300a00 */
[----:B------:R-:W4:Y:S02]  /*5cde0*/  LDL.LU.64 R12, [R1+0x1d70] ;  /* 0x001d7000010c7983 */ /* 0x000f240000300a00 */
[C---:B----4-:R-:W-:Y:S08]  /*5cdf0*/  HMMA.16816.F32.BF16 R12, R8.reuse, R22, R12 ;  /* 0x00000016080c723c */ /* 0x050ff0000004180c */
[----:B---3--:R-:W-:Y:S11]  /*5ce00*/  HMMA.16816.F32.BF16 R4, R8, R26, R4 ;  /* 0x0000001a0804723c */ /* 0x008ff60000041804 */
[----:B------:R-:W-:Y:S04]  /*5ce10*/  @!UPT UIADD3 URZ, URZ, URZ, URZ ;  /* 0x0000003f3f3ff290 */ /* 0x000fe8000fffe03f */
[----:B------:R-:W-:Y:S01]  /*5ce20*/  STL.64 [R1+0x6b0], R12 ;  /* 0x0006b00c01007387 */ /* 0x000fe20000100a00 */
[----:B------:R0:W-:Y:S03]  /*5ce30*/  STL.64 [R1+0x6b8], R14 ;  /* 0x0006b80e01007387 */ /* 0x0001e60000100a00 */
[----:B0-----:R-:W3:Y:S01]  /*5ce40*/  LDL.LU.64 R14, [R1+0x1d68] ;  /* 0x001d6800010e7983 */ /* 0x001ee20000300a00 */
[----:B------:R-:W3:Y:S02]  /*5ce50*/  LDL.LU.64 R12, [R1+0x1d60] ;  /* 0x001d6000010c7983 */ /* 0x000ee40000300a00 */
[----:B------:R-:W-:Y:S02]  /*5ce60*/  STL.64 [R1+0x1d38], R26 ;  /* 0x001d381a01007387 */ /* 0x000fe40000100a00 */
[----:B--2---:R0:W-:Y:S01]  /*5ce70*/  STL.64 [R1+0x1d30], R24 ;  /* 0x001d301801007387 */ /* 0x0041e20000100a00 */
[----:B------:R-:W-:Y:S01]  /*5ce80*/  STL.64 [R1+0x620], R4 ;  /* 0x0006200401007387 */ /* 0x000fe20000100a00 */
[----:B------:R-:W-:Y:S02]  /*5ce90*/  STL.64 [R1+0x628], R6 ;  /* 0x0006280601007387 */ /* 0x000fe40000100a00 */
[----:B------:R-:W1:Y:S01]  /*5cea0*/  LDSM.16.M88.4 R4, [R20+0x6b080] ;  /* 0x06b080001404783b */ /* 0x000e620000000200 */
[----:B0-----:R-:W2:Y:S03]  /*5ceb0*/  LDL.LU R24, [R1+0x390] ;  /* 0x0003900001187983 */ /* 0x001ea60000300800 */
[----:B------:R-:W2:Y:S02]  /*5cec0*/  LDL.LU R25, [R1+0x394] ;  /* 0x0003940001197983 */ /* 0x000ea40000300800 */
[----:B------:R-:W4:Y:S02]  /*5ced0*/  LDL.LU R26, [R1+0x398] ;  /* 0x00039800011a7983 */ /* 0x000f240000300800 */
[----:B------:R-:W4:Y:S02]  /*5cee0*/  LDL.LU R27, [R1+0x39c] ;  /* 0x00039c00011b7983 */ /* 0x000f240000300800 */
[----:B----4-:R-:W-:Y:S01]  /*5cef0*/  STL.64 [R1+0x1d58], R26 ;  /* 0x001d581a01007387 */ /* 0x010fe20000100a00 */
[----:B--2---:R0:W-:Y:S03]  /*5cf00*/  STL.64 [R1+0x1d50], R24 ;  /* 0x001d501801007387 */ /* 0x0041e60000100a00 */
        /* <DEDUP_REMOVED lines=8> */
[----:B-1----:R-:W-:Y:S01]  /*5cf90*/  STL.64 [R1+0x1c58], R6 ;  /* 0x001c580601007387 */ /* 0x002fe20000100a00 */
[----:B------:R0:W-:Y:S03]  /*5cfa0*/  STL.64 [R1+0x1c50], R4 ;  /* 0x001c500401007387 */ /* 0x0001e60000100a00 */
[----:B0-----:R-:W4:Y:S01]  /*5cfb0*/  LDL.LU R4, [R1+0x2c0] ;  /* 0x0002c00001047983 */ /* 0x001f220000300800 */
[----:B------:R-:W4:Y:S02]  /*5cfc0*/  LDL.LU R5, [R1+0x2c4] ;  /* 0x0002c40001057983 */ /* 0x000f240000300800 */
[----:B------:R-:W2:Y:S02]  /*5cfd0*/  LDL.LU R6, [R1+0x2c8] ;  /* 0x0002c80001067983 */ /* 0x000ea40000300800 */
[----:B------:R-:W2:Y:S01]  /*5cfe0*/  LDL.LU R7, [R1+0x2cc] ;  /* 0x0002cc0001077983 */ /* 0x000ea20000300800 */
[----:B---3--:R-:W-:Y:S01]  /*5cff0*/  HMMA.16816.F32.BF16 R24, R12, R18, R24 ;  /* 0x000000120c18723c */ /* 0x008fe20000041818 */
[----:B--2---:R-:W-:Y:S01]  /*5d000*/  STL.64 [R1+0x1c68], R6 ;  /* 0x001c680601007387 */ /* 0x004fe20000100a00 */
[----:B----4-:R-:W-:Y:S11]  /*5d010*/  STL.64 [R1+0x1c60], R4 ;  /* 0x001c600401007387 */ /* 0x010ff60000100a00 */
[----:B------:R-:W-:Y:S10]  /*5d020*/  @!UPT UIADD3 URZ, URZ, URZ, URZ ;  /* 0x0000003f3f3ff290 */ /* 0x000ff4000fffe03f */
[----:B------:R-:W-:Y:S02]  /*5d030*/  STL.64 [R1+0x610], R24 ;  /* 0x0006101801007387 */ /* 0x000fe40000100a00 */
[----:B------:R0:W-:Y:S02]  /*5d040*/  STL.64 [R1+0x618], R26 ;  /* 0x0006181a01007387 */ /* 0x0001e40000100a00 */
[----:B0-----:R-:W2:Y:S01]  /*5d050*/  LDL.LU.64 R26, [R1+0x1d58] ;  /* 0x001d5800011a7983 */ /* 0x001ea20000300a00 */
[----:B------:R-:W2:Y:S01]  /*5d060*/  LDL.LU.64 R24, [R1+0x1d50] ;  /* 0x001d500001187983 */ /* 0x000ea20000300a00 */
[----:B------:R-:W-:Y:S01]  /*5d070*/  MOV R6, R2 ;  /* 0x0000000200067202 */ /* 0x000fe20000000f00 */
[----:B------:R-:W-:Y:S01]  /*5d080*/  IMAD.MOV.U32 R7, RZ, RZ, R0 ;  /* 0x000000ffff077224 */ /* 0x000fe200078e0000 */
[----:B------:R-:W-:Y:S01]  /*5d090*/  MOV R2, R18 ;  /* 0x0000001200027202 */ /* 0x000fe20000000f00 */
[----:B------:R-:W-:Y:S01]  /*5d0a0*/  IMAD.MOV.U32 R0, RZ, RZ, R19 ;  /* 0x000000ffff007224 */ /* 0x000fe200078e0013 */
[----:B------:R-:W-:-:S02]  /*5d0b0*/  MOV R16, R3 ;  /* 0x0000000300107202 */ /* 0x000fc40000000f00 */
[----:B------:R-:W-:Y:S01]  /*5d0c0*/  MOV R18, R29 ;  /* 0x0000001d00127202 */ /* 0x000fe20000000f00 */
[----:B------:R-:W-:Y:S01]  /*5d0d0*/  IMAD.MOV.U32 R19, RZ, RZ, R28 ;  /* 0x000000ffff137224 */ /* 0x000fe200078e001c */
[----:B------:R-:W3:Y:S01]  /*5d0e0*/  LDL.LU R3, [R1+0x1d4c] ;  /* 0x001d4c0001037983 */ /* 0x000ee20000300800 */
[----:B------:R-:W-:Y:S02]  /*5d0f0*/  IMAD.MOV.U32 R17, RZ, RZ, R21 ;  /* 0x000000ffff117224 */ /* 0x000fe400078e0015 */
[----:B------:R-:W4:Y:S02]  /*5d100*/  LDL.LU R21, [R1+0x1d48] ;  /* 0x001d480001157983 */ /* 0x000f240000300800 */
        /* <DEDUP_REMOVED lines=15> */
[----:B------:R2:W-:Y:S01]  /*5d200*/  STL.64 [R1+0x1d20], R6 ;  /* 0x001d200601007387 */ /* 0x0005e20000100a00 */
[C---:B---3--:R-:W-:Y:S08]  /*5d210*/  HMMA.16816.F32.BF16 R16, R12.reuse, R22, R16 ;  /* 0x000000160c10723c */ /* 0x048ff00000041810 */
[----:B--2---:R-:W-:Y:S01]  /*5d220*/  HMMA.16816.F32.BF16 R4, R12, R26, R8 ;  /* 0x0000001a0c04723c */ /* 0x004fe20000041808 */
[----:B------:R-:W0:Y:S04]  /*5d230*/  LDSM.16.M88.4 R8, [R20+0x6c080] ;  /* 0x06c080001408783b */ /* 0x000e280000000200 */
[----:B------:R-:W-:Y:S10]  /*5d240*/  STL.64 [R1+0x1d08], R26 ;  /* 0x001d081a01007387 */ /* 0x000ff40000100a00 */
[----:B------:R-:W-:Y:S02]  /*5d250*/  STL.64 [R1+0x6d0], R16 ;  /* 0x0006d01001007387 */ /* 0x000fe40000100a00 */
[----:B------:R-:W-:Y:S02]  /*5d260*/  STL.64 [R1+0x6d8], R18 ;  /* 0x0006d81201007387 */ /* 0x000fe40000100a00 */
[----:B----4-:R-:W-:Y:S04]  /*5d270*/  STL.64 [R1+0x1d00], R24 ;  /* 0x001d001801007387 */ /* 0x010fe80000100a00 */
[----:B------:R-:W-:Y:S01]  /*5d280*/  STL.64 [R1+0x690], R4 ;  /* 0x0006900401007387 */ /* 0x000fe20000100a00 */
[----:B------:R-:W-:Y:S03]  /*5d290*/  STL.64 [R1+0x698], R6 ;  /* 0x0006980601007387 */ /* 0x000fe60000100a00 */
[----:B0-----:R-:W-:Y:S01]  /*5d2a0*/  STL.64 [R1+0x1c20], R10 ;  /* 0x001c200a01007387 */ /* 0x001fe20000100a00 */
        /* <DEDUP_REMOVED lines=11> */
[----:B------:R-:W-:-:S02]  /*5d360*/  MOV R16, R28 ;  /* 0x0000001c00107202 */ /* 0x000fc40000000f00 */
        /* <DEDUP_REMOVED lines=46> */
[----:B------:R-:W-:Y:S01]  /*5d650*/  MOV R18, R21 ;  /* 0x0000001500127202 */ /* 0x000fe20000000f00 */
[----:B------:R-:W-:Y:S01]  /*5d660*/  IMAD.MOV.U32 R19, RZ, RZ, R3 ;  /* 0x000000ffff137224 */ /* 0x000fe200078e0003 */
[----:B------:R-:W-:Y:S01]  /*5d670*/  MOV R14, R2 ;  /* 0x00000002000e7202 */ /* 0x000fe20000000f00 */
[----:B------:R-:W-:-:S07]  /*5d680*/  IMAD.MOV.U32 R15, RZ, RZ, R0 ;  /* 0x000000ffff0f7224 */ /* 0x000fce00078e0000 */
[C---:B------:R-:W-:Y:S01]  /*5d690*/  HMMA.16816.F32.BF16 R12, R16.reuse, R14, R4 ;  /* 0x0000000e100c723c */ /* 0x040fe20000041804 */
[----:B---3--:R-:W-:Y:S01]  /*5d6a0*/  STL.64 [R1+0x1cf8], R10 ;  /* 0x001cf80a01007387 */ /* 0x008fe20000100a00 */
[----:B--2---:R0:W-:Y:S03]  /*5d6b0*/  STL.64 [R1+0x1cf0], R8 ;  /* 0x001cf00801007387 */ /* 0x0041e60000100a00 */
[----:B0-----:R-:W2:Y:S01]  /*5d6c0*/  LDL.LU R8, [R1+0x330] ;  /* 0x0003300001087983 */ /* 0x001ea20000300800 */
[----:B------:R-:W2:Y:S02]  /*5d6d0*/  LDL.LU R9, [R1+0x334] ;  /* 0x0003340001097983 */ /* 0x000ea40000300800 */
[----:B------:R-:W2:Y:S02]  /*5d6e0*/  LDL.LU R10, [R1+0x338] ;  /* 0x00033800010a7983 */ /* 0x000ea40000300800 */
[----:B------:R-:W2:Y:S01]  /*5d6f0*/  LDL.LU R11, [R1+0x33c] ;  /* 0x00033c00010b7983 */ /* 0x000ea20000300800 */
[----:B------:R-:W3:Y:S11]  /*5d700*/  LDL.LU.64 R6, [R1+0x1d20] ;  /* 0x001d200001067983 */ /* 0x000ef60000300a00 */
[----:B------:R-:W-:Y:S01]  /*5d710*/  @!UPT UIADD3 URZ, URZ, URZ, URZ ;  /* 0x0000003f3f3ff290 */ /* 0x000fe2000fffe03f */
[----:B------:R-:W-:Y:S02]  /*5d720*/  STL.64 [R1+0x680], R12 ;  /* 0x0006800c01007387 */ /* 0x000fe40000100a00 */
[----:B------:R-:W-:Y:S02]  /*5d730*/  STL.64 [R1+0x688], R14 ;  /* 0x0006880e01007387 */ /* 0x000fe40000100a00 */
[----:B------:R-:W0:Y:S04]  /*5d740*/  LDSM.16.M88.4 R12, [R20+0x6d080] ;  /* 0x06d08000140c783b */ /* 0x000e280000000200 */
[----:B0-----:R0:W-:Y:S01]  /*5d750*/  STL.64 [R1+0x1be0], R14 ;  /* 0x001be00e01007387 */ /* 0x0011e20000100a00 */
[----:B------:R-:W-:Y:S03]  /*5d760*/  STL.64 [R1+0x1bd8], R12 ;  /* 0x001bd80c01007387 */ /* 0x000fe60000100a00 */
[----:B0-----:R-:W2:Y:S01]  /*5d770*/  LDL.64 R14, [R1+0x18] ;  /* 0x00001800010e7983 */ /* 0x001ea20000100a00 */
        /* <DEDUP_REMOVED lines=13> */
[----:B------:R-:W3:Y:S01]  /*5d850*/  LDL.LU.64 R24, [R1+0x1d00] ;  /* 0x001d000001187983 */ /* 0x000ee20000300a00 */
        /* <DEDUP_REMOVED lines=51> */
[----:B------:R-:W3:Y:S01]  /*5db90*/  LDL.LU.64 R4, [R1+0x1c60] ;  /* 0x001c600001047983 */ /* 0x000ee20000300a00 */
[C---:B--2---:R-:W-:Y:S08]  /*5dba0*/  HMMA.16816.F32.BF16 R8, R16.reuse, R26, R8 ;  /* 0x0000001a1008723c */ /* 0x044ff00000041808 */
[----:B---3--:R-:W-:Y:S11]  /*5dbb0*/  HMMA.16816.F32.BF16 R4, R16, R22, R4 ;  /* 0x000000161004723c */ /* 0x008ff60000041804 */
[----:B------:R-:W-:Y:S11]  /*5dbc0*/  @!UPT UIADD3 URZ, URZ, URZ, URZ ;  /* 0x0000003f3f3ff290 */ /* 0x000ff6000fffe03f */
[----:B------:R-:W-:Y:S01]  /*5dbd0*/  @!UPT UIADD3 URZ, URZ, URZ, URZ ;  /* 0x0000003f3f3ff290 */ /* 0x000fe2000fffe03f */
[----:B------:R-:W-:Y:S01]  /*5dbe0*/  STL.64 [R1+0x530], R4 ;  /* 0x0005300401007387 */ /* 0x000fe20000100a00 */
[----:B------:R0:W-:Y:S03]  /*5dbf0*/  STL.64 [R1+0x538], R6 ;  /* 0x0005380601007387 */ /* 0x0001e60000100a00 */
[----:B0-----:R-:W2:Y:S01]  /*5dc00*/  LDL.LU.64 R6, [R1+0x1c58] ;  /* 0x001c580001067983 */ /* 0x001ea20000300a00 */
[----:B------:R-:W2:Y:S02]  /*5dc10*/  LDL.LU.64 R4, [R1+0x1c50] ;  /* 0x001c500001047983 */ /* 0x000ea40000300a00 */
[----:B------:R-:W-:Y:S02]  /*5dc20*/  STL.64 [R1+0x1c30], R26 ;  /* 0x001c301a01007387 */ /* 0x000fe40000100a00 */
[----:B------:R-:W-:Y:S01]  /*5dc30*/  STL.64 [R1+0x1c28], R24 ;  /* 0x001c281801007387 */ /* 0x000fe20000100a00 */
[----:B------:R-:W-:Y:S01]  /*5dc40*/  STL.64 [R1+0x500], R8 ;  /* 0x0005000801007387 */ /* 0x000fe20000100a00 */
[----:B------:R-:W-:Y:S02]  /*5dc50*/  STL.64 [R1+0x508], R10 ;  /* 0x0005080a01007387 */ /* 0x000fe40000100a00 */
[----:B------:R-:W3:Y:S02]  /*5dc60*/  LDL R19, [R1+0x11d4] ;  /* 0x0011d40001137983 */ /* 0x000ee40000100800 */
[----:B------:R-:W0:Y:S01]  /*5dc70*/  LDSM.16.M88.4 R8, [R20+0x6e080] ;  /* 0x06e080001408783b */ /* 0x000e220000000200 */
[----:B---3--:R1:W-:Y:S04]  /*5dc80*/  STL [R1+0x1ba4], R19 ;  /* 0x001ba41301007387 */ /* 0x0083e80000100800 */
[----:B-1----:R-:W3:Y:S04]  /*5dc90*/  LDL.LU.64 R18, [R1+0x8] ;  /* 0x0000080001127983 */ /* 0x002ee80000300a00 */
[----:B---3--:R1:W-:Y:S01]  /*5dca0*/  STL.64 [R1+0x1c48], R18 ;  /* 0x001c481201007387 */ /* 0x0083e20000100a00 */
[----:B------:R-:W2:Y:S02]  /*5dcb0*/  LDL.LU R16, [R1+0x2a0] ;  /* 0x0002a00001107983 */ /* 0x000ea40000300800 */
[----:B------:R-:W2:Y:S01]  /*5dcc0*/  LDL.LU R17, [R1+0x2a4] ;  /* 0x0002a40001117983 */ /* 0x000ea20000300800 */
[----:B-1----:R-:W2:Y:S01]  /*5dcd0*/  LDL.LU R18, [R1+0x2a8] ;  /* 0x0002a80001127983 */ /* 0x002ea20000300800 */
[----:B------:R-:W2:Y:S02]  /*5dce0*/  LDL.LU R19, [R1+0x2ac] ;  /* 0x0002ac0001137983 */ /* 0x000ea40000300800 */
[----:B------:R-:W-:Y:S01]  /*5dcf0*/  STL.64 [R1+0x1c40], R22 ;  /* 0x001c401601007387 */ /* 0x000fe20000100a00 */
[----:B0-----:R-:W-:Y:S01]  /*5dd00*/  MOV R0, R8 ;  /* 0x0000000800007202 */ /* 0x001fe20000000f00 */
[----:B------:R0:W-:Y:S01]  /*5dd10*/  STL [R1+0x1c38], R20 ;  /* 0x001c381401007387 */ /* 0x0001e20000100800 */
[----:B------:R-:W-:-:S02]  /*5dd20*/  IMAD.MOV.U32 R2, RZ, RZ, R9 ;  /* 0x000000ffff027224 */ /* 0x000fc400078e0009 */
[----:B------:R-:W3:Y:S01]  /*5dd30*/  LDL.LU R8, [R1+0x90] ;  /* 0x0000900001087983 */ /* 0x000ee20000300800 */
[----:B------:R-:W-:Y:S01]  /*5dd40*/  MOV R3, R10 ;  /* 0x0000000a00037202 */ /* 0x000fe20000000f00 */
[----:B------:R-:W3:Y:S01]  /*5dd50*/  LDL.LU R9, [R1+0x94] ;  /* 0x0000940001097983 */ /* 0x000ee20000300800 */
[----:B------:R-:W-:Y:S02]  /*5dd60*/  IMAD.MOV.U32 R29, RZ, RZ, R11 ;  /* 0x000000ffff1d7224 */ /* 0x000fe400078e000b */
[----:B------:R-:W3:Y:S02]  /*5dd70*/  LDL.LU R10, [R1+0x98] ;  /* 0x00009800010a7983 */ /* 0x000ee40000300800 */
[----:B------:R-:W3:Y:S01]  /*5dd80*/  LDL.LU R11, [R1+0x9c] ;  /* 0x00009c00010b7983 */ /* 0x000ee20000300800 */
        /* <DEDUP_REMOVED lines=8> */
[----:B------:R0:W-:Y:S01]  /*5de10*/  STL [R1+0x1b9c], R0 ;  /* 0x001b9c0001007387 */ /* 0x0001e20000100800 */
[----:B------:R1:W-:Y:S02]  /*5de20*/  STL [R1+0x1b98], R2 ;  /* 0x001b980201007387 */ /* 0x0003e40000100800 */
[----:B------:R-:W-:Y:S02]  /*5de30*/  STL [R1+0x1b94], R3 ;  /* 0x001b940301007387 */ /* 0x000fe40000100800 */
[----:B------:R-:W-:Y:S02]  /*5de40*/  STL [R1+0x1b90], R29 ;  /* 0x001b901d01007387 */ /* 0x000fe40000100800 */
[----:B0-----:R-:W-:Y:S01]  /*5de50*/  IMAD.MOV.U32 R0, RZ, RZ, R15 ;  /* 0x000000ffff007224 */ /* 0x001fe200078e000f */
[----:B-1----:R-:W-:Y:S01]  /*5de60*/  MOV R2, R14 ;  /* 0x0000000e00027202 */ /* 0x002fe20000000f00 */
[C---:B--2---:R-:W-:Y:S11]  /*5de70*/  HMMA.16816.F32.BF16 R16, R4.reuse, R14, R16 ;  /* 0x0000000e0410723c */ /* 0x044ff60000041810 */
[----:B------:R-:W-:Y:S11]  /*5de80*/  @!UPT UIADD3 URZ, URZ, URZ, URZ ;  /* 0x0000003f3f3ff290 */ /* 0x000ff6000fffe03f */
[----:B------:R-:W-:Y:S01]  /*5de90*/  @!UPT UIADD3 URZ, URZ, URZ, URZ ;  /* 0x0000003f3f3ff290 */ /* 0x000fe2000fffe03f */
[----:B------:R-:W-:Y:S01]  /*5dea0*/  STL.64 [R1+0x4f0], R16 ;  /* 0x0004f01001007387 */ /* 0x000fe20000100a00 */
[----:B------:R0:W-:Y:S03]  /*5deb0*/  STL.64 [R1+0x4f8], R18 ;  /* 0x0004f81201007387 */ /* 0x0001e60000100a00 */
[----:B0-----:R-:W3:Y:S01]  /*5dec0*/  LDL.LU.64 R18, [R1+0x1c48] ;  /* 0x001c480001127983 */ /* 0x001ee20000300a00 */
        /* <DEDUP_REMOVED lines=25> */
[----:B0-----:R-:W3:Y:S01]  /*5e060*/  LDL.LU.64 R22, [R1+0x1c40] ;  /* 0x001c400001167983 */ /* 0x001ee20000300a00 */
        /* <DEDUP_REMOVED lines=8> */
[----:B---3--:R-:W-:Y:S02]  /*5e0f0*/  HMMA.16816.F32.BF16 R8, R4, R26, R8 ;  /* 0x0000001a0408723c */ /* 0x008fe40000041808 */
[----:B------:R-:W3:Y:S11]  /*5e100*/  LDL.LU R4, [R1+0xb0] ;  /* 0x0000b00001047983 */ /* 0x000ef60000300800 */
[----:B------:R-:W-:Y:S10]  /*5e110*/  @!UPT UIADD3 URZ, URZ, URZ, URZ ;  /* 0x0000003f3f3ff290 */ /* 0x000ff4000fffe03f */
[----:B------:R-:W-:Y:S01]  /*5e120*/  STL.64 [R1+0x4b0], R8 ;  /* 0x0004b00801007387 */ /* 0x000fe20000100a00 */
[----:B------:R-:W-:Y:S02]  /*5e130*/  STL.64 [R1+0x4b8], R10 ;  /* 0x0004b80a01007387 */ /* 0x000fe40000100a00 */
[----:B------:R-:W3:Y:S02]  /*5e140*/  LDL.LU R5, [R1+0xb4] ;  /* 0x0000b40001057983 */ /* 0x000ee40000300800 */
[----:B------:R-:W3:Y:S01]  /*5e150*/  LDL.LU R6, [R1+0xb8] ;  /* 0x0000b80001067983 */ /* 0x000ee20000300800 */
[----:B------:R-:W3:Y:S04]  /*5e160*/  LDL.LU R7, [R1+0xbc] ;  /* 0x0000bc0001077983 */ /* 0x000ee80000300800 */
[----:B--2---:R-:W0:Y:S04]  /*5e170*/  LDSM.16.M88.4 R8, [R20+0x6f080] ;  /* 0x06f080001408783b */ /* 0x004e280000000200 */
[----:B---3--:R-:W-:Y:S01]  /*5e180*/  STL.64 [R1+0x1bb0], R6 ;  /* 0x001bb00601007387 */ /* 0x008fe20000100a00 */
[----:B------:R1:W-:Y:S03]  /*5e190*/  STL.64 [R1+0x1ba8], R4 ;  /* 0x001ba80401007387 */ /* 0x0003e60000100a00 */
[----:B-1----:R-:W2:Y:S01]  /*5e1a0*/  LDL.LU R4, [R1+0x60] ;  /* 0x0000600001047983 */ /* 0x002ea20000300800 */
[----:B------:R-:W2:Y:S02]  /*5e1b0*/  LDL.LU R5, [R1+0x64] ;  /* 0x0000640001057983 */ /* 0x000ea40000300800 */
[----:B------:R-:W3:Y:S02]  /*5e1c0*/  LDL.LU R6, [R1+0x68] ;  /* 0x0000680001067983 */ /* 0x000ee40000300800 */
[----:B------:R-:W3:Y:S01]  /*5e1d0*/  LDL.LU R7, [R1+0x6c] ;  /* 0x00006c0001077983 */ /* 0x000ee20000300800 */
[----:B0-----:R-:W-:Y:S01]  /*5e1e0*/  MOV R29, R10 ;  /* 0x0000000a001d7202 */ /* 0x001fe20000000f00 */
[----:B------:R-:W-:Y:S01]  /*5e1f0*/  IMAD.MOV.U32 R3, RZ, RZ, R9 ;  /* 0x000000ffff037224 */ /* 0x000fe200078e0009 */
[----:B---3--:R0:W-:Y:S01]  /*5e200*/  STL.64 [R1+0x1bc0], R6 ;  /* 0x001bc00601007387 */ /* 0x0081e20000100a00 */
[----:B--2---:R-:W-:Y:S02]  /*5e210*/  STL.64 [R1+0x1bb8], R4 ;  /* 0x001bb80401007387 */ /* 0x004fe40000100a00 */
[----:B------:R1:W-:Y:S01]  /*5e220*/  STL [R1+0x4c], R11 ;  /* 0x00004c0b01007387 */ /* 0x0003e20000100800 */
[----:B0-----:R-:W-:Y:S01]  /*5e230*/  MOV R6, R2 ;  /* 0x0000000200067202 */ /* 0x001fe20000000f00 */
[----:B------:R-:W-:Y:S01]  /*5e240*/  MOV R2, R8 ;  /* 0x0000000800027202 */ /* 0x000fe20000000f00 */
[----:B-1----:R-:W2:Y:S01]  /*5e250*/  LDL.LU.64 R10, [R1+0x1c20] ;  /* 0x001c2000010a7983 */ /* 0x002ea20000300a00 */
[----:B------:R-:W2:Y:S02]  /*5e260*/  LDL.LU.64 R8, [R1+0x1c18] ;  /* 0x001c180001087983 */ /* 0x000ea40000300a00 */
[----:B------:R-:W-:Y:S01]  /*5e270*/  IMAD.MOV.U32 R7, RZ, RZ, R0 ;  /* 0x000000ffff077224 */ /* 0x000fe200078e0000 */
[----:B------:R-:W-:Y:S06]  /*5e280*/  STL [R1+0x1ba0], R2 ;  /* 0x001ba00201007387 */ /* 0x000fec0000100800 */
        /* <DEDUP_REMOVED lines=35> */
[----:B----4-:R-:W-:Y:S02]  /*5e4c0*/  IMAD.MOV.U32 R11, RZ, RZ, R28 ;  /* 0x000000ffff0b7224 */ /* 0x010fe400078e001c */
[----:B------:R-:W4:Y:S01]  /*5e4d0*/  LDL.LU R28, [R1+0x1bd0] ;  /* 0x001bd000011c7983 */ /* 0x000f220000300800 */
[C---:B---3--:R-:W-:Y:S03]  /*5e4e0*/  HMMA.16816.F32.BF16 R4, R12.reuse, R6, R16 ;  /* 0x000000060c04723c */ /* 0x048fe60000041810 */
[----:B------:R-:W3:Y:S11]  /*5e4f0*/  LDL.LU.64 R18, [R1+0x1bc8] ;  /* 0x001bc80001127983 */ /* 0x000ef60000300a00 */
[----:B------:R-:W-:Y:S09]  /*5e500*/  @!UPT UIADD3 URZ, URZ, URZ, URZ ;  /* 0x0000003f3f3ff290 */ /* 0x000ff2000fffe03f */
[----:B------:R-:W-:Y:S01]  /*5e510*/  STL.64 [R1+0xd0], R4 ;  /* 0x0000d00401007387 */ /* 0x000fe20000100a00 */
[----:B------:R0:W-:Y:S03]  /*5e520*/  STL.64 [R1+0xd8], R6 ;  /* 0x0000d80601007387 */ /* 0x0001e60000100a00 */
[----:B0-----:R-:W2:Y:S01]  /*5e530*/  LDL.LU.64 R6, [R1+0x1bc0] ;  /* 0x001bc00001067983 */ /* 0x001ea20000300a00 */
[----:B------:R-:W2:Y:S01]  /*5e540*/  LDL.LU.64 R4, [R1+0x1bb8] ;  /* 0x001bb80001047983 */ /* 0x000ea20000300a00 */
[----:B---3--:R-:W-:Y:S01]  /*5e550*/  MOV R2, R18 ;  /* 0x0000001200027202 */ /* 0x008fe20000000f00 */
[----:B------:R-:W-:Y:S01]  /*5e560*/  IMAD.MOV.U32 R0, RZ, RZ, R19 ;  /* 0x000000ffff007224 */ /* 0x000fe200078e0013 */
[----:B--2---:R-:W-:Y:S01]  /*5e570*/  HMMA.16816.F32.BF16 R4, R12, R18, R4 ;  /* 0x000000120c04723c */ /* 0x004fe20000041804 */
[----:B----4-:R-:W0:Y:S11]  /*5e580*/  LDSM.16.M88.4 R16, [R28+0x60080] ;  /* 0x060080001c10783b */ /* 0x010e360000000200 */
[----:B------:R-:W-:Y:S11]  /*5e590*/  @!UPT UIADD3 URZ, URZ, URZ, URZ ;  /* 0x0000003f3f3ff290 */ /* 0x000ff6000fffe03f */
[----:B------:R-:W-:Y:S01]  /*5e5a0*/  STL.64 [R1+0xc0], R4 ;  /* 0x0000c00401007387 */ /* 0x000fe20000100a00 */
[----:B------:R1:W-:Y:S03]  /*5e5b0*/  STL.64 [R1+0xc8], R6 ;  /* 0x0000c80601007387 */ /* 0x0003e60000100a00 */
[----:B-1----:R-:W2:Y:S01]  /*5e5c0*/  LDL.LU.64 R6, [R1+0x1bb0] ;  /* 0x001bb00001067983 */ /* 0x002ea20000300a00 */
[----:B------:R-:W2:Y:S03]  /*5e5d0*/  LDL.LU.64 R4, [R1+0x1ba8] ;  /* 0x001ba80001047983 */ /* 0x000ea60000300a00 */
[----:B0-----:R-:W-:Y:S01]  /*5e5e0*/  STL.64 [R1+0x60], R16 ;  /* 0x0000601001007387 */ /* 0x001fe20000100a00 */
[----:B------:R-:W-:Y:S02]  /*5e5f0*/  IMAD.MOV.U32 R21, RZ, RZ, R19 ;  /* 0x000000ffff157224 */ /* 0x000fe400078e0013 */
[----:B------:R-:W3:Y:S01]  /*5e600*/  LDL.LU R19, [R1+0x1ba4] ;  /* 0x001ba40001137983 */ /* 0x000ee20000300800 */
[----:B------:R-:W-:-:S05]  /*5e610*/  MOV R20, R18 ;  /* 0x0000001200147202 */ /* 0x000fca0000000f00 */
[----:B------:R-:W-:Y:S01]  /*5e620*/  STL [R1+0x1ad4], R20 ;  /* 0x001ad41401007387 */ /* 0x000fe20000100800 */
[----:B------:R-:W-:Y:S01]  /*5e630*/  STL [R1+0x1ad0], R21 ;  /* 0x001ad01501007387 */ /* 0x000fe20000100800 */
[C---:B------:R-:W-:Y:S08]  /*5e640*/  HMMA.16816.F32.BF16 R8, R12.reuse, R26, R8 ;  /* 0x0000001a0c08723c */ /* 0x040ff00000041808 */
[----:B--2---:R-:W-:Y:S01]  /*5e650*/  HMMA.16816.F32.BF16 R4, R12, R22, R4 ;  /* 0x000000160c04723c */ /* 0x004fe20000041804 */
[----:B---3--:R-:W-:Y:S11]  /*5e660*/  LDSM.16.M88.4 R12, [R19+0x50080] ;  /* 0x05008000130c783b */ /* 0x008ff60000000200 */
[----:B------:R-:W-:Y:S11]  /*5e670*/  @!UPT UIADD3 URZ, URZ, URZ, URZ ;  /* 0x0000003f3f3ff290 */ /* 0x000ff6000fffe03f */
[----:B------:R-:W-:Y:S01]  /*5e680*/  STL.64 [R1+0xb0], R4 ;  /* 0x0000b00401007387 */ /* 0x000fe20000100a00 */
[----:B------:R-:W-:Y:S02]  /*5e690*/  STL.64 [R1+0xb8], R6 ;  /* 0x0000b80601007387 */ /* 0x000fe40000100a00 */
[----:B------:R-:W0:Y:S02]  /*5e6a0*/  LDSM.16.M88.4 R4, [R19+0x40080] ;  /* 0x040080001304783b */ /* 0x000e240000000200 */
[----:B0-----:R-:W-:Y:S02]  /*5e6b0*/  STL [R1+0x1684], R6 ;  /* 0x0016840601007387 */ /* 0x001fe40000100800 */
[----:B------:R-:W-:Y:S02]  /*5e6c0*/  STL [R1+0x1680], R7 ;  /* 0x0016800701007387 */ /* 0x000fe40000100800 */
[----:B------:R0:W-:Y:S02]  /*5e6d0*/  STL.64 [R1+0x1b48], R26 ;  /* 0x001b481a01007387 */ /* 0x0001e40000100a00 */
[----:B------:R-:W-:Y:S01]  /*5e6e0*/  STL.64 [R1+0x1b40], R24 ;  /* 0x001b401801007387 */ /* 0x000fe20000100a00 */
[----:B------:R-:W-:Y:S01]  /*5e6f0*/  STL.64 [R1+0x80], R8 ;  /* 0x0000800801007387 */ /* 0x000fe20000100a00 */
[----:B------:R-:W-:Y:S02]  /*5e700*/  STL.64 [R1+0x88], R10 ;  /* 0x0000880a01007387 */ /* 0x000fe40000100a00 */
[----:B------:R-:W1:Y:S02]  /*5e710*/  LDSM.16.M88.4 R8, [R19+0x48080] ;  /* 0x048080001308783b */ /* 0x000e640000000200 */
[----:B------:R-:W2:Y:S04]  /*5e720*/  LDSM.16.M88.4 R16, [R19+0x58080] ;  /* 0x058080001310783b */ /* 0x000ea80000000200 */
[----:B0-----:R-:W3:Y:S04]  /*5e730*/  LDL.LU.64 R26, [R1+0x18] ;  /* 0x00001800011a7983 */ /* 0x001ee80000300a00 */
[----:B---3--:R-:W-:Y:S01]  /*5e740*/  STL.64 [R1+0x1b78], R26 ;  /* 0x001b781a01007387 */ /* 0x008fe20000100a00 */
[----:B-1----:R-:W-:Y:S02]  /*5e750*/  STL [R1+0x18cc], R10 ;  /* 0x0018cc0a01007387 */ /* 0x002fe40000100800 */
[----:B------:R-:W-:Y:S02]  /*5e760*/  STL [R1+0x18c8], R11 ;  /* 0x0018c80b01007387 */ /* 0x000fe40000100800 */
[----:B------:R0:W-:Y:S01]  /*5e770*/  STL.64 [R1+0x1ac0], R14 ;  /* 0x001ac00e01007387 */ /* 0x0001e20000100a00 */
[----:B------:R1:W-:Y:S04]  /*5e780*/  STL.64 [R1+0x1ab8], R12 ;  /* 0x001ab80c01007387 */ /* 0x0003e80000100a00 */
[----:B------:R-:W3:Y:S01]  /*5e790*/  LDSM.16.M88.4 R24, [R28+0x61080] ;  /* 0x061080001c18783b */ /* 0x000ee20000000200 */
[----:B0-----:R-:W-:-:S03]  /*5e7a0*/  MOV R14, R2 ;  /* 0x00000002000e7202 */ /* 0x001fc60000000f00 */
[----:B------:R-:W4:Y:S01]  /*5e7b0*/  LDL.LU R2, [R1+0x1ba0] ;  /* 0x001ba00001027983 */ /* 0x000f220000300800 */
[----:B------:R-:W-:Y:S02]  /*5e7c0*/  IMAD.MOV.U32 R15, RZ, RZ, R0 ;  /* 0x000000ffff0f7224 */ /* 0x000fe400078e0000 */
[----:B------:R-:W3:Y:S03]  /*5e7d0*/  LDL.LU R0, [R1+0x1b9c] ;  /* 0x001b9c0001007983 */ /* 0x000ee60000300800 */
[----:B------:R0:W-:Y:S01]  /*5e7e0*/  STL.64 [R1+0x1b60], R14 ;  /* 0x001b600e01007387 */ /* 0x0001e20000100a00 */
[----:B-1----:R-:W3:Y:S02]  /*5e7f0*/  LDL.LU R12, [R1+0x1f0] ;  /* 0x0001f000010c7983 */ /* 0x002ee40000300800 */
[----:B------:R-:W3:Y:S01]  /*5e800*/  LDL.LU R13, [R1+0x1f4] ;  /* 0x0001f400010d7983 */ /* 0x000ee20000300800 */
[----:B0-----:R-:W3:Y:S01]  /*5e810*/  LDL.LU R14, [R1+0x1f8] ;  /* 0x0001f800010e7983 */ /* 0x001ee20000300800 */
[----:B------:R-:W3:Y:S02]  /*5e820*/  LDL.LU R15, [R1+0x1fc] ;  /* 0x0001fc00010f7983 */ /* 0x000ee40000300800 */
[----:B--2---:R0:W-:Y:S02]  /*5e830*/  STL [R1+0x16d4], R18 ;  /* 0x0016d41201007387 */ /* 0x0041e40000100800 */
[----:B------:R-:W-:Y:S01]  /*5e840*/  STL [R1+0x16d0], R19 ;  /* 0x0016d01301007387 */ /* 0x000fe20000100800 */
[----:B------:R1:W-:Y:S01]  /*5e850*/  STL.64 [R1+0x1ad8], R16 ;  /* 0x001ad81001007387 */ /* 0x0003e20000100a00 */
[----:B0-----:R-:W-:Y:S01]  /*5e860*/  MOV R18, R29 ;  /* 0x0000001d00127202 */ /* 0x001fe20000000f00 */
[----:B-1----:R-:W-:Y:S01]  /*5e870*/  IMAD.MOV.U32 R17, RZ, RZ, R3 ;  /* 0x000000ffff117224 */ /* 0x002fe200078e0003 */
[----:B----4-:R-:W-:-:S02]  /*5e880*/  MOV R16, R2 ;  /* 0x0000000200107202 */ /* 0x010fc40000000f00 */
[----:B------:R-:W2:Y:S01]  /*5e890*/  LDL.LU R2, [R1+0x1b98] ;  /* 0x001b980001027983 */ /* 0x000ea20000300800 */
[----:B------:R-:W4:Y:S02]  /*5e8a0*/  LDL.LU R3, [R1+0x1b94] ;  /* 0x001b940001037983 */ /* 0x000f240000300800 */
[----:B------:R-:W2:Y:S02]  /*5e8b0*/  LDL.LU R29, [R1+0x1b90] ;  /* 0x001b9000011d7983 */ /* 0x000ea40000300800 */
[----:B------:R-:W2:Y:S02]  /*5e8c0*/  LDL.LU R19, [R1+0x4c] ;  /* 0x00004c0001137983 */ /* 0x000ea40000300800 */
[----:B---3--:R-:W-:Y:S01]  /*5e8d0*/  IMAD.MOV.U32 R7, RZ, RZ, R26 ;  /* 0x000000ffff077224 */ /* 0x008fe200078e001a */
[----:B------:R-:W-:Y:S01]  /*5e8e0*/  MOV R6, R27 ;  /* 0x0000001b00067202 */ /* 0x000fe20000000f00 */
[----:B--2---:R-:W-:Y:S01]  /*5e8f0*/  STL.64 [R1+0x1b30], R18 ;  /* 0x001b301201007387 */ /* 0x004fe20000100a00 */
[----:B------:R0:W-:Y:S02]  /*5e900*/  STL.64 [R1+0x1b28], R16 ;  /* 0x001b281001007387 */ /* 0x0001e40000100a00 */
[----:B0-----:R-:W-:Y:S01]  /*5e910*/  IMAD.MOV.U32 R16, RZ, RZ, R0 ;  /* 0x000000ffff107224 */ /* 0x001fe200078e0000 */
[----:B------:R-:W-:Y:S01]  /*5e920*/  MOV R17, R2 ;  /* 0x0000000200117202 */ /* 0x000fe20000000f00 */
[----:B------:R-:W2:Y:S01]  /*5e930*/  LDL.LU R0, [R1+0x1b8c] ;  /* 0x001b8c0001007983 */ /* 0x000ea20000300800 */
[----:B------:R-:W3:Y:S02]  /*5e940*/  LDL.LU R2, [R1+0x1b88] ;  /* 0x001b880001027983 */ /* 0x000ee40000300800 */
[----:B----4-:R-:W-:Y:S01]  /*5e950*/  IMAD.MOV.U32 R18, RZ, RZ, R3 ;  /* 0x000000ffff127224 */ /* 0x010fe200078e0003 */
[----:B------:R-:W-:Y:S01]  /*5e960*/  MOV R19, R29 ;  /* 0x0000001d00137202 */ /* 0x000fe20000000f00 */
[----:B------:R-:W4:Y:S01]  /*5e970*/  LDL.LU R3, [R1+0x1b84] ;  /* 0x001b840001037983 */ /* 0x000f220000300800 */
[----:B------:R-:W2:Y:S02]  /*5e980*/  LDL.LU R29, [R1+0x1b80] ;  /* 0x001b8000011d7983 */ /* 0x000ea40000300800 */
[----:B------:R-:W2:Y:S02]  /*5e990*/  LDL.LU.64 R26, [R1+0x1b78] ;  /* 0x001b7800011a7983 */ /* 0x000ea40000300a00 */
[----:B------:R-:W-:Y:S01]  /*5e9a0*/  IMAD.MOV.U32 R20, RZ, RZ, R24 ;  /* 0x000000ffff147224 */ /* 0x000fe200078e0018 */
[----:B------:R-:W-:Y:S01]  /*5e9b0*/  MOV R21, R25 ;  /* 0x0000001900157202 */ /* 0x000fe20000000f00 */
[----:B------:R-:W-:Y:S04]  /*5e9c0*/  STL.64 [R1+0x1b58], R22 ;  /* 0x001b581601007387 */ /* 0x000fe80000100a00 */
[----:B------:R-:W-:Y:S01]  /*5e9d0*/  STL.64 [R1+0x1b50], R20 ;  /* 0x001b501401007387 */ /* 0x000fe20000100a00 */
[----:B------:R-:W-:Y:S02]  /*5e9e0*/  STL.64 [R1+0x1ae8], R6 ;  /* 0x001ae80601007387 */ /* 0x000fe40000100a00 */
[----:B------:R2:W-:Y:S02]  /*5e9f0*/  STL.64 [R1+0x1ae0], R4 ;  /* 0x001ae00401007387 */ /* 0x0005e40000100a00 */
[----:B--2---:R-:W-:Y:S01]  /*5ea00*/  HMMA.16816.F32.BF16 R4, R16, R26, R12 ;  /* 0x0000001a1004723c */ /* 0x004fe2000004180c */
[----:B------:R-:W-:Y:S01]  /*5ea10*/  IMAD.MOV.U32 R11, RZ, RZ, R26 ;  /* 0x000000ffff0b7224 */ /* 0x000fe200078e001a */
[----:B------:R-:W-:Y:S01]  /*5ea20*/  MOV R10, R27 ;  /* 0x0000001b000a7202 */ /* 0x000fe20000000f00 */
[----:B------:R-:W0:Y:S11]  /*5ea30*/  LDSM.16.M88.4 R12, [R28+0x62080] ;  /* 0x062080001c0c783b */ /* 0x000e360000000200 */
[----:B------:R-:W-:Y:S09]  /*5ea40*/  @!UPT UIADD3 URZ, URZ, URZ, URZ ;  /* 0x0000003f3f3ff290 */ /* 0x000ff2000fffe03f */
[----:B------:R1:W-:Y:S01]  /*5ea50*/  STL.64 [R1+0x70], R4 ;  /* 0x0000700401007387 */ /* 0x0003e20000100a00 */
[----:B------:R2:W-:Y:S03]  /*5ea60*/  STL.64 [R1+0x78], R6 ;  /* 0x0000780601007387 */ /* 0x0005e60000100a00 */
[----:B-1----:R-:W3:Y:S01]  /*5ea70*/  LDL.LU R4, [R1+0x1c0] ;  /* 0x0001c00001047983 */ /* 0x002ee20000300800 */
[----:B------:R-:W3:Y:S02]  /*5ea80*/  LDL.LU R5, [R1+0x1c4] ;  /* 0x0001c40001057983 */ /* 0x000ee40000300800 */
[----:B--2---:R-:W-:Y:S01]  /*5ea90*/  IMAD.MOV.U32 R6, RZ, RZ, R29 ;  /* 0x000000ffff067224 */ /* 0x004fe200078e001d */
[----:B----4-:R-:W-:Y:S01]  /*5eaa0*/  MOV R7, R3 ;  /* 0x0000000300077202 */ /* 0x010fe20000000f00 */
[----:B------:R-:W2:Y:S01]  /*5eab0*/  LDL.LU R29, [R1+0x1b74] ;  /* 0x001b7400011d7983 */ /* 0x000ea20000300800 */
[----:B------:R-:W4:Y:S02]  /*5eac0*/  LDL.LU R3, [R1+0x1b70] ;  /* 0x001b700001037983 */ /* 0x000f240000300800 */
        /* <DEDUP_REMOVED lines=8> */
[----:B------:R-:W-:Y:S01]  /*5eb50*/  STL.64 [R1+0x1af8], R6 ;  /* 0x001af80601007387 */ /* 0x000fe20000100a00 */
[----:B---3--:R1:W-:Y:S04]  /*5eb60*/  STL.64 [R1+0x1af0], R4 ;  /* 0x001af00401007387 */ /* 0x0083e80000100a00 */
[----:B-1----:R-:W3:Y:S01]  /*5eb70*/  LDL.LU R4, [R1+0x220] ;  /* 0x0002200001047983 */ /* 0x002ee20000300800 */
[----:B------:R-:W3:Y:S02]  /*5eb80*/  LDL.LU R5, [R1+0x224] ;  /* 0x0002240001057983 */ /* 0x000ee40000300800 */
[----:B----4-:R-:W-:Y:S01]  /*5eb90*/  IMAD.MOV.U32 R6, RZ, RZ, R3 ;  /* 0x000000ffff067224 */ /* 0x010fe200078e0003 */
[----:B--2---:R-:W-:Y:S01]  /*5eba0*/  MOV R7, R29 ;  /* 0x0000001d00077202 */ /* 0x004fe20000000f00 */
[----:B------:R-:W2:Y:S01]  /*5ebb0*/  LDL.LU R3, [R1+0x1b6c] ;  /* 0x001b6c0001037983 */ /* 0x000ea20000300800 */
[----:B------:R-:W4:Y:S03]  /*5ebc0*/  LDL.LU R29, [R1+0x1b68] ;  /* 0x001b6800011d7983 */ /* 0x000f260000300800 */
[----:B------:R-:W-:Y:S04]  /*5ebd0*/  STL.64 [R1+0x1b08], R6 ;  /* 0x001b080601007387 */ /* 0x000fe80000100a00 */
[----:B---3--:R1:W-:Y:S04]  /*5ebe0*/  STL.64 [R1+0x1b00], R4 ;  /* 0x001b000401007387 */ /* 0x0083e80000100a00 */
[----:B-1----:R-:W3:Y:S01]  /*5ebf0*/  LDL.LU R4, [R1+0x230] ;  /* 0x0002300001047983 */ /* 0x002ee20000300800 */
[----:B------:R-:W3:Y:S02]  /*5ec00*/  LDL.LU R5, [R1+0x234] ;  /* 0x0002340001057983 */ /* 0x000ee40000300800 */
[----:B------:R-:W2:Y:S02]  /*5ec10*/  LDL.LU R6, [R1+0x238] ;  /* 0x0002380001067983 */ /* 0x000ea40000300800 */
[----:B------:R-:W2:Y:S02]  /*5ec20*/  LDL.LU R7, [R1+0x23c] ;  /* 0x00023c0001077983 */ /* 0x000ea40000300800 */
[----:B--2---:R1:W-:Y:S01]  /*5ec30*/  STL.64 [R1+0x1b18], R6 ;  /* 0x001b180601007387 */ /* 0x0043e20000100a00 */
[----:B---3--:R2:W-:Y:S02]  /*5ec40*/  STL.64 [R1+0x1b10], R4 ;  /* 0x001b100401007387 */ /* 0x0085e40000100a00 */
[----:B-1----:R-:W-:Y:S01]  /*5ec50*/  IMAD.MOV.U32 R6, RZ, RZ, R11 ;  /* 0x000000ffff067224 */ /* 0x002fe200078e000b */
[----:B------:R-:W-:-:S05]  /*5ec60*/  MOV R7, R10 ;  /* 0x0000000a00077202 */ /* 0x000fca0000000f00 */
[----:B------:R1:W-:Y:S01]  /*5ec70*/  STL.64 [R1+0x1b38], R6 ;  /* 0x001b380601007387 */ /* 0x0003e20000100a00 */
[----:B--2---:R-:W2:Y:S02]  /*5ec80*/  LDL.LU R4, [R1+0x1e0] ;  /* 0x0001e00001047983 */ /* 0x004ea40000300800 */
[----:B------:R-:W2:Y:S02]  /*5ec90*/  LDL.LU R5, [R1+0x1e4] ;  /* 0x0001e40001057983 */ /* 0x000ea40000300800 */
[----:B0-----:R-:W-:Y:S01]  /*5eca0*/  IMAD.MOV.U32 R11, RZ, RZ, R14 ;  /* 0x000000ffff0b7224 */ /* 0x001fe200078e000e */
[----:B------:R-:W-:Y:S01]  /*5ecb0*/  MOV R10, R15 ;  /* 0x0000000f000a7202 */ /* 0x000fe20000000f00 */
[----:B-1----:R-:W2:Y:S01]  /*5ecc0*/  LDL.LU R6, [R1+0x1e8] ;  /* 0x0001e80001067983 */ /* 0x002ea20000300800 */
[----:B------:R-:W2:Y:S02]  /*5ecd0*/  LDL.LU R7, [R1+0x1ec] ;  /* 0x0001ec0001077983 */ /* 0x000ea40000300800 */
[----:B------:R-:W-:Y:S02]  /*5ece0*/  STL.64 [R1+0x20], R12 ;  /* 0x0000200c01007387 */ /* 0x000fe40000100a00 */
[----:B------:R-:W3:Y:S01]  /*5ecf0*/  LDL.LU.64 R14, [R1+0x1b60] ;  /* 0x001b6000010e7983 */ /* 0x000ee20000300a00 */
[----:B------:R-:W-:Y:S01]  /*5ed00*/  STL [R1+0x1a64], R10 ;  /* 0x001a640a01007387 */ /* 0x000fe20000100800 */
[----:B------:R-:W-:Y:S02]  /*5ed10*/  STL [R1+0x1a60], R11 ;  /* 0x001a600b01007387 */ /* 0x000fe40000100800 */
[----:B------:R0:W-:Y:S02]  /*5ed20*/  STL.64 [R1+0x1b20], R8 ;  /* 0x001b200801007387 */ /* 0x0001e40000100a00 */
[----:B0-----:R-:W2:Y:S01]  /*5ed30*/  LDL.LU R8, [R1+0x1d0] ;  /* 0x0001d00001087983 */ /* 0x001ea20000300800 */
        /* <DEDUP_REMOVED lines=8> */
[----:B------:R-:W-:Y:S01]  /*5edc0*/  MOV R11, R3 ;  /* 0x00000003000b7202 */ /* 0x000fe20000000f00 */
[C---:B---3--:R-:W-:Y:S11]  /*5edd0*/  HMMA.16816.F32.BF16 R24, R16.reuse, R22, R24 ;  /* 0x000000161018723c */ /* 0x048ff60000041818 */
[----:B------:R-:W-:Y:S11]  /*5ede0*/  @!UPT UIADD3 URZ, URZ, URZ, URZ ;  /* 0x0000003f3f3ff290 */ /* 0x000ff6000fffe03f */
[----:B------:R-:W-:Y:S01]  /*5edf0*/  @!UPT UIADD3 URZ, URZ, URZ, URZ ;  /* 0x0000003f3f3ff290 */ /* 0x000fe2000fffe03f */
[----:B------:R-:W-:Y:S01]  /*5ee00*/  STL.64 [R1+0x520], R24 ;  /* 0x0005201801007387 */ /* 0x000fe20000100a00 */
[----:B------:R0:W-:Y:S02]  /*5ee10*/  STL [R1+0x528], R26 ;  /* 0x0005281a01007387 */ /* 0x0001e40000100800 */
[----:B------:R-:W-:Y:S02]  /*5ee20*/  IMAD.MOV.U32 R3, RZ, RZ, R27 ;  /* 0x000000ffff037224 */ /* 0x000fe400078e001b */
[----:B0-----:R-:W2:Y:S01]  /*5ee30*/  LDL.LU.64 R26, [R1+0x1b48] ;  /* 0x001b4800011a7983 */ /* 0x001ea20000300a00 */
[----:B------:R-:W3:Y:S02]  /*5ee40*/  LDL.LU.64 R24, [R1+0x1b40] ;  /* 0x001b400001187983 */ /* 0x000ee40000300a00 */
[----:B------:R-:W-:Y:S01]  /*5ee50*/  STL [R1+0x18d0], R3 ;  /* 0x0018d00301007387 */ /* 0x000fe20000100800 */
[----:B--2---:R-:W-:Y:S01]  /*5ee60*/  HMMA.16816.F32.BF16 R16, R16, R26, R4 ;  /* 0x0000001a1010723c */ /* 0x004fe20000041804 */
[----:B------:R-:W2:Y:S11]  /*5ee70*/  LDL.LU.64 R6, [R1+0x1b38] ;  /* 0x001b380001067983 */ /* 0x000eb60000300a00 */
[----:B------:R-:W-:Y:S11]  /*5ee80*/  @!UPT UIADD3 URZ, URZ, URZ, URZ ;  /* 0x0000003f3f3ff290 */ /* 0x000ff6000fffe03f */
[----:B------:R-:W-:Y:S01]  /*5ee90*/  STL.64 [R1+0x5c0], R16 ;  /* 0x0005c01001007387 */ /* 0x000fe20000100a00 */
[----:B------:R0:W-:Y:S03]  /*5eea0*/  STL.64 [R1+0x5c8], R18 ;  /* 0x0005c81201007387 */ /* 0x0001e60000100a00 */
[----:B0-----:R-:W2:Y:S01]  /*5eeb0*/  LDL.LU.64 R18, [R1+0x1b30] ;  /* 0x001b300001127983 */ /* 0x001ea20000300a00 */
[----:B------:R-:W2:Y:S02]  /*5eec0*/  LDL.LU.64 R16, [R1+0x1b28] ;  /* 0x001b280001107983 */ /* 0x000ea40000300a00 */
[----:B----4-:R-:W-:-:S07]  /*5eed0*/  IMAD.MOV.U32 R10, RZ, RZ, R29 ;  /* 0x000000ffff0a7224 */ /* 0x010fce00078e001d */
[C---:B--2---:R-:W-:Y:S01]  /*5eee0*/  HMMA.16816.F32.BF16 R4, R16.reuse, R6, R8 ;  /* 0x000000061004723c */ /* 0x044fe20000041808 */
[----:B------:R-:W2:Y:S11]  /*5eef0*/  LDL.LU.64 R8, [R1+0x1b20] ;  /* 0x001b200001087983 */ /* 0x000eb60000300a00 */
[----:B------:R-:W-:Y:S11]  /*5ef00*/  @!UPT UIADD3 URZ, URZ, URZ, URZ ;  /* 0x0000003f3f3ff290 */ /* 0x000ff6000fffe03f */
[----:B------:R-:W-:Y:S01]  /*5ef10*/  STL.64 [R1+0x5b0], R4 ;  /* 0x0005b00401007387 */ /* 0x000fe20000100a00 */
[----:B------:R-:W-:Y:S02]  /*5ef20*/  STL.64 [R1+0x5b8], R6 ;  /* 0x0005b80601007387 */ /* 0x000fe40000100a00 */
[----:B------:R-:W0:Y:S04]  /*5ef30*/  LDSM.16.M88.4 R4, [R28+0x63080] ;  /* 0x063080001c04783b */ /* 0x000e280000000200 */
[----:B0-----:R-:W-:Y:S01]  /*5ef40*/  IMAD.MOV.U32 R11, RZ, RZ, R6 ;  /* 0x000000ffff0b7224 */ /* 0x001fe200078e0006 */
[----:B------:R0:W-:Y:S01]  /*5ef50*/  STL [R1+0x10], R4 ;  /* 0x0000100401007387 */ /* 0x0001e20000100800 */
[----:B------:R-:W-:Y:S02]  /*5ef60*/  MOV R3, R7 ;  /* 0x0000000700037202 */ /* 0x000fe40000000f00 */
[----:B------:R-:W-:Y:S01]  /*5ef70*/  MOV R10, R5 ;  /* 0x00000005000a7202 */ /* 0x000fe20000000f00 */
[----:B------:R-:W4:Y:S01]  /*5ef80*/  LDL.LU.64 R6, [R1+0x1b18] ;  /* 0x001b180001067983 */ /* 0x000f220000300a00 */
[----:B0-----:R-:W4:Y:S02]  /*5ef90*/  LDL.LU.64 R4, [R1+0x1b10] ;  /* 0x001b100001047983 */ /* 0x001f240000300a00 */
[C---:B----4-:R-:W-:Y:S02]  /*5efa0*/  HMMA.16816.F32.BF16 R12, R16.reuse, R14, R4 ;  /* 0x0000000e100c723c */ /* 0x050fe40000041804 */
[----:B------:R-:W4:Y:S01]  /*5efb0*/  LDL.LU.64 R6, [R1+0x1b08] ;  /* 0x001b080001067983 */ /* 0x000f220000300a00 */
[----:B------:R-:W4:Y:S11]  /*5efc0*/  LDL.LU.64 R4, [R1+0x1b00] ;  /* 0x001b000001047983 */ /* 0x000f360000300a00 */
[----:B------:R-:W-:Y:S09]  /*5efd0*/  @!UPT UIADD3 URZ, URZ, URZ, URZ ;  /* 0x0000003f3f3ff290 */ /* 0x000ff2000fffe03f */
[----:B------:R-:W-:Y:S01]  /*5efe0*/  STL.64 [R1+0x510], R12 ;  /* 0x0005100c01007387 */ /* 0x000fe20000100a00 */
[----:B------:R0:W-:Y:S02]  /*5eff0*/  STL.64 [R1+0x518], R14 ;  /* 0x0005180e01007387 */ /* 0x0001e40000100a00 */
[----:B0-----:R-:W-:Y:S01]  /*5f000*/  IMAD.MOV.U32 R14, RZ, RZ, R2 ;  /* 0x000000ffff0e7224 */ /* 0x001fe200078e0002 */
[----:B------:R-:W-:Y:S01]  /*5f010*/  MOV R15, R0 ;  /* 0x00000000000f7202 */ /* 0x000fe20000000f00 */
[----:B----4-:R-:W-:Y:S11]  /*5f020*/  HMMA.16816.F32.BF16 R4, R16, R22, R4 ;  /* 0x000000161004723c */ /* 0x010ff60000041804 */
[----:B------:R-:W-:Y:S11]  /*5f030*/  @!UPT UIADD3 URZ, URZ, URZ, URZ ;  /* 0x0000003f3f3ff290 */ /* 0x000ff6000fffe03f */
[----:B------:R-:W-:Y:S02]  /*5f040*/  @!UPT UIADD3 URZ, URZ, URZ, URZ ;  /* 0x0000003f3f3ff290 */ /* 0x000fe4000fffe03f */
[----:B------:R-:W-:Y:S01]  /*5f050*/  IMAD.MOV.U32 R2, RZ, RZ, R6 ;  /* 0x000000ffff027224 */ /* 0x000fe200078e0006 */
[----:B------:R-:W-:Y:S01]  /*5f060*/  MOV R0, R7 ;  /* 0x0000000700007202 */ /* 0x000fe20000000f00 */
[----:B------:R-:W-:Y:S01]  /*5f070*/  IMAD.MOV.U32 R29, RZ, RZ, R4 ;  /* 0x000000ffff1d7224 */ /* 0x000fe200078e0004 */
[----:B------:R-:W-:Y:S01]  /*5f080*/  MOV R28, R5 ;  /* 0x00000005001c7202 */ /* 0x000fe20000000f00 */
[----:B------:R-:W4:Y:S01]  /*5f090*/  LDL.LU.64 R6, [R1+0x1af8] ;  /* 0x001af80001067983 */ /* 0x000f220000300a00 */
[----:B------:R-:W4:Y:S02]  /*5f0a0*/  LDL.LU.64 R4, [R1+0x1af0] ;  /* 0x001af00001047983 */ /* 0x000f240000300a00 */
[----:B---3--:R-:W-:Y:S02]  /*5f0b0*/  IMAD.MOV.U32 R12, RZ, RZ, R25 ;  /* 0x000000ffff0c7224 */ /* 0x008fe400078e0019 */
[----:B------:R-:W0:Y:S01]  /*5f0c0*/  S2R R25, SR_TID.X ;  /* 0x0000000000197919 */ /* 0x000e220000002100 */
[----:B------:R-:W-:Y:S01]  /*5f0d0*/  MOV R13, R24 ;  /* 0x00000018000d7202 */ /* 0x000fe20000000f00 */
[----:B------:R1:W-:Y:S02]  /*5f0e0*/  STL [R1+0x16f4], R0 ;  /* 0x0016f40001007387 */ /* 0x0003e40000100800 */
[----:B------:R-:W-:Y:S01]  /*5f0f0*/  STL [R1+0x16f0], R2 ;  /* 0x0016f00201007387 */ /* 0x000fe20000100800 */
[----:B------:R-:W-:Y:S01]  /*5f100*/  STL [R1+0x16ec], R28 ;  /* 0x0016ec1c01007387 */ /* 0x000fe20000100800 */
[----:B------:R-:W-:Y:S01]  /*5f110*/  STL [R1+0x16e8], R29 ;  /* 0x0016e81d01007387 */ /* 0x000fe20000100800 */
[----:B0-----:R-:W-:-:S02]  /*5f120*/  LOP3.LUT R24, R25, 0x7, RZ, 0xc0, !PT ;  /* 0x0000000719187812 */ /* 0x001fc400078ec0ff */
[----:B------:R-:W-:-:S03]  /*5f130*/  SHF.L.U32 R23, R25, 0x8, RZ ;  /* 0x0000000819177819 */ /* 0x000fc600000006ff */
[----:B------:R-:W-:-:S05]  /*5f140*/  IMAD.SHL.U32 R24, R24, 0x10, RZ ;  /* 0x0000001018187824 */ /* 0x000fca00078e00ff */
[----:B-1----:R-:W-:-:S04]  /*5f150*/  LOP3.LUT R0, R24, 0xf00, R23, 0xf8, !PT ;  /* 0x00000f0018007812 */ /* 0x002fc800078ef817 */
[----:B------:R-:W-:Y:S02]  /*5f160*/  LOP3.LUT R0, R0, 0x10, R25, 0x78, !PT ;  /* 0x0000001000007812 */ /* 0x000fe400078e7819 */
[----:B----4-:R-:W-:Y:S01]  /*5f170*/  HMMA.16816.F32.BF16 R24, R16, R26, R4 ;  /* 0x0000001a1018723c */ /* 0x010fe20000041804 */
[----:B------:R-:W3:Y:S01]  /*5f180*/  LDL.LU.64 R6, [R1+0x1ae8] ;  /* 0x001ae80001067983 */ /* 0x000ee20000300a00 */
[----:B------:R-:W4:Y:S02]  /*5f190*/  LDL.LU.64 R4, [R1+0x1ae0] ;  /* 0x001ae00001047983 */ /* 0x000f240000300a00 */
[----:B------:R-:W2:Y:S01]  /*5f1a0*/  LDL.LU.64 R16, [R1+0x1ad8] ;  /* 0x001ad80001107983 */ /* 0x000ea20000300a00 */
[----:B------:R-:W-:Y:S11]  /*5f1b0*/  LOP3.LUT R0, R0, 0x40, RZ, 0x3c, !PT ;  /* 0x0000004000007812 */ /* 0x000ff600078e3cff */
[----:B------:R-:W-:Y:S07]  /*5f1c0*/  @!UPT UIADD3 URZ, URZ, URZ, URZ ;  /* 0x0000003f3f3ff290 */ /* 0x000fee000fffe03f */
[----:B------:R-:W-:Y:S01]  /*5f1d0*/  STL.64 [R1+0x480], R24 ;  /* 0x0004801801007387 */ /* 0x000fe20000100a00 */
[----:B------:R-:W-:Y:S01]  /*5f1e0*/  IMAD.MOV.U32 R18, RZ, RZ, R26 ;  /* 0x000000ffff127224 */ /* 0x000fe200078e001a */
[----:B------:R-:W-:Y:S02]  /*5f1f0*/  MOV R19, R27 ;  /* 0x0000001b00137202 */ /* 0x000fe40000000f00 */
[----:B------:R-:W0:Y:S04]  /*5f200*/  LDSM.16.M88.4 R24, [R0+0x64080] ;  /* 0x064080000018783b */ /* 0x000e280000000200 */
[----:B------:R-:W-:Y:S01]  /*5f210*/  STL [R1+0x171c], R19 ;  /* 0x00171c1301007387 */ /* 0x000fe20000100800 */
[----:B------:R-:W-:Y:S03]  /*5f220*/  STL [R1+0x1718], R18 ;  /* 0x0017181201007387 */ /* 0x000fe60000100800 */
[----:B--2---:R-:W-:Y:S01]  /*5f230*/  STL.64 [R1+0x1ab0], R16 ;  /* 0x001ab01001007387 */ /* 0x004fe20000100a00 */
[----:B0-----:R-:W-:Y:S02]  /*5f240*/  STL.64 [R1+0x19d8], R26 ;  /* 0x0019d81a01007387 */ /* 0x001fe40000100a00 */
[----:B------:R0:W-:Y:S02]  /*5f250*/  STL.64 [R1+0x19d0], R24 ;  /* 0x0019d01801007387 */ /* 0x0001e40000100a00 */
[----:B0-----:R-:W-:Y:S01]  /*5f260*/  IMAD.MOV.U32 R24, RZ, RZ, R20 ;  /* 0x000000ffff187224 */ /* 0x001fe200078e0014 */
[----:B------:R-:W-:Y:S01]  /*5f270*/  MOV R25, R21 ;  /* 0x0000001500197202 */ /* 0x000fe20000000f00 */
[----:B------:R-:W2:Y:S01]  /*5f280*/  LDL.LU R20, [R1+0x1ad4] ;  /* 0x001ad40001147983 */ /* 0x000ea20000300800 */
[----:B------:R-:W4:Y:S02]  /*5f290*/  LDL.LU R21, [R1+0x1ad0] ;  /* 0x001ad00001157983 */ /* 0x000f240000300800 */
[----:B---3--:R-:W-:Y:S01]  /*5f2a0*/  IMAD.MOV.U32 R26, RZ, RZ, R7 ;  /* 0x000000ffff1a7224 */ /* 0x008fe200078e0007 */
[----:B------:R-:W-:-:S05]  /*5f2b0*/  MOV R27, R6 ;  /* 0x00000006001b7202 */ /* 0x000fca0000000f00 */
[----:B------:R-:W-:Y:S01]  /*5f2c0*/  STL.64 [R1+0x1aa0], R26 ;  /* 0x001aa01a01007387 */ /* 0x000fe20000100a00 */
[----:B------:R0:W-:Y:S03]  /*5f2d0*/  STL.64 [R1+0x1a98], R24 ;  /* 0x001a981801007387 */ /* 0x0001e60000100a00 */
[----:B0-----:R-:W3:Y:S01]  /*5f2e0*/  LDL.LU R24, [R1+0x60] ;  /* 0x0000600001187983 */ /* 0x001ee20000300800 */
[----:B------:R-:W3:Y:S02]  /*5f2f0*/  LDL.LU R25, [R1+0x64] ;  /* 0x0000640001197983 */ /* 0x000ee40000300800 */
[----:B--2---:R-:W-:Y:S01]  /*5f300*/  IMAD.MOV.U32 R26, RZ, RZ, R20 ;  /* 0x000000ffff1a7224 */ /* 0x004fe200078e0014 */
[----:B----4-:R-:W-:Y:S01]  /*5f310*/  MOV R27, R21 ;  /* 0x00000015001b7202 */ /* 0x010fe20000000f00 */
[----:B------:R-:W2:Y:S01]  /*5f320*/  LDL.LU R20, [R1+0x1acc] ;  /* 0x001acc0001147983 */ /* 0x000ea20000300800 */
[----:B------:R-:W4:Y:S02]  /*5f330*/  LDL.LU R21, [R1+0x1ac8] ;  /* 0x001ac80001157983 */ /* 0x000f240000300800 */
[----:B------:R-:W4:Y:S03]  /*5f340*/  LDL.LU R16, [R1+0x640] ;  /* 0x0006400001107983 */ /* 0x000f260000300800 */
[----:B---3--:R-:W-:Y:S11]  /*5f350*/  HMMA.16816.F32.BF16 R12, R24, R4, R12 ;  /* 0x00000004180c723c */ /* 0x008ff6000004180c */
[----:B------:R-:W-:Y:S11]  /*5f360*/  @!UPT UIADD3 URZ, URZ, URZ, URZ ;  /* 0x0000003f3f3ff290 */ /* 0x000ff6000fffe03f */
[----:B------:R-:W-:Y:S01]  /*5f370*/  @!UPT UIADD3 URZ, URZ, URZ, URZ ;  /* 0x0000003f3f3ff290 */ /* 0x000fe2000fffe03f */
[----:B------:R0:W-:Y:S01]  /*5f380*/  STL.64 [R1+0x470], R12 ;  /* 0x0004700c01007387 */ /* 0x0001e20000100a00 */
[----:B------:R1:W-:Y:S02]  /*5f390*/  STL.64 [R1+0x478], R14 ;  /* 0x0004780e01007387 */ /* 0x0003e40000100a00 */
[----:B------:R-:W3:Y:S02]  /*5f3a0*/  LDL.LU R17, [R1+0x644] ;  /* 0x0006440001117983 */ /* 0x000ee40000300800 */
[----:B------:R-:W3:Y:S01]  /*5f3b0*/  LDL.LU R18, [R1+0x648] ;  /* 0x0006480001127983 */ /* 0x000ee20000300800 */
[----:B------:R-:W3:Y:S04]  /*5f3c0*/  LDL.LU R19, [R1+0x64c] ;  /* 0x00064c0001137983 */ /* 0x000ee80000300800 */
[----:B0-----:R-:W3:Y:S01]  /*5f3d0*/  LDL.LU R12, [R1+0x650] ;  /* 0x00065000010c7983 */ /* 0x001ee20000300800 */
[----:B------:R-:W3:Y:S02]  /*5f3e0*/  LDL.LU R13, [R1+0x654] ;  /* 0x00065400010d7983 */ /* 0x000ee40000300800 */
[----:B-1----:R-:W3:Y:S02]  /*5f3f0*/  LDL.LU R14, [R1+0x658] ;  /* 0x00065800010e7983 */ /* 0x002ee40000300800 */
[----:B------:R-:W3:Y:S01]  /*5f400*/  LDL.LU R15, [R1+0x65c] ;  /* 0x00065c00010f7983 */ /* 0x000ee20000300800 */
[----:B------:R0:W-:Y:S04]  /*5f410*/  STL.64 [R1+0x1aa8], R4 ;  /* 0x001aa80401007387 */ /* 0x0001e80000100a00 */
[----:B0-----:R-:W3:Y:S01]  /*5f420*/  LDL.LU R4, [R1+0x5a0] ;  /* 0x0005a00001047983 */ /* 0x001ee20000300800 */
[----:B------:R-:W3:Y:S01]  /*5f430*/  LDL.LU R5, [R1+0x5a4] ;  /* 0x0005a40001057983 */ /* 0x000ee20000300800 */
[----:B--2---:R-:W-:Y:S01]  /*5f440*/  MOV R7, R20 ;  /* 0x0000001400077202 */ /* 0x004fe20000000f00 */
[----:B----4-:R-:W-:-:S02]  /*5f450*/  IMAD.MOV.U32 R6, RZ, RZ, R21 ;  /* 0x000000ffff067224 */ /* 0x010fc400078e0015 */
[----:B------:R-:W0:Y:S04]  /*5f460*/  LDSM.16.M88.4 R20, [R0+0x65080] ;  /* 0x065080000014783b */ /* 0x000e280000000200 */
[----:B0-----:R-:W-:Y:S01]  /*5f470*/  STL.64 [R1+0x1998], R22 ;  /* 0x0019981601007387 */ /* 0x001fe20000100a00 */
[----:B------:R0:W-:Y:S03]  /*5f480*/  STL.64 [R1+0x1990], R20 ;  /* 0x0019901401007387 */ /* 0x0001e60000100a00 */
        /* <DEDUP_REMOVED lines=26> */
[----:B------:R-:W4:Y:S02]  /*5f630*/  LDL.LU.64 R12, [R1+0x1ab8] ;  /* 0x001ab800010c7983 */ /* 0x000f240000300a00 */
[C---:B----4-:R-:W-:Y:S11]  /*5f640*/  HMMA.16816.F32.BF16 R16, R24.reuse, R12, R16 ;  /* 0x0000000c1810723c */ /* 0x050ff60000041810 */
[----:B------:R-:W-:Y:S11]  /*5f650*/  @!UPT UIADD3 URZ, URZ, URZ, URZ ;  /* 0x0000003f3f3ff290 */ /* 0x000ff6000fffe03f */
[----:B------:R-:W-:Y:S01]  /*5f660*/  @!UPT UIADD3 URZ, URZ, URZ, URZ ;  /* 0x0000003f3f3ff290 */ /* 0x000fe2000fffe03f */
[----:B------:R0:W-:Y:S01]  /*5f670*/  STL.64 [R1+0x450], R16 ;  /* 0x0004501001007387 */ /* 0x0001e20000100a00 */
[----:B------:R-:W-:Y:S03]  /*5f680*/  STL.64 [R1+0x458], R18 ;  /* 0x0004581201007387 */ /* 0x000fe60000100a00 */
[----:B0-----:R-:W4:Y:S02]  /*5f690*/  LDL.LU.64 R16, [R1+0x1ab0] ;  /* 0x001ab00001107983 */ /* 0x001f240000300a00 */
[----:B----4-:R-:W-:Y:S02]  /*5f6a0*/  HMMA.16816.F32.BF16 R24, R24, R16, R4 ;  /* 0x000000101818723c */ /* 0x010fe40000041804 */
        /* <DEDUP_REMOVED lines=8> */
[C---:B--2---:R-:W-:Y:S11]  /*5f730*/  HMMA.16816.F32.BF16 R20, R24.reuse, R4, R20 ;  /* 0x000000041814723c */ /* 0x044ff60000041814 */
[----:B------:R-:W-:Y:S11]  /*5f740*/  @!UPT UIADD3 URZ, URZ, URZ, URZ ;  /* 0x0000003f3f3ff290 */ /* 0x000ff6000fffe03f */
[----:B------:R-:W-:Y:S01]  /*5f750*/  @!UPT UIADD3 URZ, URZ, URZ, URZ ;  /* 0x0000003f3f3ff290 */ /* 0x000fe2000fffe03f */
[----:B------:R-:W-:Y:S01]  /*5f760*/  STL.64 [R1+0x430], R20 ;  /* 0x0004301401007387 */ /* 0x000fe20000100a00 */
[----:B------:R0:W-:Y:S01]  /*5f770*/  STL [R1+0x438], R22 ;  /* 0x0004381601007387 */ /* 0x0001e20000100800 */
[----:B------:R-:W-:Y:S02]  /*5f780*/  MOV R6, R23 ;  /* 0x0000001700067202 */ /* 0x000fe40000000f00 */
[----:B0-----:R-:W2:Y:S01]  /*5f790*/  LDL.LU.64 R22, [R1+0x1a90] ;  /* 0x001a900001167983 */ /* 0x001ea20000300a00 */
[----:B------:R-:W2:Y:S02]  /*5f7a0*/  LDL.LU.64 R20, [R1+0x1a88] ;  /* 0x001a880001147983 */ /* 0x000ea40000300a00 */
[----:B------:R-:W-:Y:S01]  /*5f7b0*/  STL [R1+0x168c], R6 ;  /* 0x00168c0601007387 */ /* 0x000fe20000100800 */
[C---:B--2---:R-:W-:Y:S11]  /*5f7c0*/  HMMA.16816.F32.BF16 R20, R24.reuse, R8, R20 ;  /* 0x000000081814723c */ /* 0x044ff60000041814 */
[----:B------:R-:W-:Y:S11]  /*5f7d0*/  @!UPT UIADD3 URZ, URZ, URZ, URZ ;  /* 0x0000003f3f3ff290 */ /* 0x000ff6000fffe03f */
[----:B------:R-:W-:Y:S01]  /*5f7e0*/  @!UPT UIADD3 URZ, URZ, URZ, URZ ;  /* 0x0000003f3f3ff290 */ /* 0x000fe2000fffe03f */
[----:B------:R-:W-:Y:S01]  /*5f7f0*/  STL.64 [R1+0x420], R20 ;  /* 0x0004201401007387 */ /* 0x000fe20000100a00 */
[----:B------:R0:W-:Y:S02]  /*5f800*/  STL [R1+0x428], R22 ;  /* 0x0004281601007387 */ /* 0x0001e40000100800 */
[----:B------:R-:W-:Y:S02]  /*5f810*/  IMAD.MOV.U32 R7, RZ, RZ, R23 ;  /* 0x000000ffff077224 */ /* 0x000fe400078e0017 */
[----:B0-----:R-:W2:Y:S01]  /*5f820*/  LDL.LU.64 R22, [R1+0x1a80] ;  /* 0x001a800001167983 */ /* 0x001ea20000300a00 */
[----:B------:R-:W2:Y:S02]  /*5f830*/  LDL.LU.64 R20, [R1+0x1a78] ;  /* 0x001a780001147983 */ /* 0x000ea40000300a00 */
[----:B------:R-:W-:Y:S02]  /*5f840*/  STL.64 [R1+0x1a58], R8 ;  /* 0x001a580801007387 */ /* 0x000fe40000100a00 */
        /* <DEDUP_REMOVED lines=9> */
[----:B---3--:R-:W-:Y:S02]  /*5f8e0*/  STL.64 [R1+0x1a50], R14 ;  /* 0x001a500e01007387 */ /* 0x008fe40000100a00 */
[----:B------:R-:W-:Y:S01]  /*5f8f0*/  STL.64 [R1+0x1a48], R12 ;  /* 0x001a480c01007387 */ /* 0x000fe20000100a00 */
[----:B------:R-:W-:Y:S01]  /*5f900*/  STL [R1+0x1694], R6 ;  /* 0x0016940601007387 */ /* 0x000fe20000100800 */
[----:B--2---:R-:W-:Y:S11]  /*5f910*/  HMMA.16816.F32.BF16 R20, R24, R16, R20 ;  /* 0x000000101814723c */ /* 0x004ff60000041814 */
[----:B------:R-:W-:Y:S11]  /*5f920*/  @!UPT UIADD3 URZ, URZ, URZ, URZ ;  /* 0x0000003f3f3ff290 */ /* 0x000ff6000fffe03f */
[----:B------:R-:W-:Y:S01]  /*5f930*/  @!UPT UIADD3 URZ, URZ, URZ, URZ ;  /* 0x0000003f3f3ff290 */ /* 0x000fe2000fffe03f */
[----:B------:R0:W-:Y:S01]  /*5f940*/  STL.64 [R1+0x400], R20 ;  /* 0x0004001401007387 */ /* 0x0001e20000100a00 */
[----:B------:R1:W-:Y:S02]  /*5f950*/  STL [R1+0x408], R22 ;  /* 0x0004081601007387 */ /* 0x0003e40000100800 */
[----:B------:R-:W-:Y:S02]  /*5f960*/  STL.64 [R1+0x1a40], R16 ;  /* 0x001a401001007387 */ /* 0x000fe40000100a00 */
[----:B------:R-:W2:Y:S02]  /*5f970*/  LDL.LU R24, [R1+0x10] ;  /* 0x0000100001187983 */ /* 0x000ea40000300800 */
[----:B------:R-:W-:Y:S01]  /*5f980*/  IMAD.MOV.U32 R26, RZ, RZ, R11 ;  /* 0x000000ffff1a7224 */ /* 0x000fe200078e000b */
[----:B------:R-:W-:Y:S02]  /*5f990*/  MOV R27, R3 ;  /* 0x00000003001b7202 */ /* 0x000fe40000000f00 */
[----:B------:R-:W-:-:S02]  /*5f9a0*/  MOV R25, R10 ;  /* 0x0000000a00197202 */ /* 0x000fc40000000f00 */
[----:B------:R-:W3:Y:S01]  /*5f9b0*/  LDL.LU R10, [R1+0x1a64] ;  /* 0x001a6400010a7983 */ /* 0x000ee20000300800 */
[----:B------:R-:W4:Y:S02]  /*5f9c0*/  LDL.LU R11, [R1+0x1a60] ;  /* 0x001a6000010b7983 */ /* 0x000f240000300800 */
[----:B------:R-:W-:Y:S02]  /*5f9d0*/  STL.64 [R1+0x1a28], R26 ;  /* 0x001a281a01007387 */ /* 0x000fe40000100a00 */
[----:B------:R-:W-:Y:S01]  /*5f9e0*/  IMAD.MOV.U32 R7, RZ, RZ, R23 ;  /* 0x000000ffff077224 */ /* 0x000fe200078e0017 */
[----:B--2---:R-:W-:Y:S01]  /*5f9f0*/  STL.64 [R1+0x1a20], R24 ;  /* 0x001a201801007387 */ /* 0x004fe20000100a00 */
[----:B0-----:R-:W2:Y:S02]  /*5fa00*/  LDL.LU R20, [R1+0xf0] ;  /* 0x0000f00001147983 */ /* 0x001ea40000300800 */
[----:B------:R-:W2:Y:S02]  /*5fa10*/  LDL.LU R21, [R1+0xf4] ;  /* 0x0000f40001157983 */ /* 0x000ea40000300800 */
[----:B-1----:R-:W2:Y:S01]  /*5fa20*/  LDL.LU R22, [R1+0xf8] ;  /* 0x0000f80001167983 */ /* 0x002ea20000300800 */
[----:B------:R-:W2:Y:S04]  /*5fa30*/  LDL.LU R23, [R1+0xfc] ;  /* 0x0000fc0001177983 */ /* 0x000ea80000300800 */
        /* <DEDUP_REMOVED lines=15> */
[----:B------:R0:W-:Y:S03]  /*5fb30*/  STL.64 [R1+0x19c0], R20 ;  /* 0x0019c01401007387 */ /* 0x0001e60000100a00 */
        /* <DEDUP_REMOVED lines=13> */
[----:B---3--:R-:W-:Y:S01]  /*5fc10*/  MOV R27, R10 ;  /* 0x0000000a001b7202 */ /* 0x008fe20000000f00 */
[----:B------:R-:W3:Y:S02]  /*5fc20*/  LDL.LU R9, [R1+0x1a4] ;  /* 0x0001a40001097983 */ /* 0x000ee40000300800 */
[----:B----4-:R-:W-:Y:S01]  /*5fc30*/  IMAD.MOV.U32 R26, RZ, RZ, R11 ;  /* 0x000000ffff1a7224 */ /* 0x010fe200078e000b */
[----:B------:R-:W3:Y:S01]  /*5fc40*/  LDL.LU R10, [R1+0x1a8] ;  /* 0x0001a800010a7983 */ /* 0x000ee20000300800 */
[----:B------:R-:W3:Y:S03]  /*5fc50*/  LDL.LU R11, [R1+0x1ac] ;  /* 0x0001ac00010b7983 */ /* 0x000ee60000300800 */
[----:B--2---:R-:W-:Y:S01]  /*5fc60*/  STL.64 [R1+0x19e8], R22 ;  /* 0x0019e81601007387 */ /* 0x004fe20000100a00 */
        /* <DEDUP_REMOVED lines=30> */
[----:B------:R-:W-:Y:S01]  /*5fe50*/  STL [R1+0x1698], R7 ;  /* 0x0016980701007387 */ /* 0x000fe20000100800 */
[----:B------:R0:W-:Y:S02]  /*5fe60*/  STL.64 [R1+0x3f0], R8 ;  /* 0x0003f00801007387 */ /* 0x0001e40000100a00 */
[----:B------:R-:W-:Y:S01]  /*5fe70*/  STL [R1+0x3f8], R10 ;  /* 0x0003f80a01007387 */ /* 0x000fe20000100800 */
[----:B0-----:R-:W3:Y:S01]  /*5fe80*/  LDL.LU.64 R8, [R1+0x1a58] ;  /* 0x001a580001087983 */ /* 0x001ee20000300a00 */
[----:B------:R-:W-:-:S05]  /*5fe90*/  IMAD.MOV.U32 R6, RZ, RZ, R11 ;  /* 0x000000ffff067224 */ /* 0x000fca00078e000b */
[----:B------:R-:W-:Y:S01]  /*5fea0*/  STL [R1+0x169c], R6 ;  /* 0x00169c0601007387 */ /* 0x000fe20000100800 */
        /* <DEDUP_REMOVED lines=12> */
[----:B0-----:R-:W2:Y:S02]  /*5ff70*/  LDL.LU.64 R16, [R1+0x1a40] ;  /* 0x001a400001107983 */ /* 0x001ea40000300a00 */
[----:B--2---:R-:W-:Y:S02]  /*5ff80*/  HMMA.16816.F32.BF16 R24, R24, R16, R20 ;  /* 0x000000101818723c */ /* 0x004fe40000041814 */
[----:B------:R-:W2:Y:S01]  /*5ff90*/  LDL.LU.64 R22, [R1+0x1a38] ;  /* 0x001a380001167983 */ /* 0x000ea20000300a00 */
[----:B------:R-:W2:Y:S11]  /*5ffa0*/  LDL.LU.64 R20, [R1+0x1a30] ;  /* 0x001a300001147983 */ /* 0x000eb60000300a00 */
[----:B------:R-:W-:Y:S09]  /*5ffb0*/  @!UPT UIADD3 URZ, URZ, URZ, URZ ;  /* 0x0000003f3f3ff290 */ /* 0x000ff2000fffe03f */
[----:B------:R-:W-:Y:S01]  /*5ffc0*/  STL.64 [R1+0x3b0], R24 ;  /* 0x0003b01801007387 */ /* 0x000fe20000100a00 */
[----:B------:R-:W-:Y:S02]  /*5ffd0*/  STL.64 [R1+0x3b8], R26 ;  /* 0x0003b81a01007387 */ /* 0x000fe40000100a00 */
[----:B------:R-:W0:Y:S04]  /*5ffe0*/  LDSM.16.M88.4 R24, [R0+0x66080] ;  /* 0x066080000018783b */ /* 0x000e280000000200 */
[----:B0-----:R-:W-:Y:S01]  /*5fff0*/  IMAD.MOV.U32 R6, RZ, RZ, R26 ;  /* 0x000000ffff067224 */ /* 0x001fe200078e001a */
[----:B------:R0:W-:Y:S01]  /*60000*/  STL [R1+0x50], R24 ;  /* 0x0000501801007387 */ /* 0x0001e20000100800 */
[----:B------:R-:W-:Y:S02]  /*60010*/  MOV R2, R27 ;  /* 0x0000001b00027202 */ /* 0x000fe40000000f00 */
[----:B------:R-:W-:Y:S01]  /*60020*/  MOV R7, R25 ;  /* 0x0000001900077202 */ /* 0x000fe20000000f00 */
[----:B------:R-:W2:Y:S01]  /*60030*/  LDL.LU.64 R26, [R1+0x1a28] ;  /* 0x001a2800011a7983 */ /* 0x000ea20000300a00 */
        /* <DEDUP_REMOVED lines=60> */
[----:B------:R0:W-:Y:S02]  /*60400*/  STL.64 [R1+0x1978], R12 ;  /* 0x0019780c01007387 */ /* 0x0001e40000100a00 */
[----:B0-----:R-:W3:Y:S01]  /*60410*/  LDL.LU R12, [R1+0x260] ;  /* 0x00026000010c7983 */ /* 0x001ee20000300800 */
[----:B------:R-:W3:Y:S02]  /*60420*/  LDL.LU R13, [R1+0x264] ;  /* 0x00026400010d7983 */ /* 0x000ee40000300800 */
[----:B------:R-:W3:Y:S02]  /*60430*/  LDL.LU R14, [R1+0x268] ;  /* 0x00026800010e7983 */ /* 0x000ee40000300800 */
[----:B------:R-:W3:Y:S01]  /*60440*/  LDL.LU R15, [R1+0x26c] ;  /* 0x00026c00010f7983 */ /* 0x000ee20000300800 */
[----:B--2---:R-:W-:Y:S01]  /*60450*/  HMMA.16816.F32.BF16 R24, R24, R16, R20 ;  /* 0x000000101818723c */ /* 0x004fe20000041814 */
[----:B------:R-:W4:Y:S01]  /*60460*/  LDL.LU.64 R22, [R1+0x1998] ;  /* 0x0019980001167983 */ /* 0x000f220000300a00 */
[----:B------:R-:W4:Y:S02]  /*60470*/  LDL.LU.64 R20, [R1+0x1990] ;  /* 0x0019900001147983 */ /* 0x000f240000300a00 */
[----:B------:R0:W-:Y:S02]  /*60480*/  STL.64 [R1+0x1970], R16 ;  /* 0x0019701001007387 */ /* 0x0001e40000100a00 */
[----:B0-----:R-:W2:Y:S11]  /*60490*/  LDL.LU R16, [R1+0x280] ;  /* 0x0002800001107983 */ /* 0x001eb60000300800 */
[----:B------:R-:W-:Y:S06]  /*604a0*/  @!UPT UIADD3 URZ, URZ, URZ, URZ ;  /* 0x0000003f3f3ff290 */ /* 0x000fec000fffe03f */
[----:B------:R0:W-:Y:S01]  /*604b0*/  STL.64 [R1+0x140], R24 ;  /* 0x0001401801007387 */ /* 0x0001e20000100a00 */
[----:B------:R1:W-:Y:S02]  /*604c0*/  STL.64 [R1+0x148], R26 ;  /* 0x0001481a01007387 */ /* 0x0003e40000100a00 */
[----:B------:R-:W2:Y:S02]  /*604d0*/  LDL.LU R17, [R1+0x284] ;  /* 0x0002840001117983 */ /* 0x000ea40000300800 */
[----:B------:R-:W2:Y:S01]  /*604e0*/  LDL.LU R18, [R1+0x288] ;  /* 0x0002880001127983 */ /* 0x000ea20000300800 */
[----:B------:R-:W2:Y:S04]  /*604f0*/  LDL.LU R19, [R1+0x28c] ;  /* 0x00028c0001137983 */ /* 0x000ea80000300800 */
[----:B0-----:R-:W2:Y:S01]  /*60500*/  LDL.LU R24, [R1+0x2b0] ;  /* 0x0002b00001187983 */ /* 0x001ea20000300800 */
[----:B------:R-:W2:Y:S02]  /*60510*/  LDL.LU R25, [R1+0x2b4] ;  /* 0x0002b40001197983 */ /* 0x000ea40000300800 */
[----:B-1----:R-:W2:Y:S02]  /*60520*/  LDL.LU R26, [R1+0x2b8] ;  /* 0x0002b800011a7983 */ /* 0x002ea40000300800 */
[----:B------:R-:W2:Y:S01]  /*60530*/  LDL.LU R27, [R1+0x2bc] ;  /* 0x0002bc00011b7983 */ /* 0x000ea20000300800 */
[C---:B----4-:R-:W-:Y:S11]  /*60540*/  HMMA.16816.F32.BF16 R8, R20.reuse, R4, R8 ;  /* 0x000000041408723c */ /* 0x050ff60000041808 */
[----:B------:R-:W-:Y:S11]  /*60550*/  @!UPT UIADD3 URZ, URZ, URZ, URZ ;  /* 0x0000003f3f3ff290 */ /* 0x000ff6000fffe03f */
[----:B------:R-:W-:Y:S01]  /*60560*/  @!UPT UIADD3 URZ, URZ, URZ, URZ ;  /* 0x0000003f3f3ff290 */ /* 0x000fe2000fffe03f */
[----:B------:R0:W-:Y:S01]  /*60570*/  STL.64 [R1+0x130], R8 ;  /* 0x0001300801007387 */ /* 0x0001e20000100a00 */
[----:B------:R-:W-:Y:S03]  /*60580*/  STL.64 [R1+0x138], R10 ;  /* 0x0001380a01007387 */ /* 0x000fe60000100a00 */
[----:B0-----:R-:W3:Y:S01]  /*60590*/  LDL.LU.64 R8, [R1+0x1988] ;  /* 0x0019880001087983 */ /* 0x001ee20000300a00 */
[----:B------:R-:W-:Y:S01]  /*605a0*/  STL.64 [R1+0x1968], R4 ;  /* 0x0019680401007387 */ /* 0x000fe20000100a00 */
[C---:B---3--:R-:W-:Y:S11]  /*605b0*/  HMMA.16816.F32.BF16 R12, R20.reuse, R8, R12 ;  /* 0x00000008140c723c */ /* 0x048ff6000004180c */
[----:B------:R-:W-:Y:S11]  /*605c0*/  @!UPT UIADD3 URZ, URZ, URZ, URZ ;  /* 0x0000003f3f3ff290 */ /* 0x000ff6000fffe03f */
[----:B------:R-:W-:Y:S01]  /*605d0*/  @!UPT UIADD3 URZ, URZ, URZ, URZ ;  /* 0x0000003f3f3ff290 */ /* 0x000fe2000fffe03f */
[----:B------:R-:W-:Y:S01]  /*605e0*/  STL.64 [R1+0x120], R12 ;  /* 0x0001200c01007387 */ /* 0x000fe20000100a00 */
[----:B------:R0:W-:Y:S03]  /*605f0*/  STL.64 [R1+0x128], R14 ;  /* 0x0001280e01007387 */ /* 0x0001e60000100a00 */
[----:B0-----:R-:W3:Y:S01]  /*60600*/  LDL.LU.64 R14, [R1+0x1980] ;  /* 0x00198000010e7983 */ /* 0x001ee20000300a00 */
[----:B------:R-:W2:Y:S02]  /*60610*/  LDL.LU.64 R12, [R1+0x1978] ;  /* 0x00197800010c7983 */ /* 0x000ea40000300a00 */
[----:B--2---:R-:W-:Y:S11]  /*60620*/  HMMA.16816.F32.BF16 R16, R20, R12, R16 ;  /* 0x0000000c1410723c */ /* 0x004ff60000041810 */
[----:B------:R-:W-:Y:S11]  /*60630*/  @!UPT UIADD3 URZ, URZ, URZ, URZ ;  /* 0x0000003f3f3ff290 */ /* 0x000ff6000fffe03f */
[----:B------:R-:W-:Y:S01]  /*60640*/  @!UPT UIADD3 URZ, URZ, URZ, URZ ;  /* 0x0000003f3f3ff290 */ /* 0x000fe2000fffe03f */
[----:B------:R0:W-:Y:S01]  /*60650*/  STL.64 [R1+0x110], R16 ;  /* 0x0001101001007387 */ /* 0x0001e20000100a00 */
[----:B------:R-:W-:Y:S03]  /*60660*/  STL.64 [R1+0x118], R18 ;  /* 0x0001181201007387 */ /* 0x000fe60000100a00 */
[----:B0-----:R-:W2:Y:S01]  /*60670*/  LDL.LU.64 R16, [R1+0x1970] ;  /* 0x0019700001107983 */ /* 0x001ea20000300a00 */
[----:B---3--:R-:W-:Y:S02]  /*60680*/  STL.64 [R1+0x1960], R14 ;  /* 0x0019600e01007387 */ /* 0x008fe40000100a00 */
[----:B------:R-:W-:Y:S02]  /*60690*/  STL.64 [R1+0x1958], R12 ;  /* 0x0019580c01007387 */ /* 0x000fe40000100a00 */
[----:B------:R-:W0:Y:S04]  /*606a0*/  LDSM.16.M88.4 R12, [R0+0x68080] ;  /* 0x06808000000c783b */ /* 0x000e280000000200 */
[----:B0-----:R-:W-:Y:S01]  /*606b0*/  STL.64 [R1+0x30], R12 ;  /* 0x0000300c01007387 */ /* 0x001fe20000100a00 */
[----:B------:R-:W-:Y:S02]  /*606c0*/  STL.64 [R1+0x38], R14 ;  /* 0x0000380e01007387 */ /* 0x000fe40000100a00 */
[----:B------:R-:W0:Y:S04]  /*606d0*/  LDSM.16.M88.4 R12, [R0+0x69080] ;  /* 0x06908000000c783b */ /* 0x000e280000000200 */
[----:B0-----:R-:W-:Y:S01]  /*606e0*/  IMAD.MOV.U32 R10, RZ, RZ, R12 ;  /* 0x000000ffff0a7224 */ /* 0x001fe200078e000c */
[----:B------:R-:W-:Y:S01]  /*606f0*/  MOV R11, R13 ;  /* 0x0000000d000b7202 */ /* 0x000fe20000000f00 */
[----:B------:R-:W-:Y:S01]  /*60700*/  IMAD.MOV.U32 R29, RZ, RZ, R14 ;  /* 0x000000ffff1d7224 */ /* 0x000fe200078e000e */
[----:B------:R-:W-:-:S05]  /*60710*/  MOV R28, R15 ;  /* 0x0000000f001c7202 */ /* 0x000fca0000000f00 */
[----:B------:R-:W-:Y:S01]  /*60720*/  STL [R1+0x18e0], R28 ;  /* 0x0018e01c01007387 */ /* 0x000fe20000100800 */
[----:B------:R-:W-:Y:S02]  /*60730*/  STL [R1+0x18dc], R29 ;  /* 0x0018dc1d01007387 */ /* 0x000fe40000100800 */
[----:B------:R-:W-:Y:S02]  /*60740*/  STL [R1+0x18d8], R11 ;  /* 0x0018d80b01007387 */ /* 0x000fe40000100800 */
[----:B------:R-:W-:Y:S01]  /*60750*/  STL [R1+0x18d4], R10 ;  /* 0x0018d40a01007387 */ /* 0x000fe20000100800 */
[----:B--2---:R-:W-:Y:S01]  /*60760*/  HMMA.16816.F32.BF16 R12, R20, R16, R24 ;  /* 0x00000010140c723c */ /* 0x004fe20000041818 */
[----:B------:R-:W2:Y:S11]  /*60770*/  LDL.LU R20, [R1+0x630] ;  /* 0x0006300001147983 */ /* 0x000eb60000300800 */
[----:B------:R-:W-:Y:S11]  /*60780*/  @!UPT UIADD3 URZ, URZ, URZ, URZ ;  /* 0x0000003f3f3ff290 */ /* 0x000ff6000fffe03f */
[----:B------:R-:W-:Y:S01]  /*60790*/  STL.64 [R1+0x60], R12 ;  /* 0x0000600c01007387 */ /* 0x000fe20000100a00 */
[----:B------:R-:W-:Y:S02]  /*607a0*/  STL.64 [R1+0x68], R14 ;  /* 0x0000680e01007387 */ /* 0x000fe40000100a00 */
[----:B------:R-:W2:Y:S02]  /*607b0*/  LDL.LU R21, [R1+0x634] ;  /* 0x0006340001157983 */ /* 0x000ea40000300800 */
[----:B------:R-:W2:Y:S01]  /*607c0*/  LDL.LU R22, [R1+0x638] ;  /* 0x0006380001167983 */ /* 0x000ea20000300800 */
[----:B------:R-:W2:Y:S01]  /*607d0*/  LDL.LU R23, [R1+0x63c] ;  /* 0x00063c0001177983 */ /* 0x000ea20000300800 */
[----:B------:R0:W-:Y:S02]  /*607e0*/  STL.64 [R1+0x1950], R16 ;  /* 0x0019501001007387 */ /* 0x0001e40000100a00 */
[----:B------:R-:W3:Y:S02]  /*607f0*/  LDL.LU R24, [R1+0x610] ;  /* 0x0006100001187983 */ /* 0x000ee40000300800 */
[----:B------:R-:W3:Y:S01]  /*60800*/  LDL.LU R25, [R1+0x614] ;  /* 0x0006140001197983 */ /* 0x000ee20000300800 */
[----:B------:R-:W4:Y:S01]  /*60810*/  LDL.LU R26, [R1+0x618] ;  /* 0x00061800011a7983 */ /* 0x000f220000300800 */
[----:B------:R-:W4:Y:S03]  /*60820*/  LDL.LU R27, [R1+0x61c] ;  /* 0x00061c00011b7983 */ /* 0x000f260000300800 */
[----:B------:R-:W1:Y:S04]  /*60830*/  LDSM.16.M88.4 R12, [R0+0x6a080] ;  /* 0x06a08000000c783b */ /* 0x000e680000000200 */
[----:B0-----:R-:W2:Y:S01]  /*60840*/  LDL.LU R16, [R1+0x6b0] ;  /* 0x0006b00001107983 */ /* 0x001ea20000300800 */
[----:B------:R-:W2:Y:S02]  /*60850*/  LDL.LU R17, [R1+0x6b4] ;  /* 0x0006b40001117983 */ /* 0x000ea40000300800 */
[----:B------:R-:W2:Y:S02]  /*60860*/  LDL.LU R18, [R1+0x6b8] ;  /* 0x0006b80001127983 */ /* 0x000ea40000300800 */
[----:B------:R-:W2:Y:S02]  /*60870*/  LDL.LU R19, [R1+0x6bc] ;  /* 0x0006bc0001137983 */ /* 0x000ea40000300800 */
[----:B-1----:R-:W-:Y:S01]  /*60880*/  IMAD.MOV.U32 R29, RZ, RZ, R12 ;  /* 0x000000ffff1d7224 */ /* 0x002fe200078e000c */
[----:B------:R-:W-:Y:S01]  /*60890*/  MOV R11, R13 ;  /* 0x0000000d000b7202 */ /* 0x000fe20000000f00 */
[----:B------:R-:W2:Y:S01]  /*608a0*/  LDL.LU R12, [R1+0x6c0] ;  /* 0x0006c000010c7983 */ /* 0x000ea20000300800 */
[----:B------:R-:W-:-:S02]  /*608b0*/  IMAD.MOV.U32 R10, RZ, RZ, R14 ;  /* 0x000000ffff0a7224 */ /* 0x000fc400078e000e */
[----:B------:R-:W2:Y:S01]  /*608c0*/  LDL.LU R13, [R1+0x6c4] ;  /* 0x0006c400010d7983 */ /* 0x000ea20000300800 */
[----:B------:R-:W-:Y:S01]  /*608d0*/  MOV R3, R15 ;  /* 0x0000000f00037202 */ /* 0x000fe20000000f00 */
[----:B------:R-:W2:Y:S01]  /*608e0*/  LDL.LU R14, [R1+0x6c8] ;  /* 0x0006c800010e7983 */ /* 0x000ea20000300800 */
[----:B------:R-:W2:Y:S03]  /*608f0*/  LDL.LU R15, [R1+0x6cc] ;  /* 0x0006cc00010f7983 */ /* 0x000ea60000300800 */
[----:B----4-:R0:W-:Y:S01]  /*60900*/  STL.64 [R1+0x1940], R26 ;  /* 0x0019401a01007387 */ /* 0x0101e20000100a00 */
[----:B---3--:R1:W-:Y:S01]  /*60910*/  STL.64 [R1+0x1938], R24 ;  /* 0x0019381801007387 */ /* 0x0083e20000100a00 */
[----:B0-----:R-:W-:Y:S01]  /*60920*/  MOV R26, R6 ;  /* 0x00000006001a7202 */ /* 0x001fe20000000f00 */
[----:B-1----:R-:W-:Y:S01]  /*60930*/  IMAD.MOV.U32 R25, RZ, RZ, R7 ;  /* 0x000000ffff197224 */ /* 0x002fe200078e0007 */
[----:B------:R-:W2:Y:S04]  /*60940*/  LDL.LU R24, [R1+0x50] ;  /* 0x0000500001187983 */ /* 0x000ea80000300800 */
[----:B------:R-:W0:Y:S01]  /*60950*/  LDSM.16.M88.4 R4, [R0+0x6b080] ;  /* 0x06b080000004783b */ /* 0x000e220000000200 */
[----:B------:R-:W-:Y:S02]  /*60960*/  STL [R1+0x1900], R10 ;  /* 0x0019000a01007387 */ /* 0x000fe40000100800 */
[----:B------:R-:W-:Y:S02]  /*60970*/  STL [R1+0x18fc], R11 ;  /* 0x0018fc0b01007387 */ /* 0x000fe40000100800 */
[----:B------:R-:W-:Y:S01]  /*60980*/  STL [R1+0x18f8], R29 ;  /* 0x0018f81d01007387 */ /* 0x000fe20000100800 */
[----:B0-----:R0:W-:Y:S01]  /*60990*/  STL.64 [R1], R4 ;  /* 0x0000000401007387 */ /* 0x0011e20000100a00 */
[----:B------:R-:W-:Y:S03]  /*609a0*/  STL [R1+0x8], R6 ;  /* 0x0000080601007387 */ /* 0x000fe60000100800 */
[----:B0-----:R-:W2:Y:S01]  /*609b0*/  LDL.LU.64 R4, [R1+0x1968] ;  /* 0x0019680001047983 */ /* 0x001ea20000300a00 */
[----:B------:R-:W-:Y:S01]  /*609c0*/  IMAD.MOV.U32 R27, RZ, RZ, R2 ;  /* 0x000000ffff1b7224 */ /* 0x000fe200078e0002 */
[----:B------:R-:W-:-:S06]  /*609d0*/  MOV R28, R7 ;  /* 0x00000007001c7202 */ /* 0x000fcc0000000f00 */
[C---:B--2---:R-:W-:Y:S01]  /*609e0*/  HMMA.16816.F32.BF16 R20, R24.reuse, R4, R20 ;  /* 0x000000041814723c */ /* 0x044fe20000041814 */
[----:B------:R0:W-:Y:S04]  /*609f0*/  STL.64 [R1+0x1948], R4 ;  /* 0x0019480401007387 */ /* 0x0001e80000100a00 */
[----:B0-----:R-:W2:Y:S11]  /*60a00*/  LDL.LU R4, [R1+0x620] ;  /* 0x0006200001047983 */ /* 0x001eb60000300800 */
[----:B------:R-:W-:Y:S07]  /*60a10*/  @!UPT UIADD3 URZ, URZ, URZ, URZ ;  /* 0x0000003f3f3ff290 */ /* 0x000fee000fffe03f */
        /* <DEDUP_REMOVED lines=8> */
[----:B0-----:R-:W3:Y:S01]  /*60aa0*/  LDL.LU.64 R20, [R1+0x30] ;  /* 0x0000300001147983 */ /* 0x001ee20000300a00 */
[----:B------:R-:W4:Y:S01]  /*60ab0*/  LDL.LU.64 R22, [R1+0x38] ;  /* 0x0000380001167983 */ /* 0x000f220000300a00 */
[C---:B------:R-:W-:Y:S02]  /*60ac0*/  HMMA.16816.F32.BF16 R12, R24.reuse, R8, R12 ;  /* 0x00000008180c723c */ /* 0x040fe4000004180c */
        /* <DEDUP_REMOVED lines=9> */
[----:B------:R-:W3:Y:S05]  /*60b60*/  LDL.LU.64 R22, [R1+0x48] ;  /* 0x0000480001167983 */ /* 0x000eea0000300a00 */
[----:B------:R-:W-:Y:S02]  /*60b70*/  STL.64 [R1+0x230], R12 ;  /* 0x0002300c01007387 */ /* 0x000fe40000100a00 */
[----:B------:R0:W-:Y:S02]  /*60b80*/  STL.64 [R1+0x238], R14 ;  /* 0x0002380e01007387 */ /* 0x0001e40000100a00 */
[----:B0-----:R-:W4:Y:S01]  /*60b90*/  LDL.LU.64 R14, [R1+0x1960] ;  /* 0x00196000010e7983 */ /* 0x001f220000300a00 */
[----:B------:R-:W2:Y:S02]  /*60ba0*/  LDL.LU.64 R12, [R1+0x1958] ;  /* 0x00195800010c7983 */ /* 0x000ea40000300a00 */
[C---:B--2---:R-:W-:Y:S11]  /*60bb0*/  HMMA.16816.F32.BF16 R16, R24.reuse, R12, R16 ;  /* 0x0000000c1810723c */ /* 0x044ff60000041810 */
[----:B------:R-:W-:Y:S11]  /*60bc0*/  @!UPT UIADD3 URZ, URZ, URZ, URZ ;  /* 0x0000003f3f3ff290 */ /* 0x000ff6000fffe03f */
[----:B------:R-:W-:Y:S01]  /*60bd0*/  @!UPT UIADD3 URZ, URZ, URZ, URZ ;  /* 0x0000003f3f3ff290 */ /* 0x000fe2000fffe03f */
[----:B------:R0:W-:Y:S01]  /*60be0*/  STL.64 [R1+0x2c0], R16 ;  /* 0x0002c01001007387 */ /* 0x0001e20000100a00 */
[----:B------:R-:W-:Y:S03]  /*60bf0*/  STL.64 [R1+0x2c8], R18 ;  /* 0x0002c81201007387 */ /* 0x000fe60000100a00 */
[----:B0-----:R-:W2:Y:S01]  /*60c00*/  LDL.LU.64 R16, [R1+0x1950] ;  /* 0x0019500001107983 */ /* 0x001ea20000300a00 */
[----:B----4-:R-:W-:Y:S02]  /*60c10*/  STL.64 [R1+0x1930], R14 ;  /* 0x0019300e01007387 */ /* 0x010fe40000100a00 */
[----:B------:R0:W-:Y:S02]  /*60c20*/  STL.64 [R1+0x1928], R12 ;  /* 0x0019280c01007387 */ /* 0x0001e40000100a00 */
[----:B0-----:R-:W4:Y:S01]  /*60c30*/  LDL.LU R12, [R1+0x6a0] ;  /* 0x0006a000010c7983 */ /* 0x001f220000300800 */
[----:B------:R-:W4:Y:S02]  /*60c40*/  LDL.LU R13, [R1+0x6a4] ;  /* 0x0006a400010d7983 */ /* 0x000f240000300800 */
[----:B------:R-:W4:Y:S02]  /*60c50*/  LDL.LU R14, [R1+0x6a8] ;  /* 0x0006a800010e7983 */ /* 0x000f240000300800 */
[----:B------:R-:W4:Y:S01]  /*60c60*/  LDL.LU R15, [R1+0x6ac] ;  /* 0x0006ac00010f7983 */ /* 0x000f220000300800 */
[----:B--2---:R-:W-:Y:S01]  /*60c70*/  HMMA.16816.F32.BF16 R24, R24, R16, R4 ;  /* 0x000000101818723c */ /* 0x004fe20000041804 */
        /* <DEDUP_REMOVED lines=10> */
[----:B------:R-:W-:Y:S02]  /*60d20*/  STL.64 [R1+0x348], R26 ;  /* 0x0003481a01007387 */ /* 0x000fe40000100a00 */
[----:B------:R-:W0:Y:S02]  /*60d30*/  LDSM.16.M88.4 R24, [R0+0x6d080] ;  /* 0x06d080000018783b */ /* 0x000e240000000200 */
[----:B0-----:R-:W-:Y:S02]  /*60d40*/  STL.64 [R1+0x1760], R26 ;  /* 0x0017601a01007387 */ /* 0x001fe40000100a00 */
[----:B------:R0:W-:Y:S02]  /*60d50*/  STL.64 [R1+0x1758], R24 ;  /* 0x0017581801007387 */ /* 0x0001e40000100a00 */
        /* <DEDUP_REMOVED lines=13> */
[----:B------:R-:W-:Y:S02]  /*60e30*/  STL.64 [R1+0x338], R14 ;  /* 0x0003380e01007387 */ /* 0x000fe40000100a00 */
[----:B------:R-:W0:Y:S04]  /*60e40*/  LDSM.16.M88.4 R12, [R0+0x6e080] ;  /* 0x06e08000000c783b */ /* 0x000e280000000200 */
[----:B0-----:R-:W-:Y:S01]  /*60e50*/  IMAD.MOV.U32 R7, RZ, RZ, R14 ;  /* 0x000000ffff077224 */ /* 0x001fe200078e000e */
[----:B------:R-:W-:Y:S01]  /*60e60*/  MOV R6, R15 ;  /* 0x0000000f00067202 */ /* 0x000fe20000000f00 */
[----:B------:R-:W-:Y:S01]  /*60e70*/  IMAD.MOV.U32 R19, RZ, RZ, R12 ;  /* 0x000000ffff137224 */ /* 0x000fe200078e000c */
[----:B------:R-:W-:Y:S01]  /*60e80*/  MOV R18, R13 ;  /* 0x0000000d00127202 */ /* 0x000fe20000000f00 */
[----:B------:R-:W3:Y:S01]  /*60e90*/  LDL.LU.64 R14, [R1+0x1930] ;  /* 0x00193000010e7983 */ /* 0x000ee20000300a00 */
[----:B------:R-:W2:Y:S02]  /*60ea0*/  LDL.LU.64 R12, [R1+0x1928] ;  /* 0x00192800010c7983 */ /* 0x000ea40000300a00 */
[----:B------:R-:W-:Y:S01]  /*60eb0*/  IMAD.MOV.U32 R29, RZ, RZ, R22 ;  /* 0x000000ffff1d7224 */ /* 0x000fe200078e0016 */
[----:B------:R-:W-:Y:S01]  /*60ec0*/  MOV R2, R23 ;  /* 0x0000001700027202 */ /* 0x000fe20000000f00 */
[----:B------:R-:W-:Y:S01]  /*60ed0*/  IMAD.MOV.U32 R10, RZ, RZ, R20 ;  /* 0x000000ffff0a7224 */ /* 0x000fe200078e0014 */
[----:B------:R-:W-:Y:S01]  /*60ee0*/  MOV R11, R21 ;  /* 0x00000015000b7202 */ /* 0x000fe20000000f00 */
[----:B--2---:R-:W-:Y:S11]  /*60ef0*/  HMMA.16816.F32.BF16 R24, R20, R12, R24 ;  /* 0x0000000c1418723c */ /* 0x004ff60000041818 */
        /* <DEDUP_REMOVED lines=8> */
[----:B---3--:R0:W-:Y:S01]  /*60f80*/  STL.64 [R1+0x18c0], R14 ;  /* 0x0018c00e01007387 */ /* 0x0081e20000100a00 */
[----:B------:R1:W-:Y:S02]  /*60f90*/  STL.64 [R1+0x18b8], R12 ;  /* 0x0018b80c01007387 */ /* 0x0003e40000100a00 */
[----:B0-----:R-:W-:-:S02]  /*60fa0*/  IMAD.MOV.U32 R14, RZ, RZ, R29 ;  /* 0x000000ffff0e7224 */ /* 0x001fc400078e001d */
[----:B-1----:R-:W-:Y:S01]  /*60fb0*/  IMAD.MOV.U32 R12, RZ, RZ, R10 ;  /* 0x000000ffff0c7224 */ /* 0x002fe200078e000a */
[----:B------:R-:W-:Y:S02]  /*60fc0*/  MOV R13, R11 ;  /* 0x0000000b000d7202 */ /* 0x000fe40000000f00 */
[----:B------:R-:W-:Y:S01]  /*60fd0*/  MOV R15, R2 ;  /* 0x00000002000f7202 */ /* 0x000fe20000000f00 */
[----:B------:R-:W3:Y:S01]  /*60fe0*/  LDL.LU R10, [R1+0x1900] ;  /* 0x00190000010a7983 */ /* 0x000ee20000300800 */
[----:B------:R-:W2:Y:S02]  /*60ff0*/  LDL.LU R11, [R1+0x18fc] ;  /* 0x0018fc00010b7983 */ /* 0x000ea40000300800 */
[----:B------:R-:W2:Y:S03]  /*61000*/  LDL.LU R29, [R1+0x18f8] ;  /* 0x0018f800011d7983 */ /* 0x000ea60000300800 */
[----:B----4-:R-:W-:Y:S01]  /*61010*/  HMMA.16816.F32.BF16 R12, R12, R16, R20 ;  /* 0x000000100c0c723c */ /* 0x010fe20000041814 */
[----:B------:R-:W2:Y:S01]  /*61020*/  LDL.LU.64 R22, [R1+0x18f0] ;  /* 0x0018f00001167983 */ /* 0x000ea20000300a00 */
[----:B------:R-:W2:Y:S02]  /*61030*/  LDL.LU.64 R20, [R1+0x18e8] ;  /* 0x0018e80001147983 */ /* 0x000ea40000300a00 */
[----:B------:R-:W-:Y:S02]  /*61040*/  STL.64 [R1+0x18b0], R18 ;  /* 0x0018b01201007387 */ /* 0x000fe40000100a00 */
[----:B------:R2:W-:Y:S11]  /*61050*/  STL.64 [R1+0x18a8], R16 ;  /* 0x0018a81001007387 */ /* 0x0005f60000100a00 */
[----:B------:R-:W-:Y:S06]  /*61060*/  @!UPT UIADD3 URZ, URZ, URZ, URZ ;  /* 0x0000003f3f3ff290 */ /* 0x000fec000fffe03f */
[----:B------:R-:W-:Y:S01]  /*61070*/  STL.64 [R1+0x300], R12 ;  /* 0x0003000c01007387 */ /* 0x000fe20000100a00 */
[----:B------:R0:W-:Y:S01]  /*61080*/  STL.64 [R1+0x308], R14 ;  /* 0x0003080e01007387 */ /* 0x0001e20000100a00 */
[----:B--2---:R-:W-:Y:S01]  /*61090*/  HMMA.16816.F32.BF16 R16, R20, R4, R24 ;  /* 0x000000041410723c */ /* 0x004fe20000041818 */
[----:B0-----:R-:W-:Y:S01]  /*610a0*/  IMAD.MOV.U32 R14, RZ, RZ, R20 ;  /* 0x000000ffff0e7224 */ /* 0x001fe200078e0014 */
[----:B------:R-:W-:Y:S01]  /*610b0*/  MOV R13, R21 ;  /* 0x00000015000d7202 */ /* 0x000fe20000000f00 */
[----:B------:R-:W-:Y:S11]  /*610c0*/  IMAD.MOV.U32 R12, RZ, RZ, R22 ;  /* 0x000000ffff0c7224 */ /* 0x000ff600078e0016 */
[----:B------:R-:W-:Y:S09]  /*610d0*/  @!UPT UIADD3 URZ, URZ, URZ, URZ ;  /* 0x0000003f3f3ff290 */ /* 0x000ff2000fffe03f */
[----:B------:R-:W-:Y:S01]  /*610e0*/  STL.64 [R1+0x2f0], R16 ;  /* 0x0002f01001007387 */ /* 0x000fe20000100a00 */
[----:B------:R-:W-:Y:S02]  /*610f0*/  STL.64 [R1+0x2f8], R18 ;  /* 0x0002f81201007387 */ /* 0x000fe40000100a00 */
[----:B------:R-:W-:Y:S02]  /*61100*/  STL.64 [R1+0x1890], R6 ;  /* 0x0018900601007387 */ /* 0x000fe40000100a00 */
[----:B------:R-:W-:Y:S01]  /*61110*/  STL.64 [R1+0x1888], R4 ;  /* 0x0018880401007387 */ /* 0x000fe20000100a00 */
[----:B------:R-:W2:Y:S01]  /*61120*/  LDL.LU R20, [R1] ;  /* 0x0000000001147983 */ /* 0x000ea20000300800 */
[----:B------:R-:W2:Y:S02]  /*61130*/  LDL.LU R21, [R1+0x4] ;  /* 0x0000040001157983 */ /* 0x000ea40000300800 */
[----:B------:R-:W4:Y:S01]  /*61140*/  LDL.LU R22, [R1+0x8] ;  /* 0x0000080001167983 */ /* 0x000f220000300800 */
[----:B------:R-:W-:Y:S01]  /*61150*/  MOV R2, R23 ;  /* 0x0000001700027202 */ /* 0x000fe20000000f00 */
[----:B------:R-:W-:-:S02]  /*61160*/  IMAD.MOV.U32 R23, RZ, RZ, R28 ;  /* 0x000000ffff177224 */ /* 0x000fc400078e001c */
[----:B------:R-:W3:Y:S04]  /*61170*/  LDL.LU R28, [R1+0x18e0] ;  /* 0x0018e000011c7983 */ /* 0x000ee80000300800 */
[----:B----4-:R-:W-:Y:S01]  /*61180*/  STL.64 [R1+0x17f0], R22 ;  /* 0x0017f01601007387 */ /* 0x010fe20000100a00 */
[----:B--2---:R-:W-:Y:S02]  /*61190*/  STL.64 [R1+0x17e8], R20 ;  /* 0x0017e81401007387 */ /* 0x004fe40000100a00 */
[----:B------:R-:W2:Y:S02]  /*611a0*/  LDL.LU R24, [R1+0x90] ;  /* 0x0000900001187983 */ /* 0x000ea40000300800 */
[----:B------:R-:W2:Y:S01]  /*611b0*/  LDL.LU R25, [R1+0x94] ;  /* 0x0000940001197983 */ /* 0x000ea20000300800 */
[----:B------:R-:W4:Y:S01]  /*611c0*/  LDL.LU R26, [R1+0x98] ;  /* 0x00009800011a7983 */ /* 0x000f220000300800 */
[----:B------:R-:W4:Y:S03]  /*611d0*/  LDL.LU R27, [R1+0x9c] ;  /* 0x00009c00011b7983 */ /* 0x000f260000300800 */
        /* <DEDUP_REMOVED lines=12> */
[----:B------:R-:W-:-:S02]  /*612a0*/  MOV R20, R29 ;  /* 0x0000001d00147202 */ /* 0x000fc40000000f00 */
[----:B---3--:R-:W-:Y:S01]  /*612b0*/  MOV R22, R10 ;  /* 0x0000000a00167202 */ /* 0x008fe20000000f00 */
[----:B----4-:R-:W-:Y:S01]  /*612c0*/  STL.64 [R1+0x1790], R26 ;  /* 0x0017901a01007387 */ /* 0x010fe20000100a00 */
[----:B--2---:R0:W-:Y:S03]  /*612d0*/  STL.64 [R1+0x1788], R24 ;  /* 0x0017881801007387 */ /* 0x0041e60000100a00 */
[----:B0-----:R-:W2:Y:S01]  /*612e0*/  LDL.LU R24, [R1+0x4a0] ;  /* 0x0004a00001187983 */ /* 0x001ea20000300800 */
[----:B------:R-:W2:Y:S02]  /*612f0*/  LDL.LU R25, [R1+0x4a4] ;  /* 0x0004a40001197983 */ /* 0x000ea40000300800 */
[----:B------:R-:W3:Y:S02]  /*61300*/  LDL.LU R26, [R1+0x4a8] ;  /* 0x0004a800011a7983 */ /* 0x000ee40000300800 */
[----:B------:R-:W3:Y:S02]  /*61310*/  LDL.LU R27, [R1+0x4ac] ;  /* 0x0004ac00011b7983 */ /* 0x000ee40000300800 */
[----:B------:R-:W-:Y:S01]  /*61320*/  IMAD.MOV.U32 R23, RZ, RZ, R3 ;  /* 0x000000ffff177224 */ /* 0x000fe200078e0003 */
[----:B------:R-:W4:Y:S01]  /*61330*/  LDL.LU R29, [R1+0x18dc] ;  /* 0x0018dc00011d7983 */ /* 0x000f220000300800 */
[----:B------:R-:W-:-:S02]  /*61340*/  IMAD.MOV.U32 R21, RZ, RZ, R11 ;  /* 0x000000ffff157224 */ /* 0x000fc400078e000b */
[----:B------:R-:W4:Y:S02]  /*61350*/  LDL.LU R11, [R1+0x18d8] ;  /* 0x0018d800010b7983 */ /* 0x000f240000300800 */
[----:B------:R-:W4:Y:S01]  /*61360*/  LDL.LU R10, [R1+0x18d4] ;  /* 0x0018d400010a7983 */ /* 0x000f220000300800 */
[----:B------:R-:W4:Y:S01]  /*61370*/  LDL.LU R3, [R1+0x18d0] ;  /* 0x0018d00001037983 */ /* 0x000f220000300800 */
[----:B------:R-:W-:Y:S02]  /*61380*/  STL.64 [R1+0x1840], R22 ;  /* 0x0018401601007387 */ /* 0x000fe40000100a00 */
[----:B------:R-:W-:Y:S01]  /*61390*/  STL.64 [R1+0x1838], R20 ;  /* 0x0018381401007387 */ /* 0x000fe20000100a00 */
        /* <DEDUP_REMOVED lines=12> */
[----:B----4-:R-:W-:Y:S01]  /*61460*/  MOV R22, R29 ;  /* 0x0000001d00167202 */ /* 0x010fe20000000f00 */
        /* <DEDUP_REMOVED lines=9> */
[----:B------:R-:W4:Y:S01]  /*61500*/  LDL.LU R10, [R1+0x18cc] ;  /* 0x0018cc00010a7983 */ /* 0x000f220000300800 */
[----:B------:R-:W4:Y:S02]  /*61510*/  LDL.LU R11, [R1+0x18c8] ;  /* 0x0018c800010b7983 */ /* 0x000f240000300800 */
[----:B------:R-:W-:Y:S01]  /*61520*/  STL.64 [R1+0x18a0], R22 ;  /* 0x0018a01601007387 */ /* 0x000fe20000100a00 */
[----:B------:R-:W-:Y:S04]  /*61530*/  STL.64 [R1+0x1898], R20 ;  /* 0x0018981401007387 */ /* 0x000fe80000100a00 */
        /* <DEDUP_REMOVED lines=25> */
[----:B------:R-:W4:Y:S02]  /*616d0*/  LDL.LU R21, [R1+0x604] ;  /* 0x0006040001157983 */ /* 0x000f240000300800 */
[----:B------:R-:W4:Y:S02]  /*616e0*/  LDL.LU R22, [R1+0x608] ;  /* 0x0006080001167983 */ /* 0x000f240000300800 */
[----:B------:R-:W4:Y:S01]  /*616f0*/  LDL.LU R23, [R1+0x60c] ;  /* 0x00060c0001177983 */ /* 0x000f220000300800 */
[----:B------:R-:W4:Y:S01]  /*61700*/  LDL.LU R16, [R1+0x660] ;  /* 0x0006600001107983 */ /* 0x000f220000300800 */
[----:B------:R-:W4:Y:S02]  /*61710*/  LDL.LU R17, [R1+0x664] ;  /* 0x0006640001117983 */ /* 0x000f240000300800 */
[----:B------:R-:W4:Y:S01]  /*61720*/  LDL.LU R18, [R1+0x668] ;  /* 0x0006680001127983 */ /* 0x000f220000300800 */
[----:B------:R-:W-:Y:S01]  /*61730*/  MOV R6, R12 ;  /* 0x0000000c00067202 */ /* 0x000fe20000000f00 */
[----:B------:R-:W4:Y:S01]  /*61740*/  LDL.LU R19, [R1+0x66c] ;  /* 0x00066c0001137983 */ /* 0x000f220000300800 */
[----:B------:R-:W-:-:S02]  /*61750*/  IMAD.MOV.U32 R5, RZ, RZ, R13 ;  /* 0x000000ffff057224 */ /* 0x000fc400078e000d */
[----:B------:R-:W4:Y:S01]  /*61760*/  LDL.LU R12, [R1+0x670] ;  /* 0x00067000010c7983 */ /* 0x000f220000300800 */
[----:B------:R-:W-:Y:S01]  /*61770*/  MOV R4, R14 ;  /* 0x0000000e00047202 */ /* 0x000fe20000000f00 */
[----:B------:R-:W4:Y:S01]  /*61780*/  LDL.LU R13, [R1+0x674] ;  /* 0x00067400010d7983 */ /* 0x000f220000300800 */
        /* <DEDUP_REMOVED lines=20> */
[----:B------:R-:W-:-:S07]  /*618d0*/  IMAD.MOV.U32 R7, RZ, RZ, R2 ;  /* 0x000000ffff077224 */ /* 0x000fce00078e0002 */
        /* <DEDUP_REMOVED lines=160> */
[----:B------:R-:W2:Y:S01]  /*622e0*/  LDL.LU R23, [R1+0xbc] ;  /* 0x0000bc0001177983 */ /* 0x000ea20000300800 */
        /* <DEDUP_REMOVED lines=12> */
[----:B------:R-:W3:Y:S02]  /*623b0*/  LDL.LU.64 R8, [R1+0x1748] ;  /* 0x0017480001087983 */ /* 0x000ee40000300a00 */
[----:B------:R-:W-:Y:S02]  /*623c0*/  STL.64 [R1+0x1728], R6 ;  /* 0x0017280601007387 */ /* 0x000fe40000100a00 */
[----:B------:R0:W-:Y:S02]  /*623d0*/  STL.64 [R1+0x1720], R4 ;  /* 0x0017200401007387 */ /* 0x0001e40000100a00 */
[----:B0-----:R-:W2:Y:S01]  /*623e0*/  LDL.LU R4, [R1+0x80] ;  /* 0x0000800001047983 */ /* 0x001ea20000300800 */
[----:B------:R-:W2:Y:S02]  /*623f0*/  LDL.LU R5, [R1+0x84] ;  /* 0x0000840001057983 */ /* 0x000ea40000300800 */
[----:B------:R-:W2:Y:S02]  /*62400*/  LDL.LU R6, [R1+0x88] ;  /* 0x0000880001067983 */ /* 0x000ea40000300800 */
[----:B------:R-:W2:Y:S01]  /*62410*/  LDL.LU R7, [R1+0x8c] ;  /* 0x00008c0001077983 */ /* 0x000ea20000300800 */
[C---:B---3--:R-:W-:Y:S11]  /*62420*/  HMMA.16816.F32.BF16 R12, R24.reuse, R8, R12 ;  /* 0x00000008180c723c */ /* 0x048ff6000004180c */
[----:B------:R-:W-:Y:S11]  /*62430*/  @!UPT UIADD3 URZ, URZ, URZ, URZ ;  /* 0x0000003f3f3ff290 */ /* 0x000ff6000fffe03f */
[----:B------:R-:W-:Y:S01]  /*62440*/  @!UPT UIADD3 URZ, URZ, URZ, URZ ;  /* 0x0000003f3f3ff290 */ /* 0x000fe2000fffe03f */
[----:B------:R-:W-:Y:S01]  /*62450*/  STL.64 [R1+0x160], R12 ;  /* 0x0001600c01007387 */ /* 0x000fe20000100a00 */
[----:B------:R0:W-:Y:S03]  /*62460*/  STL.64 [R1+0x168], R14 ;  /* 0x0001680e01007387 */ /* 0x0001e60000100a00 */
[----:B0-----:R-:W3:Y:S01]  /*62470*/  LDL.LU.64 R14, [R1+0x1740] ;  /* 0x00174000010e7983 */ /* 0x001ee20000300a00 */
[----:B------:R-:W3:Y:S02]  /*62480*/  LDL.LU.64 R12, [R1+0x1738] ;  /* 0x00173800010c7983 */ /* 0x000ee40000300a00 */
[----:B--2---:R-:W-:Y:S02]  /*62490*/  STL.64 [R1+0x1710], R10 ;  /* 0x0017100a01007387 */ /* 0x004fe40000100a00 */
[----:B------:R0:W-:Y:S02]  /*624a0*/  STL.64 [R1+0x1708], R8 ;  /* 0x0017080801007387 */ /* 0x0001e40000100a00 */
[----:B0-----:R-:W2:Y:S01]  /*624b0*/  LDL.LU R8, [R1+0x70] ;  /* 0x0000700001087983 */ /* 0x001ea20000300800 */
[----:B------:R-:W2:Y:S02]  /*624c0*/  LDL.LU R9, [R1+0x74] ;  /* 0x0000740001097983 */ /* 0x000ea40000300800 */
[----:B------:R-:W2:Y:S02]  /*624d0*/  LDL.LU R10, [R1+0x78] ;  /* 0x00007800010a7983 */ /* 0x000ea40000300800 */
[----:B------:R-:W2:Y:S01]  /*624e0*/  LDL.LU R11, [R1+0x7c] ;  /* 0x00007c00010b7983 */ /* 0x000ea20000300800 */
[C---:B---3--:R-:W-:Y:S01]  /*624f0*/  HMMA.16816.F32.BF16 R20, R24.reuse, R12, R20 ;  /* 0x0000000c1814723c */ /* 0x048fe20000041814 */
[----:B------:R-:W-:Y:S01]  /*62500*/  STL.64 [R1+0x1700], R14 ;  /* 0x0017000e01007387 */ /* 0x000fe20000100a00 */
[----:B------:R0:W-:Y:S06]  /*62510*/  STL.64 [R1+0x16f8], R12 ;  /* 0x0016f80c01007387 */ /* 0x0001ec0000100a00 */
[----:B------:R-:W-:Y:S11]  /*62520*/  HMMA.16816.F32.BF16 R24, R24, R16, R4 ;  /* 0x000000101818723c */ /* 0x000ff60000041804 */
[----:B------:R-:W-:Y:S04]  /*62530*/  @!UPT UIADD3 URZ, URZ, URZ, URZ ;  /* 0x0000003f3f3ff290 */ /* 0x000fe8000fffe03f */
[----:B------:R1:W-:Y:S01]  /*62540*/  STL.64 [R1+0x150], R20 ;  /* 0x0001501401007387 */ /* 0x0003e20000100a00 */
[----:B------:R3:W-:Y:S02]  /*62550*/  STL.64 [R1+0x158], R22 ;  /* 0x0001581601007387 */ /* 0x0007e40000100a00 */
[----:B0-----:R-:W2:Y:S02]  /*62560*/  LDL.LU R12, [R1+0xa0] ;  /* 0x0000a000010c7983 */ /* 0x001ea40000300800 */
[----:B------:R-:W2:Y:S01]  /*62570*/  LDL.LU R13, [R1+0xa4] ;  /* 0x0000a400010d7983 */ /* 0x000ea20000300800 */
[----:B------:R-:W2:Y:S01]  /*62580*/  LDL.LU R14, [R1+0xa8] ;  /* 0x0000a800010e7983 */ /* 0x000ea20000300800 */
[----:B------:R-:W2:Y:S03]  /*62590*/  LDL.LU R15, [R1+0xac] ;  /* 0x0000ac00010f7983 */ /* 0x000ea60000300800 */
[----:B-1----:R-:W2:Y:S01]  /*625a0*/  LDL.LU R20, [R1+0x520] ;  /* 0x0005200001147983 */ /* 0x002ea20000300800 */
[----:B------:R-:W2:Y:S02]  /*625b0*/  LDL.LU R21, [R1+0x524] ;  /* 0x0005240001157983 */ /* 0x000ea40000300800 */
[----:B---3--:R-:W3:Y:S01]  /*625c0*/  LDL.LU R22, [R1+0x528] ;  /* 0x0005280001167983 */ /* 0x008ee20000300800 */
[----:B------:R-:W-:-:S02]  /*625d0*/  MOV R23, R3 ;  /* 0x0000000300177202 */ /* 0x000fc40000000f00 */
[----:B------:R-:W2:Y:S01]  /*625e0*/  LDL.LU R3, [R1+0x1730] ;  /* 0x0017300001037983 */ /* 0x000ea20000300800 */
[----:B------:R-:W2:Y:S02]  /*625f0*/  LDL.LU.64 R6, [R1+0x1728] ;  /* 0x0017280001067983 */ /* 0x000ea40000300a00 */
[----:B------:R-:W3:Y:S02]  /*62600*/  LDL.LU.64 R4, [R1+0x1720] ;  /* 0x0017200001047983 */ /* 0x000ee40000300a00 */
[----:B------:R4:W-:Y:S01]  /*62610*/  STL.64 [R1+0x100], R24 ;  /* 0x0001001801007387 */ /* 0x0009e20000100a00 */
[----:B------:R2:W-:Y:S01]  /*62620*/  STL.64 [R1+0x108], R26 ;  /* 0x0001081a01007387 */ /* 0x0005e20000100a00 */
[----:B----4-:R-:W-:Y:S01]  /*62630*/  IMAD.MOV.U32 R24, RZ, RZ, R19 ;  /* 0x000000ffff187224 */ /* 0x010fe200078e0013 */
[----:B------:R-:W-:Y:S02]  /*62640*/  MOV R25, R18 ;  /* 0x0000001200197202 */ /* 0x000fe40000000f00 */
[----:B------:R-:W4:Y:S01]  /*62650*/  LDL.LU R19, [R1+0x171c] ;  /* 0x00171c0001137983 */ /* 0x000f220000300800 */
[----:B------:R-:W4:Y:S02]  /*62660*/  LDL.LU R18, [R1+0x1718] ;  /* 0x0017180001127983 */ /* 0x000f240000300800 */
[----:B--2---:R-:W-:Y:S01]  /*62670*/  IMAD.MOV.U32 R26, RZ, RZ, R7 ;  /* 0x000000ffff1a7224 */ /* 0x004fe200078e0007 */
[----:B------:R-:W-:-:S07]  /*62680*/  MOV R27, R6 ;  /* 0x00000006001b7202 */ /* 0x000fce0000000f00 */
[C---:B---3--:R-:W-:Y:S11]  /*62690*/  HMMA.16816.F32.BF16 R8, R24.reuse, R4, R8 ;  /* 0x000000041808723c */ /* 0x048ff60000041808 */
[----:B------:R-:W-:Y:S11]  /*626a0*/  @!UPT UIADD3 URZ, URZ, URZ, URZ ;  /* 0x0000003f3f3ff290 */ /* 0x000ff6000fffe03f */
[----:B------:R-:W-:Y:S01]  /*626b0*/  @!UPT UIADD3 URZ, URZ, URZ, URZ ;  /* 0x0000003f3f3ff290 */ /* 0x000fe2000fffe03f */
[----:B------:R-:W-:Y:S01]  /*626c0*/  STL.64 [R1+0xf0], R8 ;  /* 0x0000f00801007387 */ /* 0x000fe20000100a00 */
[----:B------:R-:W-:Y:S02]  /*626d0*/  STL.64 [R1+0xf8], R10 ;  /* 0x0000f80a01007387 */ /* 0x000fe40000100a00 */
[----:B------:R-:W0:Y:S04]  /*626e0*/  LDSM.16.M88.4 R8, [R3+0x60080] ;  /* 0x060080000308783b */ /* 0x000e280000000200 */
[----:B0-----:R-:W-:Y:S01]  /*626f0*/  IMAD.MOV.U32 R6, RZ, RZ, R10 ;  /* 0x000000ffff067224 */ /* 0x001fe200078e000a */
[----:B------:R0:W-:Y:S01]  /*62700*/  STL.64 [R1+0x30], R8 ;  /* 0x0000300801007387 */ /* 0x0001e20000100a00 */
[----:B------:R-:W-:Y:S02]  /*62710*/  MOV R7, R11 ;  /* 0x0000000b00077202 */ /* 0x000fe40000000f00 */
[----:B------:R-:W2:Y:S01]  /*62720*/  LDL.LU.64 R10, [R1+0x1710] ;  /* 0x00171000010a7983 */ /* 0x000ea20000300a00 */
[----:B0-----:R-:W3:Y:S02]  /*62730*/  LDL.LU.64 R8, [R1+0x1708] ;  /* 0x0017080001087983 */ /* 0x001ee40000300a00 */
[----:B------:R-:W-:Y:S02]  /*62740*/  STL [R1+0x16a4], R7 ;  /* 0x0016a40701007387 */ /* 0x000fe40000100800 */
[----:B------:R-:W-:Y:S01]  /*62750*/  STL [R1+0x16a0], R6 ;  /* 0x0016a00601007387 */ /* 0x000fe20000100800 */
[C---:B---3--:R-:W-:Y:S01]  /*62760*/  HMMA.16816.F32.BF16 R12, R24.reuse, R8, R12 ;  /* 0x00000008180c723c */ /* 0x048fe2000004180c */
[----:B--2---:R-:W-:Y:S01]  /*62770*/  STL.64 [R1+0x16c8], R10 ;  /* 0x0016c80a01007387 */ /* 0x004fe20000100a00 */
[----:B------:R0:W-:Y:S11]  /*62780*/  STL.64 [R1+0x16c0], R8 ;  /* 0x0016c00801007387 */ /* 0x0001f60000100a00 */
[----:B------:R-:W-:Y:S10]  /*62790*/  @!UPT UIADD3 URZ, URZ, URZ, URZ ;  /* 0x0000003f3f3ff290 */ /* 0x000ff4000fffe03f */
[----:B------:R-:W-:Y:S01]  /*627a0*/  STL.64 [R1+0xe0], R12 ;  /* 0x0000e00c01007387 */ /* 0x000fe20000100a00 */
[----:B------:R-:W-:Y:S02]  /*627b0*/  STL.64 [R1+0xe8], R14 ;  /* 0x0000e80e01007387 */ /* 0x000fe40000100a00 */
[----:B0-----:R-:W2:Y:S02]  /*627c0*/  LDL.LU R8, [R1+0x5b0] ;  /* 0x0005b00001087983 */ /* 0x001ea40000300800 */
[----:B------:R-:W2:Y:S01]  /*627d0*/  LDL.LU R9, [R1+0x5b4] ;  /* 0x0005b40001097983 */ /* 0x000ea20000300800 */
[----:B------:R-:W3:Y:S01]  /*627e0*/  LDL.LU R10, [R1+0x5b8] ;  /* 0x0005b800010a7983 */ /* 0x000ee20000300800 */
[----:B------:R-:W3:Y:S03]  /*627f0*/  LDL.LU R11, [R1+0x5bc] ;  /* 0x0005bc00010b7983 */ /* 0x000ee60000300800 */
[----:B------:R-:W0:Y:S02]  /*62800*/  LDSM.16.M88.4 R12, [R3+0x61080] ;  /* 0x06108000030c783b */ /* 0x000e240000000200 */
[----:B0-----:R-:W-:Y:S01]  /*62810*/  IMAD.MOV.U32 R7, RZ, RZ, R14 ;  /* 0x000000ffff077224 */ /* 0x001fe200078e000e */
[----:B------:R-:W-:Y:S01]  /*62820*/  MOV R6, R15 ;  /* 0x0000000f00067202 */ /* 0x000fe20000000f00 */
[----:B---3--:R-:W-:Y:S01]  /*62830*/  STL.64 [R1+0x16e0], R10 ;  /* 0x0016e00a01007387 */ /* 0x008fe20000100a00 */
[----:B--2---:R0:W-:Y:S03]  /*62840*/  STL.64 [R1+0x16d8], R8 ;  /* 0x0016d80801007387 */ /* 0x0041e60000100a00 */
[----:B0-----:R-:W2:Y:S01]  /*62850*/  LDL.LU R8, [R1+0x5c0] ;  /* 0x0005c00001087983 */ /* 0x001ea20000300800 */
[----:B------:R-:W2:Y:S02]  /*62860*/  LDL.LU R9, [R1+0x5c4] ;  /* 0x0005c40001097983 */ /* 0x000ea40000300800 */
[----:B------:R-:W2:Y:S02]  /*62870*/  LDL.LU R10, [R1+0x5c8] ;  /* 0x0005c800010a7983 */ /* 0x000ea40000300800 */
[----:B------:R-:W2:Y:S01]  /*62880*/  LDL.LU R11, [R1+0x5cc] ;  /* 0x0005cc00010b7983 */ /* 0x000ea20000300800 */
[----:B------:R-:W-:Y:S02]  /*62890*/  STL.64 [R1+0x20], R12 ;  /* 0x0000200c01007387 */ /* 0x000fe40000100a00 */
[----:B------:R-:W0:Y:S04]  /*628a0*/  LDSM.16.M88.4 R12, [R3+0x62080] ;  /* 0x06208000030c783b */ /* 0x000e280000000200 */
[----:B------:R-:W-:Y:S02]  /*628b0*/  STL [R1+0x16ac], R6 ;  /* 0x0016ac0601007387 */ /* 0x000fe40000100800 */
[----:B------:R-:W-:Y:S01]  /*628c0*/  STL [R1+0x16a8], R7 ;  /* 0x0016a80701007387 */ /* 0x000fe20000100800 */
[----:B0-----:R-:W-:Y:S01]  /*628d0*/  STL.64 [R1+0x10], R12 ;  /* 0x0000100c01007387 */ /* 0x001fe20000100a00 */
[----:B------:R0:W-:Y:S03]  /*628e0*/  STL.64 [R1+0x18], R14 ;  /* 0x0000180e01007387 */ /* 0x0001e60000100a00 */
[----:B0-----:R-:W3:Y:S01]  /*628f0*/  LDL.LU.64 R14, [R1+0x1700] ;  /* 0x00170000010e7983 */ /* 0x001ee20000300a00 */
[----:B------:R-:W2:Y:S02]  /*62900*/  LDL.LU.64 R12, [R1+0x16f8] ;  /* 0x0016f800010c7983 */ /* 0x000ea40000300a00 */
[----:B--2---:R-:W-:Y:S01]  /*62910*/  HMMA.16816.F32.BF16 R20, R24, R12, R20 ;  /* 0x0000000c1814723c */ /* 0x004fe20000041814 */
[----:B---3--:R-:W-:Y:S01]  /*62920*/  STL.64 [R1+0x16b8], R14 ;  /* 0x0016b80e01007387 */ /* 0x008fe20000100a00 */
[----:B------:R0:W-:Y:S11]  /*62930*/  STL.64 [R1+0x16b0], R12 ;  /* 0x0016b00c01007387 */ /* 0x0001f60000100a00 */
[----:B------:R-:W-:Y:S10]  /*62940*/  @!UPT UIADD3 URZ, URZ, URZ, URZ ;  /* 0x0000003f3f3ff290 */ /* 0x000ff4000fffe03f */
[----:B------:R-:W-:Y:S01]  /*62950*/  STL.64 [R1+0xd0], R20 ;  /* 0x0000d01401007387 */ /* 0x000fe20000100a00 */
[----:B------:R-:W-:Y:S02]  /*62960*/  STL.64 [R1+0xd8], R22 ;  /* 0x0000d81601007387 */ /* 0x000fe40000100a00 */
[----:B------:R-:W1:Y:S04]  /*62970*/  LDSM.16.M88.4 R20, [R3+0x63080] ;  /* 0x063080000314783b */ /* 0x000e680000000200 */
[----:B0-----:R-:W2:Y:S01]  /*62980*/  LDL.LU R12, [R1+0x510] ;  /* 0x00051000010c7983 */ /* 0x001ea20000300800 */
[----:B------:R-:W2:Y:S01]  /*62990*/  LDL.LU R13, [R1+0x514] ;  /* 0x00051400010d7983 */ /* 0x000ea20000300800 */
[----:B------:R-:W2:Y:S02]  /*629a0*/  LDL.LU R14, [R1+0x518] ;  /* 0x00051800010e7983 */ /* 0x000ea40000300800 */
[----:B------:R-:W2:Y:S02]  /*629b0*/  LDL.LU R15, [R1+0x51c] ;  /* 0x00051c00010f7983 */ /* 0x000ea40000300800 */
[----:B-1----:R-:W-:Y:S01]  /*629c0*/  IMAD.MOV.U32 R6, RZ, RZ, R22 ;  /* 0x000000ffff067224 */ /* 0x002fe200078e0016 */
[----:B------:R-:W-:Y:S01]  /*629d0*/  STL.64 [R1], R20 ;  /* 0x0000001401007387 */ /* 0x000fe20000100a00 */
[----:B------:R-:W-:-:S02]  /*629e0*/  MOV R7, R23 ;  /* 0x0000001700077202 */ /* 0x000fc40000000f00 */
[----:B------:R-:W0:Y:S01]  /*629f0*/  LDSM.16.M88.4 R20, [R3+0x64080] ;  /* 0x064080000314783b */ /* 0x000e220000000200 */
[----:B------:R-:W-:Y:S01]  /*62a00*/  HMMA.16816.F32.BF16 R24, R24, R16, R8 ;  /* 0x000000101818723c */ /* 0x000fe20000041808 */
[----:B0-----:R-:W-:Y:S02]  /*62a10*/  STL.64 [R1+0x1560], R22 ;  /* 0x0015601601007387 */ /* 0x001fe40000100a00 */
[----:B------:R0:W-:Y:S02]  /*62a20*/  STL.64 [R1+0x1558], R20 ;  /* 0x0015581401007387 */ /* 0x0001e40000100a00 */
[----:B0-----:R-:W-:Y:S01]  /*62a30*/  IMAD.MOV.U32 R20, RZ, RZ, R0 ;  /* 0x000000ffff147224 */ /* 0x001fe200078e0000 */
[----:B------:R-:W-:Y:S01]  /*62a40*/  MOV R21, R2 ;  /* 0x0000000200157202 */ /* 0x000fe20000000f00 */
[----:B------:R-:W3:Y:S01]  /*62a50*/  LDL.LU R0, [R1+0x16f4] ;  /* 0x0016f40001007983 */ /* 0x000ee20000300800 */
[----:B------:R-:W2:Y:S02]  /*62a60*/  LDL.LU R2, [R1+0x16f0] ;  /* 0x0016f00001027983 */ /* 0x000ea40000300800 */
[----:B------:R-:W-:Y:S01]  /*62a70*/  IMAD.MOV.U32 R22, RZ, RZ, R28 ;  /* 0x000000ffff167224 */ /* 0x000fe200078e001c */
[----:B------:R-:W-:Y:S01]  /*62a80*/  MOV R23, R29 ;  /* 0x0000001d00177202 */ /* 0x000fe20000000f00 */
[----:B------:R-:W2:Y:S01]  /*62a90*/  LDL.LU R28, [R1+0x16ec] ;  /* 0x0016ec00011c7983 */ /* 0x000ea20000300800 */
[----:B------:R-:W2:Y:S02]  /*62aa0*/  LDL.LU R29, [R1+0x16e8] ;  /* 0x0016e800011d7983 */ /* 0x000ea40000300800 */
[----:B------:R-:W2:Y:S02]  /*62ab0*/  LDL.LU.64 R10, [R1+0x16e0] ;  /* 0x0016e000010a7983 */ /* 0x000ea40000300a00 */
[----:B------:R-:W2:Y:S06]  /*62ac0*/  LDL.LU.64 R8, [R1+0x16d8] ;  /* 0x0016d80001087983 */ /* 0x000eac0000300a00 */
[----:B------:R-:W-:Y:S01]  /*62ad0*/  STL.64 [R1+0xc0], R24 ;  /* 0x0000c01801007387 */ /* 0x000fe20000100a00 */
[----:B------:R-:W-:Y:S02]  /*62ae0*/  STL.64 [R1+0xc8], R26 ;  /* 0x0000c81a01007387 */ /* 0x000fe40000100a00 */
[----:B------:R-:W0:Y:S02]  /*62af0*/  LDSM.16.M88.4 R24, [R3+0x65080] ;  /* 0x065080000318783b */ /* 0x000e240000000200 */
[----:B0-----:R4:W-:Y:S02]  /*62b00*/  STL.64 [R1+0x1520], R26 ;  /* 0x0015201a01007387 */ /* 0x0019e40000100a00 */
[----:B------:R0:W-:Y:S02]  /*62b10*/  STL.64 [R1+0x1518], R24 ;  /* 0x0015181801007387 */ /* 0x0001e40000100a00 */
[----:B----4-:R-:W-:Y:S01]  /*62b20*/  IMAD.MOV.U32 R26, RZ, RZ, R18 ;  /* 0x000000ffff1a7224 */ /* 0x010fe200078e0012 */
[----:B0-----:R-:W4:Y:S01]  /*62b30*/  LDL.LU R24, [R1+0x480] ;  /* 0x0004800001187983 */ /* 0x001f220000300800 */
[----:B------:R-:W4:Y:S02]  /*62b40*/  LDL.LU R25, [R1+0x484] ;  /* 0x0004840001197983 */ /* 0x000f240000300800 */
[----:B------:R-:W3:Y:S01]  /*62b50*/  LDL.LU R18, [R1+0x16d4] ;  /* 0x0016d40001127983 */ /* 0x000ee20000300800 */
[----:B------:R-:W-:-:S02]  /*62b60*/  MOV R27, R19 ;  /* 0x00000013001b7202 */ /* 0x000fc40000000f00 */
        /* <DEDUP_REMOVED lines=8> */
[----:B--2---:R-:W-:Y:S11]  /*62bf0*/  HMMA.16816.F32.BF16 R12, R20, R8, R12 ;  /* 0x00000008140c723c */ /* 0x004ff6000004180c */
[----:B------:R-:W-:Y:S11]  /*62c00*/  @!UPT UIADD3 URZ, URZ, URZ, URZ ;  /* 0x0000003f3f3ff290 */ /* 0x000ff6000fffe03f */
[----:B------:R-:W-:Y:S01]  /*62c10*/  @!UPT UIADD3 URZ, URZ, URZ, URZ ;  /* 0x0000003f3f3ff290 */ /* 0x000fe2000fffe03f */
[----:B------:R-:W-:Y:S01]  /*62c20*/  STL.64 [R1+0xa0], R12 ;  /* 0x0000a00c01007387 */ /* 0x000fe20000100a00 */
[----:B------:R0:W-:Y:S03]  /*62c30*/  STL.64 [R1+0xa8], R14 ;  /* 0x0000a80e01007387 */ /* 0x0001e60000100a00 */
[----:B0-----:R-:W2:Y:S01]  /*62c40*/  LDL.LU.64 R14, [R1+0x16b8] ;  /* 0x0016b800010e7983 */ /* 0x001ea20000300a00 */
[----:B------:R-:W2:Y:S02]  /*62c50*/  LDL.LU.64 R12, [R1+0x16b0] ;  /* 0x0016b000010c7983 */ /* 0x000ea40000300a00 */
[----:B------:R0:W-:Y:S02]  /*62c60*/  STL.64 [R1+0x1678], R10 ;  /* 0x0016780a01007387 */ /* 0x0001e40000100a00 */
[----:B------:R-:W-:Y:S01]  /*62c70*/  IMAD.MOV.U32 R8, RZ, RZ, R29 ;  /* 0x000000ffff087224 */ /* 0x000fe200078e001d */
[----:B------:R-:W-:Y:S01]  /*62c80*/  MOV R9, R28 ;  /* 0x0000001c00097202 */ /* 0x000fe20000000f00 */
[----:B0-----:R-:W-:Y:S01]  /*62c90*/  IMAD.MOV.U32 R10, RZ, RZ, R2 ;  /* 0x000000ffff0a7224 */ /* 0x001fe200078e0002 */
[----:B---3--:R-:W-:-:S07]  /*62ca0*/  MOV R11, R0 ;  /* 0x00000000000b7202 */ /* 0x008fce0000000f00 */
[----:B--2---:R-:W-:Y:S11]  /*62cb0*/  HMMA.16816.F32.BF16 R8, R20, R12, R8 ;  /* 0x0000000c1408723c */ /* 0x004ff60000041808 */
[----:B------:R-:W-:Y:S11]  /*62cc0*/  @!UPT UIADD3 URZ, URZ, URZ, URZ ;  /* 0x0000003f3f3ff290 */ /* 0x000ff6000fffe03f */
[----:B------:R-:W-:Y:S01]  /*62cd0*/  @!UPT UIADD3 URZ, URZ, URZ, URZ ;  /* 0x0000003f3f3ff290 */ /* 0x000fe2000fffe03f */
[----:B------:R4:W-:Y:S01]  /*62ce0*/  STL.64 [R1+0x90], R8 ;  /* 0x0000900801007387 */ /* 0x0009e20000100a00 */
[----:B------:R-:W-:Y:S02]  /*62cf0*/  STL.64 [R1+0x1670], R14 ;  /* 0x0016700e01007387 */ /* 0x000fe40000100a00 */
[----:B------:R-:W0:Y:S01]  /*62d00*/  LDSM.16.M88.4 R12, [R3+0x66080] ;  /* 0x06608000030c783b */ /* 0x000e220000000200 */
[----:B------:R-:W-:-:S03]  /*62d10*/  MOV R0, R11 ;  /* 0x0000000b00007202 */ /* 0x000fc60000000f00 */
[----:B------:R-:W-:Y:S02]  /*62d20*/  IMAD.MOV.U32 R2, RZ, RZ, R10 ;  /* 0x000000ffff027224 */ /* 0x000fe400078e000a */
[----:B------:R-:W-:Y:S03]  /*62d30*/  STL [R1+0x1354], R0 ;  /* 0x0013540001007387 */ /* 0x000fe60000100800 */
[----:B------:R-:W-:Y:S01]  /*62d40*/  STL [R1+0x1350], R2 ;  /* 0x0013500201007387 */ /* 0x000fe20000100800 */
[----:B----4-:R-:W-:Y:S01]  /*62d50*/  HMMA.16816.F32.BF16 R8, R20, R16, R24 ;  /* 0x000000101408723c */ /* 0x010fe20000041818 */
[----:B0-----:R-:W-:Y:S01]  /*62d60*/  STL.64 [R1+0x70], R12 ;  /* 0x0000700c01007387 */ /* 0x001fe20000100a00 */
[----:B------:R-:W-:Y:S02]  /*62d70*/  STL.64 [R1+0x78], R14 ;  /* 0x0000780e01007387 */ /* 0x000fe40000100a00 */
[----:B------:R-:W-:Y:S02]  /*62d80*/  STL.64 [R1+0x1668], R18 ;  /* 0x0016681201007387 */ /* 0x000fe40000100a00 */
[----:B------:R-:W2:Y:S01]  /*62d90*/  LDL.LU R24, [R1+0x140] ;  /* 0x0001400001187983 */ /* 0x000ea20000300800 */
[----:B------:R-:W2:Y:S01]  /*62da0*/  LDL.LU R25, [R1+0x144] ;  /* 0x0001440001197983 */ /* 0x000ea20000300800 */
[----:B------:R-:W3:Y:S02]  /*62db0*/  LDL.LU R26, [R1+0x148] ;  /* 0x00014800011a7983 */ /* 0x000ee40000300800 */
[----:B------:R-:W3:Y:S02]  /*62dc0*/  LDL.LU R27, [R1+0x14c] ;  /* 0x00014c00011b7983 */ /* 0x000ee40000300800 */
[----:B------:R-:W4:Y:S01]  /*62dd0*/  LDL.LU R20, [R1] ;  /* 0x0000000001147983 */ /* 0x000f220000300800 */
[----:B------:R-:W4:Y:S01]  /*62de0*/  LDL.LU R21, [R1+0x4] ;  /* 0x0000040001157983 */ /* 0x000f220000300800 */
[----:B------:R-:W-:Y:S01]  /*62df0*/  IMAD.MOV.U32 R22, RZ, RZ, R6 ;  /* 0x000000ffff167224 */ /* 0x000fe200078e0006 */
[----:B------:R-:W-:Y:S01]  /*62e00*/  MOV R23, R7 ;  /* 0x0000000700177202 */ /* 0x000fe20000000f00 */
[----:B------:R-:W2:Y:S01]  /*62e10*/  LDL.LU R6, [R1+0x16ac] ;  /* 0x0016ac0001067983 */ /* 0x000ea20000300800 */
[----:B------:R-:W2:Y:S03]  /*62e20*/  LDL.LU R7, [R1+0x16a8] ;  /* 0x0016a80001077983 */ /* 0x000ea60000300800 */
[----:B------:R-:W-:Y:S01]  /*62e30*/  STL.64 [R1+0x15b0], R22 ;  /* 0x0015b01601007387 */ /* 0x000fe20000100a00 */
[----:B----4-:R-:W-:Y:S01]  /*62e40*/  STL.64 [R1+0x15a8], R20 ;  /* 0x0015a81401007387 */ /* 0x010fe20000100a00 */
[----:B---3--:R-:W-:Y:S02]  /*62e50*/  STL.64 [R1+0x1530], R26 ;  /* 0x0015301a01007387 */ /* 0x008fe40000100a00 */
[----:B--2---:R0:W-:Y:S02]  /*62e60*/  STL.64 [R1+0x1528], R24 ;  /* 0x0015281801007387 */ /* 0x0041e40000100a00 */
        /* <DEDUP_REMOVED lines=27> */
[----:B----4-:R-:W-:Y:S02]  /*63020*/  STL.64 [R1+0x15f8], R20 ;  /* 0x0015f81401007387 */ /* 0x010fe40000100a00 */
[----:B---3--:R-:W-:Y:S02]  /*63030*/  STL.64 [R1+0x1580], R26 ;  /* 0x0015801a01007387 */ /* 0x008fe40000100a00 */
        /* <DEDUP_REMOVED lines=19> */
[----:B------:R-:W-:Y:S01]  /*63170*/  IMAD.MOV.U32 R22, RZ, RZ, R7 ;  /* 0x000000ffff167224 */ /* 0x000fe200078e0007 */
[----:B------:R-:W-:Y:S01]  /*63180*/  MOV R23, R6 ;  /* 0x0000000600177202 */ /* 0x000fe20000000f00 */
[----:B------:R-:W2:Y:S01]  /*63190*/  LDL.LU R7, [R1+0x16a4] ;  /* 0x0016a40001077983 */ /* 0x000ea20000300800 */
[----:B------:R-:W2:Y:S03]  /*631a0*/  LDL.LU R6, [R1+0x16a0] ;  /* 0x0016a00001067983 */ /* 0x000ea60000300800 */
[----:B------:R-:W-:Y:S04]  /*631b0*/  STL.64 [R1+0x1650], R22 ;  /* 0x0016501601007387 */ /* 0x000fe80000100a00 */
        /* <DEDUP_REMOVED lines=31> */
[----:B------:R-:W4:Y:S01]  /*633b0*/  LDL.LU R6, [R1+0x1694] ;  /* 0x0016940001067983 */ /* 0x000f220000300800 */
[----:B------:R-:W-:-:S03]  /*633c0*/  IMAD.MOV.U32 R3, RZ, RZ, R8 ;  /* 0x000000ffff037224 */ /* 0x000fc600078e0008 */
[----:B---3--:R-:W-:Y:S01]  /*633d0*/  STL.64 [R1+0x1610], R26 ;  /* 0x0016101a01007387 */ /* 0x008fe20000100a00 */
[----:B--2---:R0:W-:Y:S03]  /*633e0*/  STL.64 [R1+0x1608], R24 ;  /* 0x0016081801007387 */ /* 0x0041e60000100a00 */
[----:B0-----:R-:W2:Y:S01]  /*633f0*/  LDL.LU R24, [R1+0x400] ;  /* 0x0004000001187983 */ /* 0x001ea20000300800 */
[----:B------:R-:W2:Y:S02]  /*63400*/  LDL.LU R25, [R1+0x404] ;  /* 0x0004040001197983 */ /* 0x000ea40000300800 */
[----:B------:R-:W3:Y:S01]  /*63410*/  LDL.LU R26, [R1+0x408] ;  /* 0x00040800011a7983 */ /* 0x000ee20000300800 */
[----:B------:R-:W-:Y:S02]  /*63420*/  MOV R27, R7 ;  /* 0x00000007001b7202 */ /* 0x000fe40000000f00 */
[----:B------:R-:W4:Y:S01]  /*63430*/  LDL.LU R7, [R1+0x1690] ;  /* 0x0016900001077983 */ /* 0x000f220000300800 */
[----:B------:R-:W4:Y:S02]  /*63440*/  LDL.LU R12, [R1+0x460] ;  /* 0x00046000010c7983 */ /* 0x000f240000300800 */
[----:B------:R-:W4:Y:S02]  /*63450*/  LDL.LU R13, [R1+0x464] ;  /* 0x00046400010d7983 */ /* 0x000f240000300800 */
[----:B------:R-:W4:Y:S01]  /*63460*/  LDL.LU R14, [R1+0x468] ;  /* 0x00046800010e7983 */ /* 0x000f220000300800 */
[----:B------:R-:W4:Y:S01]  /*63470*/  LDL.LU R15, [R1+0x46c] ;  /* 0x00046c00010f7983 */ /* 0x000f220000300800 */
[----:B------:R-:W-:Y:S01]  /*63480*/  MOV R29, R9 ;  /* 0x00000009001d7202 */ /* 0x000fe20000000f00 */
[----:B------:R-:W4:Y:S02]  /*63490*/  LDL.LU R8, [R1+0x470] ;  /* 0x0004700001087983 */ /* 0x000f240000300800 */
[----:B------:R-:W-:Y:S01]  /*634a0*/  IMAD.MOV.U32 R28, RZ, RZ, R10 ;  /* 0x000000ffff1c7224 */ /* 0x000fe200078e000a */
[----:B------:R-:W4:Y:S01]  /*634b0*/  LDL.LU R9, [R1+0x474] ;  /* 0x0004740001097983 */ /* 0x000f220000300800 */
[----:B------:R-:W-:Y:S01]  /*634c0*/  MOV R4, R11 ;  /* 0x0000000b00047202 */ /* 0x000fe20000000f00 */
        /* <DEDUP_REMOVED lines=28> */
[----:B--2---:R0:W-:Y:S02]  /*63690*/  STL.64 [R1+0x1658], R24 ;  /* 0x0016581801007387 */ /* 0x0041e40000100a00 */
[----:B0-----:R-:W-:Y:S02]  /*636a0*/  MOV R24, R7 ;  /* 0x0000000700187202 */ /* 0x001fe40000000f00 */
[----:B------:R-:W4:Y:S01]  /*636b0*/  LDL.LU R7, [R1+0x1680] ;  /* 0x0016800001077983 */ /* 0x000f220000300800 */
[----:B------:R-:W2:Y:S02]  /*636c0*/  LDL.LU R25, [R1+0x444] ;  /* 0x0004440001197983 */ /* 0x000ea40000300800 */
[----:B------:R-:W2:Y:S02]  /*636d0*/  LDL.LU R26, [R1+0x448] ;  /* 0x00044800011a7983 */ /* 0x000ea40000300800 */
[----:B------:R-:W2:Y:S01]  /*636e0*/  LDL.LU R27, [R1+0x44c] ;  /* 0x00044c00011b7983 */ /* 0x000ea20000300800 */
[----:B------:R-:W-:Y:S01]  /*636f0*/  STL [R1+0x14a0], R4 ;  /* 0x0014a00401007387 */ /* 0x000fe20000100800 */
[----:B------:R-:W-:Y:S02]  /*63700*/  STL [R1+0x1360], R28 ;  /* 0x0013601c01007387 */ /* 0x000fe40000100800 */
[----:B------:R-:W-:Y:S02]  /*63710*/  STL [R1+0x135c], R29 ;  /* 0x00135c1d01007387 */ /* 0x000fe40000100800 */
[----:B------:R-:W-:Y:S01]  /*63720*/  STL [R1+0x1358], R3 ;  /* 0x0013580301007387 */ /* 0x000fe20000100800 */
        /* <DEDUP_REMOVED lines=144> */
[----:B--2---:R-:W-:Y:S02]  /*64030*/  HMMA.16816.F32.BF16 R20, R20, R18, R24 ;  /* 0x000000121414723c */ /* 0x004fe40000041818 */
[----:B------:R-:W3:Y:S01]  /*64040*/  LDL.LU.64 R26, [R1+0x1520] ;  /* 0x00152000011a7983 */ /* 0x000ee20000300a00 */
[----:B------:R-:W3:Y:S02]  /*64050*/  LDL.LU.64 R24, [R1+0x1518] ;  /* 0x0015180001187983 */ /* 0x000ee40000300a00 */
[----:B------:R0:W-:Y:S02]  /*64060*/  STL.64 [R1+0x1500], R18 ;  /* 0x0015001201007387 */ /* 0x0001e40000100a00 */
[----:B------:R-:W2:Y:S11]  /*64070*/  LDL.LU R16, [R1+0x110] ;  /* 0x0001100001107983 */ /* 0x000eb60000300800 */
[----:B------:R-:W-:Y:S05]  /*64080*/  @!UPT UIADD3 URZ, URZ, URZ, URZ ;  /* 0x0000003f3f3ff290 */ /* 0x000fea000fffe03f */
[----:B------:R1:W-:Y:S01]  /*64090*/  STL.64 [R1+0x400], R20 ;  /* 0x0004001401007387 */ /* 0x0003e20000100a00 */
[----:B------:R4:W-:Y:S02]  /*640a0*/  STL.64 [R1+0x408], R22 ;  /* 0x0004081601007387 */ /* 0x0009e40000100a00 */
[----:B------:R-:W2:Y:S02]  /*640b0*/  LDL.LU R17, [R1+0x114] ;  /* 0x0001140001117983 */ /* 0x000ea40000300800 */
[----:B0-----:R-:W2:Y:S01]  /*640c0*/  LDL.LU R18, [R1+0x118] ;  /* 0x0001180001127983 */ /* 0x001ea20000300800 */
[----:B------:R-:W2:Y:S04]  /*640d0*/  LDL.LU R19, [R1+0x11c] ;  /* 0x00011c0001137983 */ /* 0x000ea80000300800 */
[----:B-1----:R-:W2:Y:S01]  /*640e0*/  LDL.LU.64 R20, [R1+0x70] ;  /* 0x0000700001147983 */ /* 0x002ea20000300a00 */
[----:B----4-:R-:W4:Y:S01]  /*640f0*/  LDL.LU.64 R22, [R1+0x78] ;  /* 0x0000780001167983 */ /* 0x010f220000300a00 */
[C---:B---3--:R-:W-:Y:S02]  /*64100*/  HMMA.16816.F32.BF16 R8, R24.reuse, R6, R8 ;  /* 0x000000061808723c */ /* 0x048fe40000041808 */
[----:B----4-:R-:W-:Y:S01]  /*64110*/  STL.64 [R1+0x14f8], R22 ;  /* 0x0014f81601007387 */ /* 0x010fe20000100a00 */
[----:B--2---:R0:W-:Y:S03]  /*64120*/  STL.64 [R1+0x14f0], R20 ;  /* 0x0014f01401007387 */ /* 0x0041e60000100a00 */
[----:B0-----:R-:W2:Y:S01]  /*64130*/  LDL.LU R20, [R1+0x60] ;  /* 0x0000600001147983 */ /* 0x001ea20000300800 */
[----:B------:R-:W2:Y:S02]  /*64140*/  LDL.LU R21, [R1+0x64] ;  /* 0x0000640001157983 */ /* 0x000ea40000300800 */
[----:B------:R-:W2:Y:S02]  /*64150*/  LDL.LU R22, [R1+0x68] ;  /* 0x0000680001167983 */ /* 0x000ea40000300800 */
[----:B------:R-:W2:Y:S11]  /*64160*/  LDL.LU R23, [R1+0x6c] ;  /* 0x00006c0001177983 */ /* 0x000eb60000300800 */
        /* <DEDUP_REMOVED lines=10> */
[----:B---3--:R-:W-:Y:S11]  /*64210*/  HMMA.16816.F32.BF16 R16, R24, R14, R16 ;  /* 0x0000000e1810723c */ /* 0x008ff60000041810 */
[----:B------:R-:W-:Y:S11]  /*64220*/  @!UPT UIADD3 URZ, URZ, URZ, URZ ;  /* 0x0000003f3f3ff290 */ /* 0x000ff6000fffe03f */
[----:B------:R-:W-:Y:S01]  /*64230*/  @!UPT UIADD3 URZ, URZ, URZ, URZ ;  /* 0x0000003f3f3ff290 */ /* 0x000fe2000fffe03f */
[----:B------:R-:W-:Y:S01]  /*64240*/  STL.64 [R1+0x1e0], R16 ;  /* 0x0001e01001007387 */ /* 0x000fe20000100a00 */
[----:B------:R0:W-:Y:S03]  /*64250*/  STL.64 [R1+0x1e8], R18 ;  /* 0x0001e81201007387 */ /* 0x0001e60000100a00 */
[----:B0-----:R-:W2:Y:S04]  /*64260*/  LDL.LU.64 R18, [R1+0x1500] ;  /* 0x0015000001127983 */ /* 0x001ea80000300a00 */
[----:B------:R-:W0:Y:S02]  /*64270*/  S2R R5, SR_TID.X ;  /* 0x0000000000057919 */ /* 0x000e240000002100 */
[----:B0-----:R-:W-:-:S02]  /*64280*/  LOP3.LUT R9, R5, 0x7, RZ, 0xc0, !PT ;  /* 0x0000000705097812 */ /* 0x001fc400078ec0ff */
[----:B------:R-:W-:-:S03]  /*64290*/  SHF.L.U32 R8, R5, 0x8, RZ ;  /* 0x0000000805087819 */ /* 0x000fc600000006ff */
[----:B------:R-:W-:Y:S01]  /*642a0*/  IMAD.SHL.U32 R9, R9, 0x10, RZ ;  /* 0x0000001009097824 */ /* 0x000fe200078e00ff */
[----:B--2---:R-:W-:Y:S07]  /*642b0*/  HMMA.16816.F32.BF16 R20, R24, R18, R20 ;  /* 0x000000121814723c */ /* 0x004fee0000041814 */
[----:B------:R-:W-:-:S04]  /*642c0*/  LOP3.LUT R27, R9, 0xf00, R8, 0xf8, !PT ;  /* 0x00000f00091b7812 */ /* 0x000fc800078ef808 */
[----:B------:R-:W-:Y:S01]  /*642d0*/  LOP3.LUT R27, R27, 0x10, R5, 0x78, !PT ;  /* 0x000000101b1b7812 */ /* 0x000fe200078e7805 */
[----:B------:R-:W-:Y:S01]  /*642e0*/  STL [R1+0x14c8], R19 ;  /* 0x0014c81301007387 */ /* 0x000fe20000100800 */
[----:B------:R0:W-:Y:S02]  /*642f0*/  STL [R1+0x14e8], R18 ;  /* 0x0014e81201007387 */ /* 0x0001e40000100800 */
[----:B------:R-:W-:-:S08]  /*64300*/  LOP3.LUT R27, R27, 0x60, RZ, 0x3c, !PT ;  /* 0x000000601b1b7812 */ /* 0x000fd000078e3cff */
[----:B------:R-:W-:Y:S01]  /*64310*/  STL.64 [R1+0x370], R20 ;  /* 0x0003701401007387 */ /* 0x000fe20000100a00 */
[----:B------:R-:W-:Y:S02]  /*64320*/  STL.64 [R1+0x378], R22 ;  /* 0x0003781601007387 */ /* 0x000fe40000100a00 */
[----:B------:R-:W1:Y:S04]  /*64330*/  LDSM.16.M88.4 R20, [R27+0x67080] ;  /* 0x067080001b14783b */ /* 0x000e680000000200 */
[----:B------:R-:W2:Y:S01]  /*64340*/  LDL.LU R16, [R1+0x190] ;  /* 0x0001900001107983 */ /* 0x000ea20000300800 */
[----:B------:R-:W2:Y:S01]  /*64350*/  LDL.LU R17, [R1+0x194] ;  /* 0x0001940001117983 */ /* 0x000ea20000300800 */
[----:B0-----:R-:W2:Y:S02]  /*64360*/  LDL.LU R18, [R1+0x198] ;  /* 0x0001980001127983 */ /* 0x001ea40000300800 */
[----:B------:R-:W2:Y:S02]  /*64370*/  LDL.LU R19, [R1+0x19c] ;  /* 0x00019c0001137983 */ /* 0x000ea40000300800 */
[----:B-1----:R-:W-:Y:S01]  /*64380*/  IMAD.MOV.U32 R12, RZ, RZ, R20 ;  /* 0x000000ffff0c7224 */ /* 0x002fe200078e0014 */
[----:B------:R-:W-:Y:S01]  /*64390*/  MOV R9, R21 ;  /* 0x0000001500097202 */ /* 0x000fe20000000f00 */
[----:B------:R-:W-:Y:S01]  /*643a0*/  IMAD.MOV.U32 R8, RZ, RZ, R22 ;  /* 0x000000ffff087224 */ /* 0x000fe200078e0016 */
[----:B------:R-:W-:-:S02]  /*643b0*/  MOV R5, R23 ;  /* 0x0000001700057202 */ /* 0x000fc40000000f00 */
[----:B------:R-:W0:Y:S04]  /*643c0*/  LDSM.16.M88.4 R20, [R27+0x68080] ;  /* 0x068080001b14783b */ /* 0x000e280000000200 */
[----:B------:R-:W-:Y:S01]  /*643d0*/  STL [R1+0x14b0], R5 ;  /* 0x0014b00501007387 */ /* 0x000fe20000100800 */
[----:B------:R-:W-:Y:S02]  /*643e0*/  STL [R1+0x14ac], R8 ;  /* 0x0014ac0801007387 */ /* 0x000fe40000100800 */
[----:B------:R-:W-:Y:S02]  /*643f0*/  STL [R1+0x14a8], R9 ;  /* 0x0014a80901007387 */ /* 0x000fe40000100800 */
[----:B------:R-:W-:Y:S01]  /*64400*/  STL [R1+0x14a4], R12 ;  /* 0x0014a40c01007387 */ /* 0x000fe20000100800 */
[----:B0-----:R-:W-:Y:S01]  /*64410*/  STL.64 [R1+0x50], R20 ;  /* 0x0000501401007387 */ /* 0x001fe20000100a00 */
[----:B------:R0:W-:Y:S02]  /*64420*/  STL [R1+0x58], R22 ;  /* 0x0000581601007387 */ /* 0x0001e40000100800 */
[----:B------:R-:W-:-:S02]  /*64430*/  IMAD.MOV.U32 R4, RZ, RZ, R23 ;  /* 0x000000ffff047224 */ /* 0x000fc400078e0017 */
[----:B0-----:R-:W2:Y:S01]  /*64440*/  LDL.LU.64 R22, [R1+0x14f8] ;  /* 0x0014f80001167983 */ /* 0x001ea20000300a00 */
[----:B------:R-:W2:Y:S02]  /*64450*/  LDL.LU.64 R20, [R1+0x14f0] ;  /* 0x0014f00001147983 */ /* 0x000ea40000300a00 */
[C---:B--2---:R-:W-:Y:S11]  /*64460*/  HMMA.16816.F32.BF16 R16, R20.reuse, R6, R16 ;  /* 0x000000061410723c */ /* 0x044ff60000041810 */
[----:B------:R-:W-:Y:S11]  /*64470*/  @!UPT UIADD3 URZ, URZ, URZ, URZ ;  /* 0x0000003f3f3ff290 */ /* 0x000ff6000fffe03f */
[----:B------:R-:W-:Y:S01]  /*64480*/  @!UPT UIADD3 URZ, URZ, URZ, URZ ;  /* 0x0000003f3f3ff290 */ /* 0x000fe2000fffe03f */
[----:B------:R-:W-:Y:S01]  /*64490*/  STL.64 [R1+0x430], R16 ;  /* 0x0004301001007387 */ /* 0x000fe20000100a00 */
[----:B------:R-:W-:Y:S02]  /*644a0*/  STL.64 [R1+0x438], R18 ;  /* 0x0004381201007387 */ /* 0x000fe40000100a00 */
[----:B------:R-:W0:Y:S04]  /*644b0*/  LDSM.16.M88.4 R16, [R27+0x69080] ;  /* 0x069080001b10783b */ /* 0x000e280000000200 */
[----:B0-----:R-:W-:Y:S01]  /*644c0*/  IMAD.MOV.U32 R12, RZ, RZ, R19 ;  /* 0x000000ffff0c7224 */ /* 0x001fe200078e0013 */
[----:B------:R-:W-:Y:S02]  /*644d0*/  MOV R9, R18 ;  /* 0x0000001200097202 */ /* 0x000fe40000000f00 */
[----:B------:R-:W2:Y:S01]  /*644e0*/  LDL.LU R18, [R1+0x14e8] ;  /* 0x0014e80001127983 */ /* 0x000ea20000300800 */
[----:B------:R-:W-:Y:S02]  /*644f0*/  STL.64 [R1+0x14e0], R14 ;  /* 0x0014e00e01007387 */ /* 0x000fe40000100a00 */
[----:B------:R0:W-:Y:S02]  /*64500*/  STL [R1+0x14d8], R12 ;  /* 0x0014d80c01007387 */ /* 0x0001e40000100800 */
[----:B0-----:R-:W3:Y:S01]  /*64510*/  LDL.LU R12, [R1+0x230] ;  /* 0x00023000010c7983 */ /* 0x001ee20000300800 */
[----:B------:R-:W3:Y:S02]  /*64520*/  LDL.LU R13, [R1+0x234] ;  /* 0x00023400010d7983 */ /* 0x000ee40000300800 */
[----:B------:R-:W3:Y:S02]  /*64530*/  LDL.LU R14, [R1+0x238] ;  /* 0x00023800010e7983 */ /* 0x000ee40000300800 */
[----:B------:R-:W3:Y:S01]  /*64540*/  LDL.LU R15, [R1+0x23c] ;  /* 0x00023c00010f7983 */ /* 0x000ee20000300800 */
[----:B------:R-:W-:Y:S01]  /*64550*/  MOV R5, R16 ;  /* 0x0000001000057202 */ /* 0x000fe20000000f00 */
[----:B------:R-:W-:Y:S04]  /*64560*/  STL.64 [R1+0x14c0], R6 ;  /* 0x0014c00601007387 */ /* 0x000fe80000100a00 */
[----:B------:R-:W-:Y:S02]  /*64570*/  STL.64 [R1+0x14b8], R4 ;  /* 0x0014b80401007387 */ /* 0x000fe40000100a00 */
[----:B------:R-:W0:Y:S04]  /*64580*/  LDSM.16.M88.4 R4, [R27+0x6a080] ;  /* 0x06a080001b04783b */ /* 0x000e280000000200 */
[----:B------:R-:W-:Y:S01]  /*64590*/  IMAD.MOV.U32 R8, RZ, RZ, R17 ;  /* 0x000000ffff087224 */ /* 0x000fe200078e0011 */
[----:B0-----:R-:W-:Y:S01]  /*645a0*/  STL [R1+0x34], R5 ;  /* 0x0000340501007387 */ /* 0x001fe20000100800 */
[----:B------:R-:W-:Y:S01]  /*645b0*/  MOV R19, R4 ;  /* 0x0000000400137202 */ /* 0x000fe20000000f00 */
[----:B------:R3:W-:Y:S02]  /*645c0*/  STL [R1+0x38], R6 ;  /* 0x0000380601007387 */ /* 0x0007e40000100800 */
[----:B------:R-:W-:Y:S01]  /*645d0*/  IMAD.MOV.U32 R26, RZ, RZ, R7 ;  /* 0x000000ffff1a7224 */ /* 0x000fe200078e0007 */
[----:B------:R-:W-:Y:S01]  /*645e0*/  STL.64 [R1+0x1498], R10 ;  /* 0x0014980a01007387 */ /* 0x000fe20000100a00 */
[----:B------:R0:W-:Y:S01]  /*645f0*/  STL.64 [R1+0x14d0], R8 ;  /* 0x0014d00801007387 */ /* 0x0001e20000100a00 */
[----:B---3--:R-:W-:Y:S02]  /*64600*/  HMMA.16816.F32.BF16 R4, R20, R10, R12 ;  /* 0x0000000a1404723c */ /* 0x008fe4000004180c */
[----:B------:R-:W1:Y:S11]  /*64610*/  LDSM.16.M88.4 R12, [R27+0x6b080] ;  /* 0x06b080001b0c783b */ /* 0x000e760000000200 */
[----:B------:R-:W-:Y:S10]  /*64620*/  @!UPT UIADD3 URZ, URZ, URZ, URZ ;  /* 0x0000003f3f3ff290 */ /* 0x000ff4000fffe03f */
[----:B------:R3:W-:Y:S01]  /*64630*/  STL.64 [R1+0x420], R4 ;  /* 0x0004200401007387 */ /* 0x0007e20000100a00 */
[----:B------:R4:W-:Y:S02]  /*64640*/  STL.64 [R1+0x428], R6 ;  /* 0x0004280601007387 */ /* 0x0009e40000100a00 */
[----:B0-----:R-:W2:Y:S02]  /*64650*/  LDL.LU R8, [R1+0x2c0] ;  /* 0x0002c00001087983 */ /* 0x001ea40000300800 */
[----:B------:R-:W2:Y:S01]  /*64660*/  LDL.LU R9, [R1+0x2c4] ;  /* 0x0002c40001097983 */ /* 0x000ea20000300800 */
[----:B------:R-:W2:Y:S01]  /*64670*/  LDL.LU R10, [R1+0x2c8] ;  /* 0x0002c800010a7983 */ /* 0x000ea20000300800 */
[----:B------:R-:W2:Y:S03]  /*64680*/  LDL.LU R11, [R1+0x2cc] ;  /* 0x0002cc00010b7983 */ /* 0x000ea60000300800 */
[----:B---3--:R-:W3:Y:S04]  /*64690*/  LDL.LU R4, [R1+0x310] ;  /* 0x0003100001047983 */ /* 0x008ee80000300800 */
[----:B-1----:R-:W-:Y:S01]  /*646a0*/  STL.64 [R1+0x20], R12 ;  /* 0x0000200c01007387 */ /* 0x002fe20000100a00 */
[----:B------:R-:W-:Y:S02]  /*646b0*/  STL.64 [R1+0x28], R14 ;  /* 0x0000280e01007387 */ /* 0x000fe40000100a00 */
[----:B------:R-:W0:Y:S04]  /*646c0*/  LDSM.16.M88.4 R12, [R27+0x6c080] ;  /* 0x06c080001b0c783b */ /* 0x000e280000000200 */
[----:B------:R-:W3:Y:S01]  /*646d0*/  LDL.LU R5, [R1+0x314] ;  /* 0x0003140001057983 */ /* 0x000ee20000300800 */
[----:B----4-:R-:W3:Y:S01]  /*646e0*/  LDL.LU R6, [R1+0x318] ;  /* 0x0003180001067983 */ /* 0x010ee20000300800 */
[----:B------:R-:W3:Y:S02]  /*646f0*/  LDL.LU R7, [R1+0x31c] ;  /* 0x00031c0001077983 */ /* 0x000ee40000300800 */
[----:B0-----:R-:W-:Y:S01]  /*64700*/  IMAD.MOV.U32 R17, RZ, RZ, R13 ;  /* 0x000000ffff117224 */ /* 0x001fe200078e000d */
[----:B------:R-:W-:Y:S01]  /*64710*/  MOV R16, R14 ;  /* 0x0000000e00107202 */ /* 0x000fe20000000f00 */
[----:B------:R-:W-:-:S02]  /*64720*/  IMAD.MOV.U32 R13, RZ, RZ, R15 ;  /* 0x000000ffff0d7224 */ /* 0x000fc400078e000f */
[----:B------:R-:W2:Y:S01]  /*64730*/  LDL.LU.64 R14, [R1+0x14e0] ;  /* 0x0014e000010e7983 */ /* 0x000ea20000300a00 */
[----:B------:R-:W-:Y:S02]  /*64740*/  MOV R2, R12 ;  /* 0x0000000c00027202 */ /* 0x000fe40000000f00 */
[----:B------:R-:W4:Y:S01]  /*64750*/  LDL.LU R12, [R1+0x14d8] ;  /* 0x0014d800010c7983 */ /* 0x000f220000300800 */
[----:B------:R-:W-:Y:S01]  /*64760*/  MOV R25, R20 ;  /* 0x0000001400197202 */ /* 0x000fe20000000f00 */
[----:B------:R-:W-:Y:S01]  /*64770*/  IMAD.MOV.U32 R24, RZ, RZ, R21 ;  /* 0x000000ffff187224 */ /* 0x000fe200078e0015 */
[----:B--2---:R-:W-:Y:S11]  /*64780*/  HMMA.16816.F32.BF16 R8, R20, R14, R8 ;  /* 0x0000000e1408723c */ /* 0x004ff60000041808 */
[----:B------:R-:W-:Y:S11]  /*64790*/  @!UPT UIADD3 URZ, URZ, URZ, URZ ;  /* 0x0000003f3f3ff290 */ /* 0x000ff6000fffe03f */
[----:B------:R-:W-:Y:S01]  /*647a0*/  @!UPT UIADD3 URZ, URZ, URZ, URZ ;  /* 0x0000003f3f3ff290 */ /* 0x000fe2000fffe03f */
[----:B------:R0:W-:Y:S01]  /*647b0*/  STL.64 [R1+0x2c0], R8 ;  /* 0x0002c00801007387 */ /* 0x0001e20000100a00 */
[----:B------:R1:W-:Y:S03]  /*647c0*/  STL.64 [R1+0x2c8], R10 ;  /* 0x0002c80a01007387 */ /* 0x0003e60000100a00 */
[----:B0-----:R-:W2:Y:S01]  /*647d0*/  LDL.LU.64 R8, [R1+0x14d0] ;  /* 0x0014d00001087983 */ /* 0x001ea20000300a00 */
[----:B-1----:R-:W-:Y:S01]  /*647e0*/  MOV R11, R22 ;  /* 0x00000016000b7202 */ /* 0x002fe20000000f00 */
[----:B------:R-:W-:Y:S02]  /*647f0*/  IMAD.MOV.U32 R10, RZ, RZ, R23 ;  /* 0x000000ffff0a7224 */ /* 0x000fe400078e0017 */
[----:B------:R-:W0:Y:S01]  /*64800*/  LDSM.16.M88.4 R20, [R27+0x6d080] ;  /* 0x06d080001b14783b */ /* 0x000e220000000200 */
[----:B------:R-:W-:Y:S01]  /*64810*/  STL.64 [R1+0x1490], R14 ;  /* 0x0014900e01007387 */ /* 0x000fe20000100a00 */
[----:B0-----:R-:W-:Y:S01]  /*64820*/  MOV R28, R20 ;  /* 0x00000014001c7202 */ /* 0x001fe20000000f00 */
[----:B------:R-:W-:Y:S01]  /*64830*/  IMAD.MOV.U32 R29, RZ, RZ, R21 ;  /* 0x000000ffff1d7224 */ /* 0x000fe200078e0015 */
[----:B------:R-:W-:Y:S01]  /*64840*/  MOV R3, R22 ;  /* 0x0000001600037202 */ /* 0x000fe20000000f00 */
[----:B------:R-:W-:-:S02]  /*64850*/  IMAD.MOV.U32 R0, RZ, RZ, R23 ;  /* 0x000000ffff007224 */ /* 0x000fc400078e0017 */
[----:B------:R-:W0:Y:S04]  /*64860*/  LDSM.16.M88.4 R20, [R27+0x6e080] ;  /* 0x06e080001b14783b */ /* 0x000e280000000200 */
[----:B------:R-:W-:Y:S04]  /*64870*/  STL [R1+0x1488], R13 ;  /* 0x0014880d01007387 */ /* 0x000fe80000100800 */
[----:B0-----:R-:W-:Y:S01]  /*64880*/  STL.64 [R1+0x1278], R22 ;  /* 0x0012781601007387 */ /* 0x001fe20000100a00 */
[----:B------:R0:W-:Y:S03]  /*64890*/  STL.64 [R1+0x1270], R20 ;  /* 0x0012701401007387 */ /* 0x0001e60000100a00 */
[----:B0-----:R-:W2:Y:S01]  /*648a0*/  LDL.LU.64 R20, [R1+0x20] ;  /* 0x0000200001147983 */ /* 0x001ea20000300a00 */
[----:B------:R-:W2:Y:S03]  /*648b0*/  LDL.LU.64 R22, [R1+0x28] ;  /* 0x0000280001167983 */ /* 0x000ea60000300a00 */
[----:B--2---:R-:W-:Y:S01]  /*648c0*/  STL.64 [R1+0x1370], R22 ;  /* 0x0013701601007387 */ /* 0x004fe20000100a00 */
[----:B------:R0:W-:Y:S02]  /*648d0*/  STL.64 [R1+0x1368], R20 ;  /* 0x0013681401007387 */ /* 0x0001e40000100a00 */
[----:B0-----:R-:W-:-:S02]  /*648e0*/  MOV R20, R19 ;  /* 0x0000001300147202 */ /* 0x001fc40000000f00 */
[----:B------:R-:W3:Y:S01]  /*648f0*/  LDL.LU R19, [R1+0x14c8] ;  /* 0x0014c80001137983 */ /* 0x000ee20000300800 */
[----:B------:R-:W2:Y:S02]  /*64900*/  LDL.LU R21, [R1+0x34] ;  /* 0x0000340001157983 */ /* 0x000ea40000300800 */
[----:B------:R-:W2:Y:S02]  /*64910*/  LDL.LU R22, [R1+0x38] ;  /* 0x0000380001167983 */ /* 0x000ea40000300800 */
[----:B------:R-:W-:-:S05]  /*64920*/  IMAD.MOV.U32 R23, RZ, RZ, R26 ;  /* 0x000000ffff177224 */ /* 0x000fca00078e001a */
[----:B--2---:R-:W-:Y:S01]  /*64930*/  STL.64 [R1+0x13c0], R22 ;  /* 0x0013c01601007387 */ /* 0x004fe20000100a00 */
[----:B------:R0:W-:Y:S02]  /*64940*/  STL.64 [R1+0x13b8], R20 ;  /* 0x0013b81401007387 */ /* 0x0001e40000100a00 */
[----:B0-----:R-:W-:Y:S01]  /*64950*/  MOV R20, R25 ;  /* 0x0000001900147202 */ /* 0x001fe20000000f00 */
[----:B------:R-:W-:Y:S02]  /*64960*/  IMAD.MOV.U32 R21, RZ, RZ, R24 ;  /* 0x000000ffff157224 */ /* 0x000fe400078e0018 */
[----:B------:R-:W0:Y:S01]  /*64970*/  LDSM.16.M88.4 R24, [R27+0x6f080] ;  /* 0x06f080001b18783b */ /* 0x000e220000000200 */
[----:B------:R-:W-:Y:S01]  /*64980*/  MOV R22, R11 ;  /* 0x0000000b00167202 */ /* 0x000fe20000000f00 */
[----:B------:R-:W-:-:S07]  /*64990*/  IMAD.MOV.U32 R23, RZ, RZ, R10 ;  /* 0x000000ffff177224 */ /* 0x000fce00078e000a */
[----:B---3--:R-:W-:Y:S01]  /*649a0*/  HMMA.16816.F32.BF16 R20, R20, R18, R4 ;  /* 0x000000121414723c */ /* 0x008fe20000041804 */
[----:B------:R-:W2:Y:S01]  /*649b0*/  LDL.LU.64 R6, [R1+0x14c0] ;  /* 0x0014c00001067983 */ /* 0x000ea20000300a00 */
[----:B------:R-:W3:Y:S02]  /*649c0*/  LDL.LU.64 R4, [R1+0x14b8] ;  /* 0x0014b80001047983 */ /* 0x000ee40000300a00 */
[----:B------:R-:W-:Y:S02]  /*649d0*/  STL.64 [R1+0x1480], R18 ;  /* 0x0014801201007387 */ /* 0x000fe40000100a00 */
        /* <DEDUP_REMOVED lines=8> */
[----:B------:R-:W2:Y:S02]  /*64a60*/  LDL.LU R26, [R1+0x218] ;  /* 0x00021800011a7983 */ /* 0x000ea40000300800 */
[----:B------:R-:W2:Y:S01]  /*64a70*/  LDL.LU R27, [R1+0x21c] ;  /* 0x00021c00011b7983 */ /* 0x000ea20000300800 */
[----:B------:R-:W-:Y:S01]  /*64a80*/  MOV R22, R9 ;  /* 0x0000000900167202 */ /* 0x000fe20000000f00 */
[----:B----4-:R-:W-:-:S02]  /*64a90*/  IMAD.MOV.U32 R23, RZ, RZ, R12 ;  /* 0x000000ffff177224 */ /* 0x010fc400078e000c */
[----:B------:R-:W-:Y:S01]  /*64aa0*/  IMAD.MOV.U32 R21, RZ, RZ, R8 ;  /* 0x000000ffff157224 */ /* 0x000fe200078e0008 */
[----:B---3--:R-:W-:Y:S02]  /*64ab0*/  MOV R20, R5 ;  /* 0x0000000500147202 */ /* 0x008fe40000000f00 */
[----:B------:R-:W3:Y:S01]  /*64ac0*/  LDL.LU R5, [R1+0x14b0] ;  /* 0x0014b00001057983 */ /* 0x000ee20000300800 */
[----:B------:R-:W4:Y:S02]  /*64ad0*/  LDL.LU R8, [R1+0x14ac] ;  /* 0x0014ac0001087983 */ /* 0x000f240000300800 */
[----:B------:R-:W3:Y:S02]  /*64ae0*/  LDL.LU R9, [R1+0x14a8] ;  /* 0x0014a80001097983 */ /* 0x000ee40000300800 */
[----:B------:R-:W3:Y:S01]  /*64af0*/  LDL.LU R12, [R1+0x14a4] ;  /* 0x0014a400010c7983 */ /* 0x000ee20000300800 */
[----:B------:R-:W-:Y:S01]  /*64b00*/  STL.64 [R1+0x1410], R22 ;  /* 0x0014101601007387 */ /* 0x000fe20000100a00 */
[----:B------:R-:W-:Y:S03]  /*64b10*/  STL.64 [R1+0x1408], R20 ;  /* 0x0014081401007387 */ /* 0x000fe60000100a00 */
        /* <DEDUP_REMOVED lines=20> */
[----:B------:R-:W2:Y:S01]  /*64c60*/  LDL.LU R22, [R1+0x58] ;  /* 0x0000580001167983 */ /* 0x000ea20000300800 */
[----:B------:R-:W-:-:S02]  /*64c70*/  MOV R23, R4 ;  /* 0x0000000400177202 */ /* 0x000fc40000000f00 */
[----:B------:R-:W3:Y:S04]  /*64c80*/  LDL.LU R4, [R1+0x14a0] ;  /* 0x0014a00001047983 */ /* 0x000ee80000300800 */
[----:B--2---:R-:W-:Y:S01]  /*64c90*/  STL.64 [R1+0x1460], R22 ;  /* 0x0014601601007387 */ /* 0x004fe20000100a00 */
[----:B------:R-:W-:Y:S02]  /*64ca0*/  STL.64 [R1+0x1458], R20 ;  /* 0x0014581401007387 */ /* 0x000fe40000100a00 */
[----:B------:R-:W-:Y:S02]  /*64cb0*/  STL.64 [R1+0x13b0], R26 ;  /* 0x0013b01a01007387 */ /* 0x000fe40000100a00 */
[----:B------:R0:W-:Y:S02]  /*64cc0*/  STL.64 [R1+0x13a8], R24 ;  /* 0x0013a81801007387 */ /* 0x0001e40000100a00 */
        /* <DEDUP_REMOVED lines=22> */
[----:B---3--:R-:W-:Y:S01]  /*64e30*/  IMAD.MOV.U32 R20, RZ, RZ, R12 ;  /* 0x000000ffff147224 */ /* 0x008fe200078e000c */
[----:B--2---:R-:W-:Y:S01]  /*64e40*/  STL.64 [R1+0x1400], R26 ;  /* 0x0014001a01007387 */ /* 0x004fe20000100a00 */
[----:B------:R0:W-:Y:S03]  /*64e50*/  STL.64 [R1+0x13f8], R24 ;  /* 0x0013f81801007387 */ /* 0x0001e60000100a00 */
        /* <DEDUP_REMOVED lines=8> */
[----:B------:R-:W2:Y:S01]  /*64ee0*/  LDL.LU R12, [R1+0x330] ;  /* 0x00033000010c7983 */ /* 0x000ea20000300800 */
[----:B------:R-:W2:Y:S02]  /*64ef0*/  LDL.LU R13, [R1+0x334] ;  /* 0x00033400010d7983 */ /* 0x000ea40000300800 */
[----:B------:R-:W2:Y:S02]  /*64f00*/  LDL.LU R14, [R1+0x338] ;  /* 0x00033800010e7983 */ /* 0x000ea40000300800 */
[----:B----4-:R-:W-:Y:S01]  /*64f10*/  IMAD.MOV.U32 R22, RZ, RZ, R8 ;  /* 0x000000ffff167224 */ /* 0x010fe200078e0008 */
[----:B------:R-:W4:Y:S01]  /*64f20*/  LDL.LU R15, [R1+0x33c] ;  /* 0x00033c00010f7983 */ /* 0x000f220000300800 */
[----:B------:R-:W-:Y:S01]  /*64f30*/  MOV R21, R9 ;  /* 0x0000000900157202 */ /* 0x000fe20000000f00 */
        /* <DEDUP_REMOVED lines=45> */
[----:B------:R-:W4:Y:S01]  /*65210*/  LDL.LU R13, [R1+0x1488] ;  /* 0x00148800010d7983 */ /* 0x000f220000300800 */
        /* <DEDUP_REMOVED lines=103> */
[----:B------:R-:W-:Y:S02]  /*65890*/  IMAD.MOV.U32 R12, RZ, RZ, R20 ;  /* 0x000000ffff0c7224 */ /* 0x000fe400078e0014 */
[----:B------:R-:W-:Y:S01]  /*658a0*/  IMAD.MOV.U32 R9, RZ, RZ, R22 ;  /* 0x000000ffff097224 */ /* 0x000fe200078e0016 */
[----:B------:R-:W-:-:S02]  /*658b0*/  MOV R8, R23 ;  /* 0x0000001700087202 */ /* 0x000fc40000000f00 */
[----:B------:R-:W-:Y:S01]  /*658c0*/  MOV R5, R21 ;  /* 0x0000001500057202 */ /* 0x000fe20000000f00 */
[----:B------:R-:W-:Y:S02]  /*658d0*/  IMAD.MOV.U32 R20, RZ, RZ, R28 ;  /* 0x000000ffff147224 */ /* 0x000fe400078e001c */
[----:B------:R-:W-:Y:S01]  /*658e0*/  IMAD.MOV.U32 R22, RZ, RZ, R3 ;  /* 0x000000ffff167224 */ /* 0x000fe200078e0003 */
[----:B------:R-:W-:Y:S02]  /*658f0*/  MOV R23, R0 ;  /* 0x0000000000177202 */ /* 0x000fe40000000f00 */
[----:B------:R-:W-:-:S11]  /*65900*/  MOV R21, R29 ;  /* 0x0000001d00157202 */ /* 0x000fd60000000f00 */
[----:B------:R0:W-:Y:S01]  /*65910*/  STL.64 [R1+0x630], R24 ;  /* 0x0006301801007387 */ /* 0x0001e20000100a00 */
[----:B------:R1:W-:Y:S02]  /*65920*/  STL.64 [R1+0x638], R26 ;  /* 0x0006381a01007387 */ /* 0x0003e40000100a00 */
[----:B------:R-:W-:Y:S02]  /*65930*/  STL.64 [R1+0x1318], R6 ;  /* 0x0013180601007387 */ /* 0x000fe40000100a00 */
[----:B------:R-:W-:Y:S01]  /*65940*/  STL [R1+0x1310], R4 ;  /* 0x0013100401007387 */ /* 0x000fe20000100800 */
[----:B------:R-:W2:Y:S01]  /*65950*/  LDL.LU R28, [R1+0x1360] ;  /* 0x00136000011c7983 */ /* 0x000ea20000300800 */
[----:B------:R-:W2:Y:S02]  /*65960*/  LDL.LU R29, [R1+0x135c] ;  /* 0x00135c00011d7983 */ /* 0x000ea40000300800 */
[----:B------:R-:W2:Y:S02]  /*65970*/  LDL.LU R3, [R1+0x1358] ;  /* 0x0013580001037983 */ /* 0x000ea40000300800 */
[----:B------:R-:W2:Y:S01]  /*65980*/  LDL.LU R0, [R1+0x1354] ;  /* 0x0013540001007983 */ /* 0x000ea20000300800 */
[----:B------:R-:W-:Y:S01]  /*65990*/  STL.64 [R1+0x12c8], R22 ;  /* 0x0012c81601007387 */ /* 0x000fe20000100a00 */
[----:B------:R-:W-:Y:S03]  /*659a0*/  STL.64 [R1+0x12c0], R20 ;  /* 0x0012c01401007387 */ /* 0x000fe60000100a00 */
        /* <DEDUP_REMOVED lines=17> */
[----:B----4-:R-:W-:Y:S01]  /*65ac0*/  MOV R23, R13 ;  /* 0x0000000d00177202 */ /* 0x010fe20000000f00 */
[----:B--2---:R-:W-:Y:S01]  /*65ad0*/  STL.64 [R1+0x1268], R26 ;  /* 0x0012681a01007387 */ /* 0x004fe20000100a00 */
[----:B------:R0:W-:Y:S03]  /*65ae0*/  STL.64 [R1+0x1260], R24 ;  /* 0x0012601801007387 */ /* 0x0001e60000100a00 */
[----:B0-----:R-:W2:Y:S01]  /*65af0*/  LDL.LU R24, [R1+0xf0] ;  /* 0x0000f00001187983 */ /* 0x001ea20000300800 */
[----:B------:R-:W2:Y:S02]  /*65b00*/  LDL.LU R25, [R1+0xf4] ;  /* 0x0000f40001197983 */ /* 0x000ea40000300800 */
[----:B------:R-:W3:Y:S02]  /*65b10*/  LDL.LU R26, [R1+0xf8] ;  /* 0x0000f800011a7983 */ /* 0x000ee40000300800 */
[----:B------:R-:W3:Y:S02]  /*65b20*/  LDL.LU R27, [R1+0xfc] ;  /* 0x0000fc00011b7983 */ /* 0x000ee40000300800 */
[----:B------:R-:W-:Y:S01]  /*65b30*/  IMAD.MOV.U32 R20, RZ, RZ, R2 ;  /* 0x000000ffff147224 */ /* 0x000fe200078e0002 */
[----:B------:R-:W-:Y:S01]  /*65b40*/  MOV R21, R17 ;  /* 0x0000001100157202 */ /* 0x000fe20000000f00 */
[----:B------:R-:W4:Y:S01]  /*65b50*/  LDL.LU R2, [R1+0x1350] ;  /* 0x0013500001027983 */ /* 0x000f220000300800 */
[----:B------:R-:W-:Y:S03]  /*65b60*/  STL.64 [R1+0x1328], R22 ;  /* 0x0013281601007387 */ /* 0x000fe60000100a00 */
        /* <DEDUP_REMOVED lines=68> */
[----:B------:R-:W2:Y:S01]  /*65fb0*/  LDL.LU R27, [R1+0x1cc] ;  /* 0x0001cc00011b7983 */ /* 0x000ea20000300800 */
[----:B------:R-:W3:Y:S01]  /*65fc0*/  LDL.LU R17, [R1+0x768] ;  /* 0x0007680001117983 */ /* 0x000ee20000300800 */
[----:B------:R-:W2:Y:S02]  /*65fd0*/  LDL.LU R13, [R1+0x764] ;  /* 0x00076400010d7983 */ /* 0x000ea40000300800 */
[----:B------:R-:W2:Y:S09]  /*65fe0*/  LDL.LU R9, [R1+0x760] ;  /* 0x0007600001097983 */ /* 0x000eb20000300800 */
        /* <DEDUP_REMOVED lines=96> */
[----:B---3--:R0:W-:Y:S02]  /*665f0*/  STL.64 [R1+0x1208], R8 ;  /* 0x0012080801007387 */ /* 0x0081e40000100a00 */
        /* <DEDUP_REMOVED lines=20> */
[----:B------:R4:W-:Y:S02]  /*66740*/  STL.64 [R1+0x11f0], R18 ;  /* 0x0011f01201007387 */ /* 0x0009e40000100a00 */
[----:B------:R0:W-:Y:S01]  /*66750*/  STL.64 [R1+0x11e8], R16 ;  /* 0x0011e81001007387 */ /* 0x0001e20000100a00 */
[----:B----4-:R-:W-:Y:S01]  /*66760*/  MOV R18, R2 ;  /* 0x0000000200127202 */ /* 0x010fe20000000f00 */
[----:B------:R-:W-:Y:S11]  /*66770*/  IMAD.MOV.U32 R19, RZ, RZ, R0 ;  /* 0x000000ffff137224 */ /* 0x000ff600078e0000 */
[----:B------:R-:W-:Y:S04]  /*66780*/  @!UPT UIADD3 URZ, URZ, URZ, URZ ;  /* 0x0000003f3f3ff290 */ /* 0x000fe8000fffe03f */
[----:B------:R1:W-:Y:S01]  /*66790*/  STL.64 [R1+0x710], R20 ;  /* 0x0007101401007387 */ /* 0x0003e20000100a00 */
[----:B------:R2:W-:Y:S02]  /*667a0*/  STL.64 [R1+0x718], R22 ;  /* 0x0007181601007387 */ /* 0x0005e40000100a00 */
[----:B0-----:R-:W4:Y:S02]  /*667b0*/  LDL.LU R16, [R1+0x90] ;  /* 0x0000900001107983 */ /* 0x001f240000300800 */
[----:B------:R-:W4:Y:S01]  /*667c0*/  LDL.LU R17, [R1+0x94] ;  /* 0x0000940001117983 */ /* 0x000f220000300800 */
[----:B------:R-:W4:Y:S01]  /*667d0*/  LDL.LU R2, [R1+0x1228] ;  /* 0x0012280001027983 */ /* 0x000f220000300800 */
[----:B------:R-:W4:Y:S01]  /*667e0*/  LDL.LU R0, [R1+0x1224] ;  /* 0x0012240001007983 */ /* 0x000f220000300800 */
[----:B-1----:R-:W-:Y:S01]  /*667f0*/  MOV R20, R3 ;  /* 0x0000000300147202 */ /* 0x002fe20000000f00 */
[----:B------:R-:W-:Y:S01]  /*66800*/  IMAD.MOV.U32 R21, RZ, RZ, R29 ;  /* 0x000000ffff157224 */ /* 0x000fe200078e001d */
[----:B------:R-:W4:Y:S01]  /*66810*/  LDL.LU R3, [R1+0x1220] ;  /* 0x0012200001037983 */ /* 0x000f220000300800 */
[----:B------:R0:W5:Y:S01]  /*66820*/  LDL.LU R29, [R1+0x121c] ;  /* 0x00121c00011d7983 */ /* 0x0001620000300800 */
[----:B--2---:R-:W-:-:S02]  /*66830*/  MOV R22, R28 ;  /* 0x0000001c00167202 */ /* 0x004fc40000000f00 */
[----:B------:R0:W5:Y:S01]  /*66840*/  LDL.LU R28, [R1+0x1218] ;  /* 0x00121800011c7983 */ /* 0x0001620000300800 */
[C---:B---3--:R-:W-:Y:S11]  /*66850*/  HMMA.16816.F32.BF16 R8, R24.reuse, R6, R8 ;  /* 0x000000061808723c */ /* 0x048ff60000041808 */
[----:B------:R-:W-:Y:S11]  /*66860*/  @!UPT UIADD3 URZ, URZ, URZ, URZ ;  /* 0x0000003f3f3ff290 */ /* 0x000ff6000fffe03f */
[----:B------:R-:W-:Y:S01]  /*66870*/  @!UPT UIADD3 URZ, URZ, URZ, URZ ;  /* 0x0000003f3f3ff290 */ /* 0x000fe2000fffe03f */
[----:B------:R-:W-:Y:S01]  /*66880*/  STL.64 [R1+0x700], R8 ;  /* 0x0007000801007387 */ /* 0x000fe20000100a00 */
[----:B------:R1:W-:Y:S03]  /*66890*/  STL.64 [R1+0x708], R10 ;  /* 0x0007080a01007387 */ /* 0x0003e60000100a00 */
[----:B-1----:R-:W2:Y:S01]  /*668a0*/  LDL.LU.64 R10, [R1+0x1210] ;  /* 0x00121000010a7983 */ /* 0x002ea20000300a00 */
[----:B------:R-:W3:Y:S02]  /*668b0*/  LDL.LU.64 R8, [R1+0x1208] ;  /* 0x0012080001087983 */ /* 0x000ee40000300a00 */
[----:B------:R-:W3:Y:S02]  /*668c0*/  LDL.LU R6, [R1+0x3c4] ;  /* 0x0003c40001067983 */ /* 0x000ee40000300800 */
[----:B------:R-:W3:Y:S01]  /*668d0*/  LDL.LU R7, [R1+0x3c8] ;  /* 0x0003c80001077983 */ /* 0x000ee20000300800 */
[C---:B--2---:R-:W-:Y:S11]  /*668e0*/  HMMA.16816.F32.BF16 R12, R24.reuse, R10, R12 ;  /* 0x0000000a180c723c */ /* 0x044ff6000004180c */
[----:B------:R-:W-:Y:S11]  /*668f0*/  @!UPT UIADD3 URZ, URZ, URZ, URZ ;  /* 0x0000003f3f3ff290 */ /* 0x000ff6000fffe03f */
[----:B------:R-:W-:Y:S01]  /*66900*/  @!UPT UIADD3 URZ, URZ, URZ, URZ ;  /* 0x0000003f3f3ff290 */ /* 0x000fe2000fffe03f */
[----:B------:R-:W-:Y:S01]  /*66910*/  STL.64 [R1+0x730], R12 ;  /* 0x0007300c01007387 */ /* 0x000fe20000100a00 */
[----:B------:R1:W-:Y:S03]  /*66920*/  STL.64 [R1+0x738], R14 ;  /* 0x0007380e01007387 */ /* 0x0003e60000100a00 */
[----:B-1----:R-:W4:Y:S01]  /*66930*/  LDL.LU.64 R14, [R1+0x1200] ;  /* 0x00120000010e7983 */ /* 0x002f220000300a00 */
[----:B------:R-:W2:Y:S01]  /*66940*/  LDL.LU.64 R12, [R1+0x11f8] ;  /* 0x0011f800010c7983 */ /* 0x000ea20000300a00 */
[----:B----4-:R-:W-:Y:S11]  /*66950*/  HMMA.16816.F32.BF16 R16, R24, R14, R16 ;  /* 0x0000000e1810723c */ /* 0x010ff60000041810 */
[----:B------:R-:W-:Y:S11]  /*66960*/  @!UPT UIADD3 URZ, URZ, URZ, URZ ;  /* 0x0000003f3f3ff290 */ /* 0x000ff6000fffe03f */
[----:B------:R-:W-:Y:S01]  /*66970*/  @!UPT UIADD3 URZ, URZ, URZ, URZ ;  /* 0x0000003f3f3ff290 */ /* 0x000fe2000fffe03f */
[----:B------:R-:W-:Y:S01]  /*66980*/  STL.64 [R1+0x750], R16 ;  /* 0x0007501001007387 */ /* 0x000fe20000100a00 */
[----:B------:R1:W-:Y:S03]  /*66990*/  STL.64 [R1+0x758], R18 ;  /* 0x0007581201007387 */ /* 0x0003e60000100a00 */
[----:B-1----:R-:W4:Y:S01]  /*669a0*/  LDL.LU.64 R18, [R1+0x11f0] ;  /* 0x0011f00001127983 */ /* 0x002f220000300a00 */
[----:B------:R-:W4:Y:S02]  /*669b0*/  LDL.LU.64 R16, [R1+0x11e8] ;  /* 0x0011e80001107983 */ /* 0x000f240000300a00 */
[----:B------:R-:W-:Y:S01]  /*669c0*/  IMAD.MOV.U32 R23, RZ, RZ, R4 ;  /* 0x000000ffff177224 */ /* 0x000fe200078e0004 */
[----:B------:R-:W-:Y:S01]  /*669d0*/  MOV R4, 0x80 ;  /* 0x0000008000047802 */ /* 0x000fe20000000f00 */
[----:B---3--:R-:W-:-:S04]  /*669e0*/  FFMA R8, R2, R8, R9 ;  /* 0x0000000802087223 */ /* 0x008fc80000000009 */
[C---:B------:R-:W-:Y:S02]  /*669f0*/  IMAD R6, R4.reuse, c[0x0][0x1b4], R6 ;  /* 0x00006d0004067a24 */ /* 0x040fe400078e0206 */
[----:B------:R-:W-:-:S03]  /*66a00*/  IMAD R7, R4, c[0x0][0x1a4], R7 ;  /* 0x0000690004077a24 */ /* 0x000fc600078e0207 */
[----:B------:R-:W-:Y:S02]  /*66a10*/  STL [R1+0x3c4], R6 ;  /* 0x0003c40601007387 */ /* 0x000fe40000100800 */
[----:B------:R-:W-:Y:S02]  /*66a20*/  STL [R1+0x3c8], R7 ;  /* 0x0003c80701007387 */ /* 0x000fe40000100800 */
[----:B--2---:R-:W-:Y:S01]  /*66a30*/  FFMA R12, R0, R12, R13 ;  /* 0x0000000c000c7223 */ /* 0x004fe2000000000d */
[----:B------:R-:W-:Y:S01]  /*66a40*/  IADD3 R5, R5, 0x80, RZ ;  /* 0x0000008005057810 */ /* 0x000fe20007ffe0ff */
[----:B----4-:R-:W-:-:S05]  /*66a50*/  FFMA R16, R3, R16, R17 ;  /* 0x0000001003107223 */ /* 0x010fca0000000011 */
[----:B------:R-:W-:Y:S01]  /*66a60*/  STL [R1+0x9a4], R16 ;  /* 0x0009a41001007387 */ /* 0x000fe20000100800 */
[----:B------:R1:W-:Y:S02]  /*66a70*/  STL [R1+0x9ac], R8 ;  /* 0x0009ac0801007387 */ /* 0x0003e40000100800 */
[----:B-1----:R-:W-:Y:S01]  /*66a80*/  HMMA.16816.F32.BF16 R8, R24, R18, R20 ;  /* 0x000000121808723c */ /* 0x002fe20000041814 */
[----:B------:R-:W-:Y:S01]  /*66a90*/  STL [R1+0x9a8], R12 ;  /* 0x0009a80c01007387 */ /* 0x000fe20000100800 */
[----:B------:R-:W-:Y:S11]  /*66aa0*/  STL [R1+0x928], R5 ;  /* 0x0009280501007387 */ /* 0x000ff60000100800 */
[----:B------:R-:W-:Y:S10]  /*66ab0*/  @!UPT UIADD3 URZ, URZ, URZ, URZ ;  /* 0x0000003f3f3ff290 */ /* 0x000ff4000fffe03f */
[----:B------:R-:W-:Y:S01]  /*66ac0*/  STL.64 [R1+0x740], R8 ;  /* 0x0007400801007387 */ /* 0x000fe20000100a00 */
[----:B------:R-:W-:Y:S02]  /*66ad0*/  STL.64 [R1+0x748], R10 ;  /* 0x0007480a01007387 */ /* 0x000fe40000100a00 */
[----:B------:R-:W2:Y:S02]  /*66ae0*/  LDL R2, [R1+0x8dc] ;  /* 0x0008dc0001027983 */ /* 0x000ea40000100800 */
[----:B------:R-:W3:Y:S01]  /*66af0*/  LDL R0, [R1+0x8d8] ;  /* 0x0008d80001007983 */ /* 0x000ee20000100800 */
[----:B--2---:R1:W-:Y:S04]  /*66b00*/  STL [R1+0x1f0], R2 ;  /* 0x0001f00201007387 */ /* 0x0043e80000100800 */
[----:B-1----:R-:W2:Y:S01]  /*66b10*/  LDL R2, [R1+0x8d4] ;  /* 0x0008d40001027983 */ /* 0x002ea20000100800 */
[----:B---3--:R1:W-:Y:S03]  /*66b20*/  STL [R1+0x1f4], R0 ;  /* 0x0001f40001007387 */ /* 0x0083e60000100800 */
[----:B-1----:R-:W3:Y:S04]  /*66b30*/  LDL R0, [R1+0x8d0] ;  /* 0x0008d00001007983 */ /* 0x002ee80000100800 */
        /* <DEDUP_REMOVED lines=51> */
[----:B-1----:R-:W3:Y:S01]  /*66e70*/  LDL R0, [R1+0x7e4] ;  /* 0x0007e40001007983 */ /* 0x002ee20000100800 */
[----:B------:R-:W-:-:S03]  /*66e80*/  ISETP.GE.AND P2, PT, R5, c[0x0][0x1d0], PT ;  /* 0x0000740005007a0c */ /* 0x000fc60003f46270 */
[----:B--2---:R0:W-:Y:S04]  /*66e90*/  STL [R1+0x914], R2 ;  /* 0x0009140201007387 */ /* 0x0041e80000100800 */
[----:B---3--:R0:W-:Y:S04]  /*66ea0*/  STL [R1+0x91c], R0 ;  /* 0x00091c0001007387 */ /* 0x0081e80000100800 */
[----:B0----5:R-:W-:Y:S01]  /*66eb0*/  MOV R0, R29 ;  /* 0x0000001d00007202 */ /* 0x021fe20000000f00 */
[----:B------:R-:W-:-:S04]  /*66ec0*/  IMAD.MOV.U32 R2, RZ, RZ, R28 ;  /* 0x000000ffff027224 */ /* 0x000fc800078e001c */
[----:B------:R0:W-:Y:S04]  /*66ed0*/  STL [R1+0x924], R0 ;  /* 0x0009240001007387 */ /* 0x0001e80000100800 */
[----:B------:R0:W-:Y:S01]  /*66ee0*/  STL [R1+0x920], R2 ;  /* 0x0009200201007387 */ /* 0x0001e20000100800 */
[----:B------:R-:W-:Y:S01]  /*66ef0*/  @P2 CALL.REL.NOINC `(.L_x_0) ;  /* 0x0000001000002944 */ /* 0x000fe20003c00000 */
[----:B------:R-:W-:Y:S05]  /*66f00*/  BRA `(.L_x_1) ;  /* 0xfffaa3f000007947 */ /* 0x000fea000383ffff */
.L_x_0:
[----:B-1----:R-:W-:Y:S04]  /*66f10*/  STL [R1+0x18e8], R29 ;  /* 0x0018e81d01007387 */ /* 0x002fe80000100800 */
[----:B0-----:R-:W2:Y:S04]  /*66f20*/  LDL.LU R2, [R1+0x930] ;  /* 0x0009300001027983 */ /* 0x001ea80000300800 */
[----:B------:R-:W3:Y:S01]  /*66f30*/  LDL.LU R0, [R1+0x934] ;  /* 0x0009340001007983 */ /* 0x000ee20000300800 */
[----:B------:R-:W-:Y:S01]  /*66f40*/  IMAD.MOV.U32 R14, RZ, RZ, 0x3dc6b27f ;  /* 0x3dc6b27fff0e7424 */ /* 0x000fe200078e00ff */
[----:B------:R-:W-:-:S02]  /*66f50*/  LOP3.LUT R23, R23, 0xfbffffff, RZ, 0xc0, !PT ;  /* 0xfbffffff17177812 */ /* 0x000fc400078ec0ff */
[----:B------:R-:W-:Y:S01]  /*66f60*/  LOP3.LUT R24, R24, 0xfffffffb, RZ, 0xc0, !PT ;  /* 0xfffffffb18187812 */ /* 0x000fe200078ec0ff */
[----:B------:R-:W-:Y:S06]  /*66f70*/  BAR.SYNC.DEFER_BLOCKING 0x0 ;  /* 0x0000000000007b1d */ /* 0x000fec0000010000 */
[----:B--2---:R0:W-:Y:S01]  /*66f80*/  STL [R1+0x1a4], R2 ;  /* 0x0001a40201007387 */ /* 0x0041e20000100800 */
[C---:B------:R-:W-:Y:S01]  /*66f90*/  FMUL R4, R2.reuse, 8388608 ;  /* 0x4b00000002047820 */ /* 0x040fe20000400000 */
[----:B------:R-:W-:Y:S02]  /*66fa0*/  FSETP.GEU.AND P0, PT, R2, 1.175494350822287508e-38, PT ;  /* 0x008000000200780b */ /* 0x000fe40003f0e000 */
[----:B---3--:R1:W-:Y:S01]  /*66fb0*/  STL [R1+0x1b0], R0 ;  /* 0x0001b00001007387 */ /* 0x0083e20000100800 */
[C---:B------:R-:W-:Y:S01]  /*66fc0*/  FMUL R5, R0.reuse, 8388608 ;  /* 0x4b00000000057820 */ /* 0x040fe20000400000 */
[----:B------:R-:W-:-:S02]  /*66fd0*/  FSETP.GEU.AND P2, PT, R0, 1.175494350822287508e-38, PT ;  /* 0x008000000000780b */ /* 0x000fc40003f4e000 */
[----:B------:R-:W2:Y:S01]  /*66fe0*/  LDL.LU R9, [R1+0x938] ;  /* 0x0009380001097983 */ /* 0x000ea20000300800 */
[----:B------:R-:W-:Y:S02]  /*66ff0*/  FSEL R4, R4, R2, !P0 ;  /* 0x0000000204047208 */ /* 0x000fe40004000000 */
[----:B------:R-:W-:Y:S02]  /*67000*/  FSEL R5, R5, R0, !P2 ;  /* 0x0000000005057208 */ /* 0x000fe40005000000 */
[----:B0-----:R-:W-:Y:S02]  /*67010*/  IADD3 R2, R4, -0x3f3504f3, RZ ;  /* 0xc0cafb0d04027810 */ /* 0x001fe40007ffe0ff */
[----:B------:R-:W-:Y:S02]  /*67020*/  IADD3 R6, R5, -0x3f3504f3, RZ ;  /* 0xc0cafb0d05067810 */ /* 0x000fe40007ffe0ff */
[----:B------:R-:W-:Y:S02]  /*67030*/  LOP3.LUT R2, R2, 0xff800000, RZ, 0xc0, !PT ;  /* 0xff80000002027812 */ /* 0x000fe400078ec0ff */
[----:B------:R-:W-:-:S02]  /*67040*/  LOP3.LUT R6, R6, 0xff800000, RZ, 0xc0, !PT ;  /* 0xff80000006067812 */ /* 0x000fc400078ec0ff */
[----:B------:R0:W3:Y:S01]  /*67050*/  I2F R12, R2 ;  /* 0x00000002000c7306 */ /* 0x0000e20000201400 */
[----:B-1----:R-:W-:Y:S01]  /*67060*/  IMAD.IADD R0, R4, 0x1, -R2 ;  /* 0x0000000104007824 */ /* 0x002fe200078e0a02 */
[----:B------:R-:W-:-:S03]  /*67070*/  IADD3 R3, R5, -R6, RZ ;  /* 0x8000000605037210 */ /* 0x000fc60007ffe0ff */
[----:B------:R-:W-:Y:S02]  /*67080*/  FADD R0, R0, -1 ;  /* 0xbf80000000007421 */ /* 0x000fe40000000000 */
[----:B------:R-:W-:Y:S02]  /*67090*/  FADD R3, R3, -1 ;  /* 0xbf80000003037421 */ /* 0x000fe40000000000 */
[CC--:B------:R-:W-:Y:S02]  /*670a0*/  FFMA.FTZ R8, R0.reuse, R14.reuse, -0.16845393180847167969 ;  /* 0xbe2c7f3000087423 */ /* 0x0c0fe4000001000e */
[C---:B------:R-:W-:Y:S02]  /*670b0*/  FFMA.FTZ R7, R3.reuse, R14, -0.16845393180847167969 ;  /* 0xbe2c7f3003077423 */ /* 0x040fe4000001000e */
[----:B------:R-:W-:Y:S02]  /*670c0*/  FFMA.FTZ R8, R0, R8, 0.1716887056827545166 ;  /* 0x3e2fcf2a00087423 */ /* 0x000fe40000010008 */
[----:B0-----:R-:W-:-:S02]  /*670d0*/  FFMA.FTZ R2, R3, R7, 0.1716887056827545166 ;  /* 0x3e2fcf2a03027423 */ /* 0x001fc40000010007 */
[C---:B------:R-:W-:Y:S01]  /*670e0*/  FFMA.FTZ R7, R0.reuse, R8, -0.17900948226451873779 ;  /* 0xbe374e4300077423 */ /* 0x040fe20000010008 */
[----:B--2---:R0:W-:Y:S04]  /*670f0*/  STL [R1+0x1ac], R9 ;  /* 0x0001ac0901007387 */ /* 0x0041e80000100800 */
[----:B------:R-:W2:Y:S01]  /*67100*/  LDL.LU R15, [R1+0x93c] ;  /* 0x00093c00010f7983 */ /* 0x000ea20000300800 */
[C---:B------:R-:W-:Y:S02]  /*67110*/  FFMA.FTZ R2, R3.reuse, R2, -0.17900948226451873779 ;  /* 0xbe374e4303027423 */ /* 0x040fe40000010002 */
[----:B------:R-:W-:Y:S01]  /*67120*/  FFMA.FTZ R7, R0, R7, 0.20512372255325317383 ;  /* 0x3e520bf400077423 */ /* 0x000fe20000010007 */
[----:B------:R1:W4:Y:S01]  /*67130*/  I2F R11, R6 ;  /* 0x00000006000b7306 */ /* 0x0003220000201400 */
[----:B------:R-:W-:Y:S01]  /*67140*/  FFMA.FTZ R2, R3, R2, 0.20512372255325317383 ;  /* 0x3e520bf403027423 */ /* 0x000fe20000010002 */
[C---:B------:R-:W-:Y:S01]  /*67150*/  FSETP.GEU.AND P1, PT, R9.reuse, 1.175494350822287508e-38, PT ;  /* 0x008000000900780b */ /* 0x040fe20003f2e000 */
[----:B------:R-:W-:-:S02]  /*67160*/  FMUL R8, R9, 8388608 ;  /* 0x4b00000009087820 */ /* 0x000fc40000400000 */
[----:B------:R-:W-:Y:S02]  /*67170*/  FFMA.FTZ R2, R3, R2, -0.24046532809734344482 ;  /* 0xbe763c8b03027423 */ /* 0x000fe40000010002 */
[----:B-1----:R-:W-:-:S04]  /*67180*/  FFMA.FTZ R6, R0, R7, -0.24046532809734344482 ;  /* 0xbe763c8b00067423 */ /* 0x002fc80000010007 */
[----:B------:R-:W-:Y:S01]  /*67190*/  FFMA.FTZ R7, R0, R6, 0.28857114911079406738 ;  /* 0x3e93bf9900077423 */ /* 0x000fe20000010006 */
[----:B------:R-:W-:Y:S01]  /*671a0*/  FSEL R6, R8, R9, !P1 ;  /* 0x0000000908067208 */ /* 0x000fe20004800000 */
[C---:B------:R-:W-:Y:S02]  /*671b0*/  FFMA.FTZ R2, R3.reuse, R2, 0.28857114911079406738 ;  /* 0x3e93bf9903027423 */ /* 0x040fe40000010002 */
[----:B------:R-:W-:Y:S01]  /*671c0*/  FFMA.FTZ R7, R0, R7, -0.36067417263984680176 ;  /* 0xbeb8aa4900077423 */ /* 0x000fe20000010007 */
[----:B------:R-:W-:Y:S01]  /*671d0*/  IADD3 R8, R6, -0x3f3504f3, RZ ;  /* 0xc0cafb0d06087810 */ /* 0x000fe20007ffe0ff */
[C---:B------:R-:W-:Y:S02]  /*671e0*/  FFMA.FTZ R2, R3.reuse, R2, -0.36067417263984680176 ;  /* 0xbeb8aa4903027423 */ /* 0x040fe40000010002 */
[----:B------:R-:W-:Y:S01]  /*671f0*/  FFMA.FTZ R7, R0, R7, 0.48089820146560668945 ;  /* 0x3ef6384a00077423 */ /* 0x000fe20000010007 */
[----:B------:R-:W-:Y:S01]  /*67200*/  FSEL R10, RZ, -23, P0 ;  /* 0xc1b80000ff0a7808 */ /* 0x000fe20000000000 */
[C---:B------:R-:W-:Y:S01]  /*67210*/  FFMA.FTZ R2, R3.reuse, R2, 0.48089820146560668945 ;  /* 0x3ef6384a03027423 */ /* 0x040fe20000010002 */
[----:B------:R-:W-:Y:S01]  /*67220*/  LOP3.LUT R8, R8, 0xff800000, RZ, 0xc0, !PT ;  /* 0xff80000008087812 */ /* 0x000fe200078ec0ff */
[----:B------:R-:W-:Y:S01]  /*67230*/  FFMA.FTZ R7, R0, R7, -0.72134751081466674805 ;  /* 0xbf38aa3b00077423 */ /* 0x000fe20000010007 */
[----:B0-----:R-:W-:Y:S01]  /*67240*/  FSEL R9, RZ, -23, P2 ;  /* 0xc1b80000ff097808 */ /* 0x001fe20001000000 */
[----:B---3--:R-:W-:Y:S01]  /*67250*/  FFMA.FTZ R13, R12, 1.1920928955078125e-07, R10 ;  /* 0x340000000c0d7823 */ /* 0x008fe2000001000a */
[----:B------:R-:W-:Y:S01]  /*67260*/  IADD3 R10, R6, -R8, RZ ;  /* 0x80000008060a7210 */ /* 0x000fe20007ffe0ff */
[----:B--2---:R-:W-:Y:S04]  /*67270*/  STL [R1+0x1a0], R15 ;  /* 0x0001a00f01007387 */ /* 0x004fe80000100800 */
[----:B------:R-:W2:Y:S01]  /*67280*/  LDL.LU R22, [R1+0x940] ;  /* 0x0009400001167983 */ /* 0x000ea20000300800 */
[----:B------:R-:W-:-:S02]  /*67290*/  FFMA.FTZ R2, R3, R2, -0.72134751081466674805 ;  /* 0xbf38aa3b03027423 */ /* 0x000fc40000010002 */
[----:B------:R-:W-:Y:S02]  /*672a0*/  FMUL R7, R0, R7 ;  /* 0x0000000700077220 */ /* 0x000fe40000400000 */
[----:B----4-:R-:W-:Y:S01]  /*672b0*/  FFMA.FTZ R12, R11, 1.1920928955078125e-07, R9 ;  /* 0x340000000b0c7823 */ /* 0x010fe20000010009 */
[----:B------:R-:W-:Y:S01]  /*672c0*/  ISETP.GE.U32.AND P2, PT, R4, 0x7f800000, PT ;  /* 0x7f8000000400780c */ /* 0x000fe20003f46070 */
[C---:B------:R-:W-:Y:S02]  /*672d0*/  FMUL R9, R3.reuse, R2 ;  /* 0x0000000203097220 */ /* 0x040fe40000400000 */
[----:B------:R-:W-:Y:S02]  /*672e0*/  FMUL R7, R0, R7 ;  /* 0x0000000700077220 */ /* 0x000fe40000400000 */
[----:B------:R-:W-:Y:S02]  /*672f0*/  FADD R2, R10, -1 ;  /* 0xbf8000000a027421 */ /* 0x000fe40000000000 */
[----:B------:R-:W-:-:S02]  /*67300*/  FMUL R9, R3, R9 ;  /* 0x0000000903097220 */ /* 0x000fc40000400000 */
[----:B------:R-:W-:Y:S01]  /*67310*/  FFMA.FTZ R10, R0, 1.4426950216293334961, R7 ;  /* 0x3fb8aa3b000a7823 */ /* 0x000fe20000010007 */
[----:B------:R-:W-:Y:S01]  /*67320*/  ISETP.GE.U32.AND P3, PT, R5, 0x7f800000, PT ;  /* 0x7f8000000500780c */ /* 0x000fe20003f66070 */
[C---:B------:R-:W-:Y:S02]  /*67330*/  FFMA.FTZ R0, R2.reuse, R14, -0.16845393180847167969 ;  /* 0xbe2c7f3002007423 */ /* 0x040fe4000001000e */
[----:B------:R-:W-:Y:S02]  /*67340*/  FFMA.FTZ R3, R3, 1.4426950216293334961, R9 ;  /* 0x3fb8aa3b03037823 */ /* 0x000fe40000010009 */
[----:B------:R-:W-:Y:S02]  /*67350*/  FFMA.FTZ R0, R2, R0, 0.1716887056827545166 ;  /* 0x3e2fcf2a02007423 */ /* 0x000fe40000010000 */
[----:B------:R-:W-:Y:S02]  /*67360*/  FADD R12, R12, R3 ;  /* 0x000000030c0c7221 */ /* 0x000fe40000000000 */
[----:B------:R-:W-:-:S02]  /*67370*/  FFMA.FTZ R3, R2, R0, -0.17900948226451873779 ;  /* 0xbe374e4302037423 */ /* 0x000fc40000010000 */
[----:B------:R-:W-:Y:S02]  /*67380*/  @P2 IMAD.MOV.U32 R0, RZ, RZ, 0x7f800000 ;  /* 0x7f800000ff002424 */ /* 0x000fe400078e00ff */
[----:B------:R-:W-:Y:S02]  /*67390*/  FADD R10, R13, R10 ;  /* 0x0000000a0d0a7221 */ /* 0x000fe40000000000 */
[----:B------:R-:W-:Y:S02]  /*673a0*/  @P2 FFMA.FTZ R10, R4, R0, +INF ;  /* 0x7f800000040a2423 */ /* 0x000fe40000010000 */
[----:B------:R-:W-:-:S04]  /*673b0*/  @P3 IMAD.MOV.U32 R0, RZ, RZ, 0x7f800000 ;  /* 0x7f800000ff003424 */ /* 0x000fc800078e00ff */
[----:B------:R-:W-:Y:S01]  /*673c0*/  @P3 FFMA.FTZ R12, R5, R0, +INF ;  /* 0x7f800000050c3423 */ /* 0x000fe20000010000 */
[----:B------:R0:W-:Y:S04]  /*673d0*/  STL [R1+0x7d0], R10 ;  /* 0x0007d00a01007387 */ /* 0x0001e80000100800 */
[----:B------:R1:W-:Y:S01]  /*673e0*/  STL [R1+0x7cc], R12 ;  /* 0x0007cc0c01007387 */ /* 0x0003e20000100800 */
[C---:B------:R-:W-:Y:S01]  /*673f0*/  FMUL R11, R15.reuse, 8388608 ;  /* 0x4b0000000f0b7820 */ /* 0x040fe20000400000 */
[----:B------:R-:W-:-:S04]  /*67400*/  FSETP.GEU.AND P0, PT, R15, 1.175494350822287508e-38, PT ;  /* 0x008000000f00780b */ /* 0x000fc80003f0e000 */
[----:B------:R-:W-:-:S04]  /*67410*/  FSEL R7, R11, R15, !P0 ;  /* 0x0000000f0b077208 */ /* 0x000fc80004000000 */
[----:B------:R-:W-:Y:S01]  /*67420*/  IADD3 R11, R7, -0x3f3504f3, RZ ;  /* 0xc0cafb0d070b7810 */ /* 0x000fe20007ffe0ff */
[----:B------:R-:W-:-:S03]  /*67430*/  FFMA.FTZ R3, R2, R3, 0.20512372255325317383 ;  /* 0x3e520bf402037423 */ /* 0x000fc60000010003 */
[----:B------:R-:W-:Y:S02]  /*67440*/  LOP3.LUT R11, R11, 0xff800000, RZ, 0xc0, !PT ;  /* 0xff8000000b0b7812 */ /* 0x000fe400078ec0ff */
[----:B------:R-:W-:Y:S01]  /*67450*/  FSETP.NEU.AND P4, PT, R4, RZ, PT ;  /* 0x000000ff0400720b */ /* 0x000fe20003f8d000 */
[C---:B------:R-:W-:Y:S01]  /*67460*/  FFMA.FTZ R4, R2.reuse, R3, -0.24046532809734344482 ;  /* 0xbe763c8b02047423 */ /* 0x040fe20000010003 */
[----:B------:R-:W-:Y:S01]  /*67470*/  IADD3 R9, R7, -R11, RZ ;  /* 0x8000000b07097210 */ /* 0x000fe20007ffe0ff */
[----:B--2---:R2:W-:Y:S04]  /*67480*/  STL [R1+0x18ec], R22 ;  /* 0x0018ec1601007387 */ /* 0x0045e80000100800 */
[----:B------:R-:W3:Y:S04]  /*67490*/  LDL.LU R21, [R1+0x944] ;  /* 0x0009440001157983 */ /* 0x000ee80000300800 */
[----:B------:R-:W4:Y:S01]  /*674a0*/  LDL.LU R20, [R1+0x948] ;  /* 0x0009480001147983 */ /* 0x000f220000300800 */
[----:B------:R-:W-:-:S02]  /*674b0*/  FFMA.FTZ R4, R2, R4, 0.28857114911079406738 ;  /* 0x3e93bf9902047423 */ /* 0x000fc40000010004 */
[----:B------:R-:W-:Y:S02]  /*674c0*/  FADD R3, R9, -1 ;  /* 0xbf80000009037421 */ /* 0x000fe40000000000 */
[C---:B------:R-:W-:Y:S02]  /*674d0*/  FFMA.FTZ R9, R2.reuse, R4, -0.36067417263984680176 ;  /* 0xbeb8aa4902097423 */ /* 0x040fe40000010004 */
[----:B------:R-:W-:Y:S01]  /*674e0*/  FFMA.FTZ R0, R3, R14, -0.16845393180847167969 ;  /* 0xbe2c7f3003007423 */ /* 0x000fe2000001000e */
[----:B------:R-:W-:Y:S01]  /*674f0*/  FSETP.NEU.AND P3, PT, R5, RZ, PT ;  /* 0x000000ff0500720b */ /* 0x000fe20003f6d000 */
[----:B------:R-:W-:Y:S02]  /*67500*/  FFMA.FTZ R5, R2, R9, 0.48089820146560668945 ;  /* 0x3ef6384a02057423 */ /* 0x000fe40000010009 */
[----:B------:R-:W-:Y:S01]  /*67510*/  FFMA.FTZ R0, R3, R0, 0.1716887056827545166 ;  /* 0x3e2fcf2a03007423 */ /* 0x000fe20000010000 */
[C---:B------:R-:W-:Y:S01]  /*67520*/  FSETP.GEU.AND P2, PT, R22.reuse, 1.175494350822287508e-38, PT ;  /* 0x008000001600780b */ /* 0x040fe20003f4e000 */
[----:B0-----:R-:W-:-:S02]  /*67530*/  FMUL R10, R22, 8388608 ;  /* 0x4b000000160a7820 */ /* 0x001fc40000400000 */
[----:B------:R-:W-:Y:S02]  /*67540*/  FFMA.FTZ R5, R2, R5, -0.72134751081466674805 ;  /* 0xbf38aa3b02057423 */ /* 0x000fe40000010005 */
[C---:B------:R-:W-:Y:S01]  /*67550*/  FFMA.FTZ R0, R3.reuse, R0, -0.17900948226451873779 ;  /* 0xbe374e4303007423 */ /* 0x040fe20000010000 */
[----:B------:R-:W-:Y:S01]  /*67560*/  FSEL R4, R10, R22, !P2 ;  /* 0x000000160a047208 */ /* 0x000fe20005000000 */
[----:B------:R-:W-:Y:S02]  /*67570*/  FMUL R5, R2, R5 ;  /* 0x0000000502057220 */ /* 0x000fe40000400000 */
[C---:B------:R-:W-:Y:S01]  /*67580*/  FFMA.FTZ R0, R3.reuse, R0, 0.20512372255325317383 ;  /* 0x3e520bf403007423 */ /* 0x040fe20000010000 */
[----:B------:R-:W-:Y:S01]  /*67590*/  IADD3 R10, R4, -0x3f3504f3, RZ ;  /* 0xc0cafb0d040a7810 */ /* 0x000fe20007ffe0ff */
[----:B-1----:R-:W-:Y:S02]  /*675a0*/  FMUL R12, R2, R5 ;  /* 0x00000005020c7220 */ /* 0x002fe40000400000 */
[----:B------:R-:W-:Y:S01]  /*675b0*/  FFMA.FTZ R5, R3, R0, -0.24046532809734344482 ;  /* 0xbe763c8b03057423 */ /* 0x000fe20000010000 */
[----:B------:R-:W-:-:S03]  /*675c0*/  LOP3.LUT R10, R10, 0xff800000, RZ, 0xc0, !PT ;  /* 0xff8000000a0a7812 */ /* 0x000fc600078ec0ff */
[----:B------:R-:W-:Y:S01]  /*675d0*/  FFMA.FTZ R5, R3, R5, 0.28857114911079406738 ;  /* 0x3e93bf9903057423 */ /* 0x000fe20000010005 */
[----:B------:R-:W-:Y:S02]  /*675e0*/  @P4 LOP3.LUT R23, R23, 0x4000000, RZ, 0xfc, !PT ;  /* 0x0400000017174812 */ /* 0x000fe400078efcff */
[----:B------:R-:W-:Y:S01]  /*675f0*/  IADD3 R9, R4, -R10, RZ ;  /* 0x8000000a04097210 */ /* 0x000fe20007ffe0ff */
[----:B------:R-:W-:Y:S01]  /*67600*/  FFMA.FTZ R5, R3, R5, -0.36067417263984680176 ;  /* 0xbeb8aa4903057423 */ /* 0x000fe20000010005 */
[----:B------:R-:W-:-:S03]  /*67610*/  LOP3.LUT R23, R23, 0xf7ffffff, RZ, 0xc0, !PT ;  /* 0xf7ffffff17177812 */ /* 0x000fc600078ec0ff */
[----:B------:R-:W-:Y:S02]  /*67620*/  FADD R0, R9, -1 ;  /* 0xbf80000009007421 */ /* 0x000fe40000000000 */
[----:B------:R-:W-:Y:S01]  /*67630*/  FFMA.FTZ R5, R3, R5, 0.48089820146560668945 ;  /* 0x3ef6384a03057423 */ /* 0x000fe20000010005 */
[----:B------:R0:W1:Y:S01]  /*67640*/  I2F R9, R8 ;  /* 0x0000000800097306 */ /* 0x0000620000201400 */
[----:B------:R-:W-:Y:S02]  /*67650*/  @P3 LOP3.LUT R23, R23, 0x8000000, RZ, 0xfc, !PT ;  /* 0x0800000017173812 */ /* 0x000fe400078efcff */
[----:B------:R-:W-:Y:S01]  /*67660*/  FFMA.FTZ R5, R3, R5, -0.72134751081466674805 ;  /* 0xbf38aa3b03057423 */ /* 0x000fe20000010005 */
[----:B------:R-:W-:-:S03]  /*67670*/  ISETP.GE.U32.AND P3, PT, R6, 0x7f800000, PT ;  /* 0x7f8000000600780c */ /* 0x000fc60003f66070 */
[----:B------:R-:W-:Y:S01]  /*67680*/  FMUL R5, R3, R5 ;  /* 0x0000000503057220 */ /* 0x000fe20000400000 */
[----:B0-----:R-:W-:-:S03]  /*67690*/  FSEL R8, RZ, -23, P1 ;  /* 0xc1b80000ff087808 */ /* 0x001fc60000800000 */
[C---:B------:R-:W-:Y:S02]  /*676a0*/  FMUL R5, R3.reuse, R5 ;  /* 0x0000000503057220 */ /* 0x040fe40000400000 */
[----:B------:R-:W-:Y:S02]  /*676b0*/  FFMA.FTZ R12, R2, 1.4426950216293334961, R12 ;  /* 0x3fb8aa3b020c7823 */ /* 0x000fe4000001000c */
[----:B------:R-:W-:Y:S02]  /*676c0*/  FFMA.FTZ R13, R3, 1.4426950216293334961, R5 ;  /* 0x3fb8aa3b030d7823 */ /* 0x000fe40000010005 */
[----:B-1----:R-:W-:Y:S01]  /*676d0*/  FFMA.FTZ R8, R9, 1.1920928955078125e-07, R8 ;  /* 0x3400000009087823 */ /* 0x002fe20000010008 */
[----:B------:R-:W-:-:S03]  /*676e0*/  @P3 MOV R3, 0x7f800000 ;  /* 0x7f80000000033802 */ /* 0x000fc60000000f00 */
[----:B------:R-:W-:Y:S02]  /*676f0*/  FADD R14, R8, R12 ;  /* 0x0000000c080e7221 */ /* 0x000fe40000000000 */
[----:B------:R-:W-:-:S05]  /*67700*/  @P3 FFMA.FTZ R14, R6, R3, +INF ;  /* 0x7f800000060e3423 */ /* 0x000fca0000010003 */
[----:B------:R-:W-:Y:S01]  /*67710*/  STL [R1+0x7c8], R14 ;  /* 0x0007c80e01007387 */ /* 0x000fe20000100800 */
[----:B--2---:R-:W-:-:S04]  /*67720*/  IMAD.MOV.U32 R22, RZ, RZ, 0x3dc6b27f ;  /* 0x3dc6b27fff167424 */ /* 0x004fc800078e00ff */
[----:B------:R-:W-:-:S04]  /*67730*/  FFMA.FTZ R2, R0, R22, -0.16845393180847167969 ;  /* 0xbe2c7f3000027423 */ /* 0x000fc80000010016 */
[C---:B------:R-:W-:Y:S01]  /*67740*/  FFMA.FTZ R2, R0.reuse, R2, 0.1716887056827545166 ;  /* 0x3e2fcf2a00027423 */ /* 0x040fe20000010002 */
[----:B---3--:R0:W-:Y:S04]  /*67750*/  STL [R1+0x18f0], R21 ;  /* 0x0018f01501007387 */ /* 0x0081e80000100800 */
[----:B----4-:R1:W-:Y:S04]  /*67760*/  STL [R1+0x18f4], R20 ;  /* 0x0018f41401007387 */ /* 0x0103e80000100800 */
[----:B------:R-:W2:Y:S04]  /*67770*/  LDL.LU R19, [R1+0x94c] ;  /* 0x00094c0001137983 */ /* 0x000ea80000300800 */
[----:B------:R-:W3:Y:S01]  /*67780*/  LDL.LU R18, [R1+0x950] ;  /* 0x0009500001127983 */ /* 0x000ee20000300800 */
[----:B------:R-:W-:Y:S01]  /*67790*/  FFMA.FTZ R2, R0, R2, -0.17900948226451873779 ;  /* 0xbe374e4300027423 */ /* 0x000fe20000010002 */
[----:B------:R-:W-:-:S03]  /*677a0*/  FSETP.NEU.AND P1, PT, R6, RZ, PT ;  /* 0x000000ff0600720b */ /* 0x000fc60003f2d000 */
[----:B------:R-:W-:-:S04]  /*677b0*/  FFMA.FTZ R2, R0, R2, 0.20512372255325317383 ;  /* 0x3e520bf400027423 */ /* 0x000fc80000010002 */
[----:B------:R-:W-:Y:S01]  /*677c0*/  FFMA.FTZ R2, R0, R2, -0.24046532809734344482 ;  /* 0xbe763c8b00027423 */ /* 0x000fe20000010002 */
[----:B------:R-:W-:-:S03]  /*677d0*/  LOP3.LUT R23, R23, 0xefffffff, RZ, 0xc0, !PT ;  /* 0xefffffff17177812 */ /* 0x000fc600078ec0ff */
[----:B------:R-:W-:-:S04]  /*677e0*/  FFMA.FTZ R2, R0, R2, 0.28857114911079406738 ;  /* 0x3e93bf9900027423 */ /* 0x000fc80000010002 */
[C---:B------:R-:W-:Y:S01]  /*677f0*/  FFMA.FTZ R2, R0.reuse, R2, -0.36067417263984680176 ;  /* 0xbeb8aa4900027423 */ /* 0x040fe20000010002 */
[----:B------:R-:W-:Y:S01]  /*67800*/  @P1 LOP3.LUT R23, R23, 0x10000000, RZ, 0xfc, !PT ;  /* 0x1000000017171812 */ /* 0x000fe200078efcff */
[C---:B------:R-:W-:Y:S01]  /*67810*/  FMUL R5, R21.reuse, 8388608 ;  /* 0x4b00000015057820 */ /* 0x040fe20000400000 */
[----:B------:R-:W-:Y:S01]  /*67820*/  FSETP.GEU.AND P1, PT, R21, 1.175494350822287508e-38, PT ;  /* 0x008000001500780b */ /* 0x000fe20003f2e000 */
[----:B------:R-:W-:Y:S01]  /*67830*/  FFMA.FTZ R2, R0, R2, 0.48089820146560668945 ;  /* 0x3ef6384a00027423 */ /* 0x000fe20000010002 */
[C---:B------:R-:W-:Y:S01]  /*67840*/  FSETP.GEU.AND P3, PT, R20.reuse, 1.175494350822287508e-38, PT ;  /* 0x008000001400780b */ /* 0x040fe20003f6e000 */
[----:B------:R-:W-:Y:S01]  /*67850*/  FMUL R3, R20, 8388608 ;  /* 0x4b00000014037820 */ /* 0x000fe20000400000 */
[----:B------:R-:W-:Y:S01]  /*67860*/  FSEL R5, R5, R21, !P1 ;  /* 0x0000001505057208 */ /* 0x000fe20004800000 */
[----:B------:R-:W-:-:S03]  /*67870*/  FFMA.FTZ R2, R0, R2, -0.72134751081466674805 ;  /* 0xbf38aa3b00027423 */ /* 0x000fc60000010002 */
[----:B------:R-:W-:Y:S01]  /*67880*/  IADD3 R8, R5, -0x3f3504f3, RZ ;  /* 0xc0cafb0d05087810 */ /* 0x000fe20007ffe0ff */
[----:B------:R-:W-:Y:S01]  /*67890*/  FMUL R2, R0, R2 ;  /* 0x0000000200027220 */ /* 0x000fe20000400000 */
[----:B------:R-:W-:Y:S02]  /*678a0*/  FSEL R29, R3, R20, !P3 ;  /* 0x00000014031d7208 */ /* 0x000fe40005800000 */
[----:B------:R-:W-:Y:S01]  /*678b0*/  LOP3.LUT R8, R8, 0xff800000, RZ, 0xc0, !PT ;  /* 0xff80000008087812 */ /* 0x000fe200078ec0ff */
[----:B------:R-:W-:Y:S01]  /*678c0*/  FMUL R2, R0, R2 ;  /* 0x0000000200027220 */ /* 0x000fe20000400000 */
[----:B------:R-:W-:-:S03]  /*678d0*/  IADD3 R6, R29, -0x3f3504f3, RZ ;  /* 0xc0cafb0d1d067810 */ /* 0x000fc60007ffe0ff */
[----:B------:R-:W-:Y:S01]  /*678e0*/  FFMA.FTZ R26, R0, 1.4426950216293334961, R2 ;  /* 0x3fb8aa3b001a7823 */ /* 0x000fe20000010002 */
[----:B------:R-:W-:Y:S01]  /*678f0*/  LOP3.LUT R6, R6, 0xff800000, RZ, 0xc0, !PT ;  /* 0xff80000006067812 */ /* 0x000fe200078ec0ff */
[----:B------:R-:W-:-:S03]  /*67900*/  IMAD.IADD R0, R5, 0x1, -R8 ;  /* 0x0000000105007824 */ /* 0x000fc600078e0a08 */
[----:B------:R-:W-:Y:S01]  /*67910*/  IADD3 R2, R29, -R6, RZ ;  /* 0x800000061d027210 */ /* 0x000fe20007ffe0ff */
[----:B------:R-:W-:-:S04]  /*67920*/  FADD R0, R0, -1 ;  /* 0xbf80000000007421 */ /* 0x000fc80000000000 */
[-C--:B------:R-:W-:Y:S02]  /*67930*/  FFMA.FTZ R9, R0, R22.reuse, -0.16845393180847167969 ;  /* 0xbe2c7f3000097423 */ /* 0x080fe40000010016 */
[----:B------:R-:W-:Y:S02]  /*67940*/  FADD R2, R2, -1 ;  /* 0xbf80000002027421 */ /* 0x000fe40000000000 */
[----:B------:R-:W-:Y:S02]  /*67950*/  FFMA.FTZ R9, R0, R9, 0.1716887056827545166 ;  /* 0x3e2fcf2a00097423 */ /* 0x000fe40000010009 */
[----:B------:R-:W-:Y:S02]  /*67960*/  FFMA.FTZ R3, R2, R22, -0.16845393180847167969 ;  /* 0xbe2c7f3002037423 */ /* 0x000fe40000010016 */
[----:B------:R-:W-:Y:S02]  /*67970*/  FFMA.FTZ R9, R0, R9, -0.17900948226451873779 ;  /* 0xbe374e4300097423 */ /* 0x000fe40000010009 */
[----:B------:R-:W-:-:S02]  /*67980*/  FFMA.FTZ R3, R2, R3, 0.1716887056827545166 ;  /* 0x3e2fcf2a02037423 */ /* 0x000fc40000010003 */
[----:B------:R-:W-:Y:S02]  /*67990*/  FFMA.FTZ R9, R0, R9, 0.20512372255325317383 ;  /* 0x3e520bf400097423 */ /* 0x000fe40000010009 */
[----:B------:R-:W-:Y:S02]  /*679a0*/  FFMA.FTZ R3, R2, R3, -0.17900948226451873779 ;  /* 0xbe374e4302037423 */ /* 0x000fe40000010003 */
[----:B------:R-:W-:Y:S02]  /*679b0*/  FFMA.FTZ R9, R0, R9, -0.24046532809734344482 ;  /* 0xbe763c8b00097423 */ /* 0x000fe40000010009 */
[----:B------:R-:W-:Y:S02]  /*679c0*/  FFMA.FTZ R3, R2, R3, 0.20512372255325317383 ;  /* 0x3e520bf402037423 */ /* 0x000fe40000010003 */
[----:B------:R-:W-:Y:S02]  /*679d0*/  FFMA.FTZ R9, R0, R9, 0.28857114911079406738 ;  /* 0x3e93bf9900097423 */ /* 0x000fe40000010009 */
[----:B------:R-:W-:-:S02]  /*679e0*/  FFMA.FTZ R3, R2, R3, -0.24046532809734344482 ;  /* 0xbe763c8b02037423 */ /* 0x000fc40000010003 */
[----:B------:R-:W-:Y:S02]  /*679f0*/  FFMA.FTZ R9, R0, R9, -0.36067417263984680176 ;  /* 0xbeb8aa4900097423 */ /* 0x000fe40000010009 */
[----:B------:R-:W-:Y:S02]  /*67a00*/  FFMA.FTZ R3, R2, R3, 0.28857114911079406738 ;  /* 0x3e93bf9902037423 */ /* 0x000fe40000010003 */
[----:B------:R-:W-:Y:S02]  /*67a10*/  FFMA.FTZ R9, R0, R9, 0.48089820146560668945 ;  /* 0x3ef6384a00097423 */ /* 0x000fe40000010009 */
[----:B------:R-:W-:Y:S02]  /*67a20*/  FFMA.FTZ R3, R2, R3, -0.36067417263984680176 ;  /* 0xbeb8aa4902037423 */ /* 0x000fe40000010003 */
[----:B------:R-:W-:Y:S02]  /*67a30*/  FFMA.FTZ R9, R0, R9, -0.72134751081466674805 ;  /* 0xbf38aa3b00097423 */ /* 0x000fe40000010009 */
[----:B------:R-:W-:Y:S01]  /*67a40*/  FFMA.FTZ R3, R2, R3, 0.48089820146560668945 ;  /* 0x3ef6384a02037423 */ /* 0x000fe20000010003 */
[----:B------:R-:W-:Y:S01]  /*67a50*/  FSEL R17, RZ, -23, P2 ;  /* 0xc1b80000ff117808 */ /* 0x000fe20001000000 */
[----:B------:R-:W-:-:S02]  /*67a60*/  FMUL R9, R0, R9 ;  /* 0x0000000900097220 */ /* 0x000fc40000400000 */
[----:B------:R-:W-:Y:S01]  /*67a70*/  FFMA.FTZ R3, R2, R3, -0.72134751081466674805 ;  /* 0xbf38aa3b02037423 */ /* 0x000fe20000010003 */
[----:B------:R-:W-:Y:S01]  /*67a80*/  FSEL R16, RZ, -23, P0 ;  /* 0xc1b80000ff107808 */ /* 0x000fe20000000000 */
[----:B------:R-:W-:Y:S02]  /*67a90*/  FMUL R9, R0, R9 ;  /* 0x0000000900097220 */ /* 0x000fe40000400000 */
[----:B------:R-:W-:Y:S02]  /*67aa0*/  FMUL R3, R2, R3 ;  /* 0x0000000302037220 */ /* 0x000fe40000400000 */
[----:B------:R-:W-:Y:S02]  /*67ab0*/  FFMA.FTZ R25, R0, 1.4426950216293334961, R9 ;  /* 0x3fb8aa3b00197823 */ /* 0x000fe40000010009 */
[----:B------:R-:W-:-:S04]  /*67ac0*/  FMUL R3, R2, R3 ;  /* 0x0000000302037220 */ /* 0x000fc80000400000 */
[----:B0-----:R-:W-:Y:S02]  /*67ad0*/  FFMA.FTZ R21, R2, 1.4426950216293334961, R3 ;  /* 0x3fb8aa3b02157823 */ /* 0x001fe40000010003 */
[----:B-1----:R-:W-:Y:S01]  /*67ae0*/  IMAD.MOV.U32 R20, RZ, RZ, R13 ;  /* 0x000000ffff147224 */ /* 0x002fe200078e000d */
[----:B------:R0:W-:Y:S08]  /*67af0*/  I2F R14, R11 ;  /* 0x0000000b000e7306 */ /* 0x0001f00000201400 */
[----:B------:R1:W4:Y:S01]  /*67b00*/  I2F R15, R10 ;  /* 0x0000000a000f7306 */ /* 0x0003220000201400 */
[C---:B---3--:R-:W-:Y:S01]  /*67b10*/  FMUL R27, R18.reuse, 8388608 ;  /* 0x4b000000121b7820 */ /* 0x048fe20000400000 */
[----:B------:R-:W-:Y:S01]  /*67b20*/  FSETP.GEU.AND P2, PT, R18, 1.175494350822287508e-38, PT ;  /* 0x008000001200780b */ /* 0x000fe20003f4e000 */
[C---:B--2---:R-:W-:Y:S01]  /*67b30*/  FMUL R28, R19.reuse, 8388608 ;  /* 0x4b000000131c7820 */ /* 0x044fe20000400000 */
[----:B------:R-:W-:-:S02]  /*67b40*/  FSETP.GEU.AND P0, PT, R19, 1.175494350822287508e-38, PT ;  /* 0x008000001300780b */ /* 0x000fc40003f0e000 */
[----:B------:R-:W-:Y:S02]  /*67b50*/  FSEL R27, R27, R18, !P2 ;  /* 0x000000121b1b7208 */ /* 0x000fe40005000000 */
[----:B------:R-:W-:Y:S02]  /*67b60*/  FSEL R28, R28, R19, !P0 ;  /* 0x000000131c1c7208 */ /* 0x000fe40004000000 */
[----:B------:R-:W-:Y:S02]  /*67b70*/  IADD3 R9, R27, -0x3f3504f3, RZ ;  /* 0xc0cafb0d1b097810 */ /* 0x000fe40007ffe0ff */
[----:B------:R-:W-:Y:S02]  /*67b80*/  IADD3 R3, R28, -0x3f3504f3, RZ ;  /* 0xc0cafb0d1c037810 */ /* 0x000fe40007ffe0ff */
[----:B------:R-:W-:Y:S02]  /*67b90*/  LOP3.LUT R9, R9, 0xff800000, RZ, 0xc0, !PT ;  /* 0xff80000009097812 */ /* 0x000fe400078ec0ff */
[----:B------:R-:W-:-:S03]  /*67ba0*/  LOP3.LUT R3, R3, 0xff800000, RZ, 0xc0, !PT ;  /* 0xff80000003037812 */ /* 0x000fc600078ec0ff */
[----:B------:R-:W-:Y:S01]  /*67bb0*/  IMAD.IADD R2, R27, 0x1, -R9 ;  /* 0x000000011b027824 */ /* 0x000fe200078e0a09 */
[----:B------:R-:W-:-:S03]  /*67bc0*/  IADD3 R0, R28, -R3, RZ ;  /* 0x800000031c007210 */ /* 0x000fc60007ffe0ff */
[----:B------:R-:W-:Y:S02]  /*67bd0*/  FADD R2, R2, -1 ;  /* 0xbf80000002027421 */ /* 0x000fe40000000000 */
[----:B------:R-:W-:Y:S02]  /*67be0*/  FADD R0, R0, -1 ;  /* 0xbf80000000007421 */ /* 0x000fe40000000000 */
[-C--:B------:R-:W-:Y:S02]  /*67bf0*/  FFMA.FTZ R12, R2, R22.reuse, -0.16845393180847167969 ;  /* 0xbe2c7f30020c7423 */ /* 0x080fe40000010016 */
[----:B------:R-:W-:Y:S02]  /*67c00*/  FFMA.FTZ R13, R0, R22, -0.16845393180847167969 ;  /* 0xbe2c7f30000d7423 */ /* 0x000fe40000010016 */
[----:B------:R-:W-:Y:S02]  /*67c10*/  FFMA.FTZ R12, R2, R12, 0.1716887056827545166 ;  /* 0x3e2fcf2a020c7423 */ /* 0x000fe4000001000c */
[----:B------:R-:W-:-:S02]  /*67c20*/  FFMA.FTZ R13, R0, R13, 0.1716887056827545166 ;  /* 0x3e2fcf2a000d7423 */ /* 0x000fc4000001000d */
[----:B------:R-:W-:Y:S02]  /*67c30*/  FFMA.FTZ R12, R2, R12, -0.17900948226451873779 ;  /* 0xbe374e43020c7423 */ /* 0x000fe4000001000c */
[----:B------:R-:W-:Y:S02]  /*67c40*/  FFMA.FTZ R13, R0, R13, -0.17900948226451873779 ;  /* 0xbe374e43000d7423 */ /* 0x000fe4000001000d */
[----:B------:R-:W-:Y:S02]  /*67c50*/  FFMA.FTZ R12, R2, R12, 0.20512372255325317383 ;  /* 0x3e520bf4020c7423 */ /* 0x000fe4000001000c */
[----:B------:R-:W-:Y:S02]  /*67c60*/  FFMA.FTZ R13, R0, R13, 0.20512372255325317383 ;  /* 0x3e520bf4000d7423 */ /* 0x000fe4000001000d */
[----:B------:R-:W-:Y:S02]  /*67c70*/  FFMA.FTZ R12, R2, R12, -0.24046532809734344482 ;  /* 0xbe763c8b020c7423 */ /* 0x000fe4000001000c */
[----:B------:R-:W-:-:S02]  /*67c80*/  FFMA.FTZ R13, R0, R13, -0.24046532809734344482 ;  /* 0xbe763c8b000d7423 */ /* 0x000fc4000001000d */
[----:B0-----:R-:W-:Y:S02]  /*67c90*/  FFMA.FTZ R11, R2, R12, 0.28857114911079406738 ;  /* 0x3e93bf99020b7423 */ /* 0x001fe4000001000c */
[----:B------:R-:W-:Y:S02]  /*67ca0*/  FFMA.FTZ R13, R0, R13, 0.28857114911079406738 ;  /* 0x3e93bf99000d7423 */ /* 0x000fe4000001000d */
[----:B------:R-:W-:Y:S02]  /*67cb0*/  FFMA.FTZ R11, R2, R11, -0.36067417263984680176 ;  /* 0xbeb8aa49020b7423 */ /* 0x000fe4000001000b */
[----:B------:R-:W-:Y:S02]  /*67cc0*/  FFMA.FTZ R12, R0, R13, -0.36067417263984680176 ;  /* 0xbeb8aa49000c7423 */ /* 0x000fe4000001000d */
[----:B-1----:R-:W-:Y:S02]  /*67cd0*/  FFMA.FTZ R10, R2, R11, 0.48089820146560668945 ;  /* 0x3ef6384a020a7423 */ /* 0x002fe4000001000b */
[----:B------:R-:W-:-:S02]  /*67ce0*/  FFMA.FTZ R12, R0, R12, 0.48089820146560668945 ;  /* 0x3ef6384a000c7423 */ /* 0x000fc4000001000c */
[----:B------:R-:W-:Y:S02]  /*67cf0*/  FFMA.FTZ R10, R2, R10, -0.72134751081466674805 ;  /* 0xbf38aa3b020a7423 */ /* 0x000fe4000001000a */
[----:B------:R-:W-:Y:S02]  /*67d00*/  FFMA.FTZ R11, R0, R12, -0.72134751081466674805 ;  /* 0xbf38aa3b000b7423 */ /* 0x000fe4000001000c */
[C---:B------:R-:W-:Y:S01]  /*67d10*/  FMUL R10, R2.reuse, R10 ;  /* 0x0000000a020a7220 */ /* 0x040fe20000400000 */
[----:B------:R0:W1:Y:S01]  /*67d20*/  I2F R12, R8 ;  /* 0x00000008000c7306 */ /* 0x0000620000201400 */
[----:B------:R-:W-:Y:S04]  /*67d30*/  STL [R1+0x18f8], R19 ;  /* 0x0018f81301007387 */ /* 0x000fe80000100800 */
[----:B------:R-:W-:Y:S01]  /*67d40*/  STL [R1+0x18fc], R18 ;  /* 0x0018fc1201007387 */ /* 0x000fe20000100800 */
[----:B0-----:R-:W-:-:S02]  /*67d50*/  FMUL R8, R2, R10 ;  /* 0x0000000a02087220 */ /* 0x001fc40000400000 */
[----:B----4-:R-:W-:Y:S02]  /*67d60*/  FFMA.FTZ R10, R15, 1.1920928955078125e-07, R17 ;  /* 0x340000000f0a7823 */ /* 0x010fe40000010011 */
[----:B------:R-:W2:Y:S01]  /*67d70*/  LDL.LU R17, [R1+0x954] ;  /* 0x0009540001117983 */ /* 0x000ea20000300800 */
[----:B------:R-:W-:-:S04]  /*67d80*/  FMUL R11, R0, R11 ;  /* 0x0000000b000b7220 */ /* 0x000fc80000400000 */
[----:B------:R-:W-:Y:S01]  /*67d90*/  FMUL R11, R0, R11 ;  /* 0x0000000b000b7220 */ /* 0x000fe20000400000 */
[----:B------:R-:W0:Y:S01]  /*67da0*/  I2F R6, R6 ;  /* 0x0000000600067306 */ /* 0x000e220000201400 */
[----:B------:R-:W-:Y:S02]  /*67db0*/  FFMA.FTZ R13, R14, 1.1920928955078125e-07, R16 ;  /* 0x340000000e0d7823 */ /* 0x000fe40000010010 */
[----:B------:R-:W-:Y:S01]  /*67dc0*/  FFMA.FTZ R14, R0, 1.4426950216293334961, R11 ;  /* 0x3fb8aa3b000e7823 */ /* 0x000fe2000001000b */
[----:B------:R-:W-:Y:S01]  /*67dd0*/  FSEL R0, RZ, -23, P1 ;  /* 0xc1b80000ff007808 */ /* 0x000fe20000800000 */
[----:B------:R-:W-:-:S04]  /*67de0*/  FADD R15, R10, R26 ;  /* 0x0000001a0a0f7221 */ /* 0x000fc80000000000 */
[----:B-1----:R-:W-:Y:S02]  /*67df0*/  FFMA.FTZ R0, R12, 1.1920928955078125e-07, R0 ;  /* 0x340000000c007823 */ /* 0x002fe40000010000 */
[----:B------:R-:W-:Y:S02]  /*67e00*/  FADD R20, R13, R20 ;  /* 0x000000140d147221 */ /* 0x000fe40000000000 */
[----:B------:R-:W-:Y:S01]  /*67e10*/  FADD R13, R0, R25 ;  /* 0x00000019000d7221 */ /* 0x000fe20000000000 */
[----:B------:R-:W-:-:S05]  /*67e20*/  FSEL R0, RZ, -23, P3 ;  /* 0xc1b80000ff007808 */ /* 0x000fca0001800000 */
[----:B0-----:R-:W-:Y:S02]  /*67e30*/  FFMA.FTZ R0, R6, 1.1920928955078125e-07, R0 ;  /* 0x3400000006007823 */ /* 0x001fe40000010000 */
[----:B------:R-:W-:Y:S02]  /*67e40*/  FFMA.FTZ R11, R2, 1.4426950216293334961, R8 ;  /* 0x3fb8aa3b020b7823 */ /* 0x000fe40000010008 */
[----:B------:R-:W-:Y:S01]  /*67e50*/  FADD R12, R0, R21 ;  /* 0x00000015000c7221 */ /* 0x000fe20000000000 */
[----:B------:R0:W1:Y:S01]  /*67e60*/  I2F R8, R3 ;  /* 0x0000000300087306 */ /* 0x0000620000201400 */
[----:B------:R-:W-:-:S07]  /*67e70*/  ISETP.GE.U32.AND P3, PT, R7, 0x7f800000, PT ;  /* 0x7f8000000700780c */ /* 0x000fce0003f66070 */
[----:B------:R-:W3:Y:S01]  /*67e80*/  I2F R9, R9 ;  /* 0x0000000900097306 */ /* 0x000ee20000201400 */
[----:B0-----:R-:W-:Y:S02]  /*67e90*/  FSEL R3, RZ, -23, P0 ;  /* 0xc1b80000ff037808 */ /* 0x001fe40000000000 */
[----:B------:R-:W-:-:S03]  /*67ea0*/  ISETP.GE.U32.AND P0, PT, R4, 0x7f800000, PT ;  /* 0x7f8000000400780c */ /* 0x000fc60003f06070 */
[----:B-1----:R-:W-:Y:S01]  /*67eb0*/  FFMA.FTZ R10, R8, 1.1920928955078125e-07, R3 ;  /* 0x34000000080a7823 */ /* 0x002fe20000010003 */
[----:B------:R-:W-:Y:S02]  /*67ec0*/  FSEL R3, RZ, -23, P2 ;  /* 0xc1b80000ff037808 */ /* 0x000fe40001000000 */
[----:B------:R-:W-:-:S03]  /*67ed0*/  ISETP.GE.U32.AND P2, PT, R5, 0x7f800000, PT ;  /* 0x7f8000000500780c */ /* 0x000fc60003f46070 */
[----:B---3--:R-:W-:Y:S02]  /*67ee0*/  FFMA.FTZ R9, R9, 1.1920928955078125e-07, R3 ;  /* 0x3400000009097823 */ /* 0x008fe40000010003 */
[----:B------:R-:W-:-:S04]  /*67ef0*/  @P3 IMAD.MOV.U32 R3, RZ, RZ, 0x7f800000 ;  /* 0x7f800000ff033424 */ /* 0x000fc800078e00ff */
[----:B------:R-:W-:Y:S01]  /*67f00*/  @P3 FFMA.FTZ R20, R7, R3, +INF ;  /* 0x7f80000007143423 */ /* 0x000fe20000010003 */
[----:B------:R-:W-:Y:S02]  /*67f10*/  ISETP.GE.U32.AND P3, PT, R29, 0x7f800000, PT ;  /* 0x7f8000001d00780c */ /* 0x000fe40003f66070 */
[----:B------:R-:W-:Y:S01]  /*67f20*/  @P0 MOV R8, 0x7f800000 ;  /* 0x7f80000000080802 */ /* 0x000fe20000000f00 */
[----:B------:R-:W-:-:S04]  /*67f30*/  @P2 IMAD.MOV.U32 R3, RZ, RZ, 0x7f800000 ;  /* 0x7f800000ff032424 */ /* 0x000fc800078e00ff */
[----:B------:R-:W-:Y:S01]  /*67f40*/  @P0 FFMA.FTZ R15, R4, R8, +INF ;  /* 0x7f800000040f0423 */ /* 0x000fe20000010008 */
[----:B------:R-:W-:Y:S01]  /*67f50*/  ISETP.GE.U32.AND P0, PT, R28, 0x7f800000, PT ;  /* 0x7f8000001c00780c */ /* 0x000fe20003f06070 */
[----:B------:R-:W-:-:S04]  /*67f60*/  @P2 FFMA.FTZ R13, R5, R3, +INF ;  /* 0x7f800000050d2423 */ /* 0x000fc80000010003 */
[----:B------:R-:W-:-:S05]  /*67f70*/  @P3 MOV R3, 0x7f800000 ;  /* 0x7f80000000033802 */ /* 0x000fca0000000f00 */
[----:B------:R-:W-:Y:S02]  /*67f80*/  @P3 FFMA.FTZ R12, R29, R3, +INF ;  /* 0x7f8000001d0c3423 */ /* 0x000fe40000010003 */
[----:B------:R-:W-:Y:S02]  /*67f90*/  FADD R10, R10, R14 ;  /* 0x0000000e0a0a7221 */ /* 0x000fe40000000000 */
[C---:B--2---:R-:W-:Y:S01]  /*67fa0*/  FMUL R26, R17.reuse, 8388608 ;  /* 0x4b000000111a7820 */ /* 0x044fe20000400000 */
[----:B------:R-:W-:-:S04]  /*67fb0*/  FSETP.GEU.AND P1, PT, R17, 1.175494350822287508e-38, PT ;  /* 0x008000001100780b */ /* 0x000fc80003f2e000 */
[----:B------:R-:W-:-:S04]  /*67fc0*/  FSEL R26, R26, R17, !P1 ;  /* 0x000000111a1a7208 */ /* 0x000fc80004800000 */
[----:B------:R-:W-:-:S04]  /*67fd0*/  IADD3 R6, R26, -0x3f3504f3, RZ ;  /* 0xc0cafb0d1a067810 */ /* 0x000fc80007ffe0ff */
[----:B------:R-:W-:-:S04]  /*67fe0*/  LOP3.LUT R6, R6, 0xff800000, RZ, 0xc0, !PT ;  /* 0xff80000006067812 */ /* 0x000fc800078ec0ff */
[----:B------:R-:W-:-:S05]  /*67ff0*/  IADD3 R0, R26, -R6, RZ ;  /* 0x800000061a007210 */ /* 0x000fca0007ffe0ff */
[----:B------:R-:W-:-:S04]  /*68000*/  FADD R0, R0, -1 ;  /* 0xbf80000000007421 */ /* 0x000fc80000000000 */
[----:B------:R-:W-:-:S04]  /*68010*/  FFMA.FTZ R2, R0, R22, -0.16845393180847167969 ;  /* 0xbe2c7f3000027423 */ /* 0x000fc80000010016 */
[----:B------:R-:W-:-:S04]  /*68020*/  FFMA.FTZ R2, R0, R2, 0.1716887056827545166 ;  /* 0x3e2fcf2a00027423 */ /* 0x000fc80000010002 */
[----:B------:R-:W-:-:S04]  /*68030*/  FFMA.FTZ R2, R0, R2, -0.17900948226451873779 ;  /* 0xbe374e4300027423 */ /* 0x000fc80000010002 */
[----:B------:R-:W-:-:S04]  /*68040*/  FFMA.FTZ R2, R0, R2, 0.20512372255325317383 ;  /* 0x3e520bf400027423 */ /* 0x000fc80000010002 */
[----:B------:R-:W-:-:S04]  /*68050*/  FFMA.FTZ R2, R0, R2, -0.24046532809734344482 ;  /* 0xbe763c8b00027423 */ /* 0x000fc80000010002 */
[----:B------:R-:W-:-:S04]  /*68060*/  FFMA.FTZ R2, R0, R2, 0.28857114911079406738 ;  /* 0x3e93bf9900027423 */ /* 0x000fc80000010002 */
[----:B------:R-:W-:-:S04]  /*68070*/  FFMA.FTZ R2, R0, R2, -0.36067417263984680176 ;  /* 0xbeb8aa4900027423 */ /* 0x000fc80000010002 */
[----:B------:R-:W-:-:S04]  /*68080*/  FFMA.FTZ R2, R0, R2, 0.48089820146560668945 ;  /* 0x3ef6384a00027423 */ /* 0x000fc80000010002 */
[C---:B------:R-:W-:Y:S01]  /*68090*/  FFMA.FTZ R2, R0.reuse, R2, -0.72134751081466674805 ;  /* 0xbf38aa3b00027423 */ /* 0x040fe20000010002 */
[----:B------:R-:W-:Y:S03]  /*680a0*/  STL [R1+0x1900], R17 ;  /* 0x0019001101007387 */ /* 0x000fe60000100800 */
[C---:B------:R-:W-:Y:S01]  /*680b0*/  FMUL R2, R0.reuse, R2 ;  /* 0x0000000200027220 */ /* 0x040fe20000400000 */
[----:B------:R-:W-:Y:S03]  /*680c0*/  STL [R1+0x7c4], R20 ;  /* 0x0007c41401007387 */ /* 0x000fe60000100800 */
[C---:B------:R-:W-:Y:S01]  /*680d0*/  FMUL R2, R0.reuse, R2 ;  /* 0x0000000200027220 */ /* 0x040fe20000400000 */
[----:B------:R-:W-:Y:S04]  /*680e0*/  STL [R1+0x7bc], R15 ;  /* 0x0007bc0f01007387 */ /* 0x000fe80000100800 */
[----:B------:R-:W-:Y:S04]  /*680f0*/  STL [R1+0x7b8], R13 ;  /* 0x0007b80d01007387 */ /* 0x000fe80000100800 */
[----:B------:R0:W-:Y:S04]  /*68100*/  STL [R1+0x7b4], R12 ;  /* 0x0007b40c01007387 */ /* 0x0001e80000100800 */
[----:B------:R-:W2:Y:S01]  /*68110*/  LDL.LU R16, [R1+0x958] ;  /* 0x0009580001107983 */ /* 0x000ea20000300800 */
[----:B0-----:R-:W-:-:S02]  /*68120*/  FFMA.FTZ R12, R0, 1.4426950216293334961, R2 ;  /* 0x3fb8aa3b000c7823 */ /* 0x001fc40000010002 */
[----:B------:R-:W-:-:S04]  /*68130*/  @P0 IMAD.MOV.U32 R0, RZ, RZ, 0x7f800000 ;  /* 0x7f800000ff000424 */ /* 0x000fc800078e00ff */
[----:B------:R-:W-:-:S05]  /*68140*/  @P0 FFMA.FTZ R10, R28, R0, +INF ;  /* 0x7f8000001c0a0423 */ /* 0x000fca0000010000 */
[----:B------:R0:W-:Y:S04]  /*68150*/  STL [R1+0x7b0], R10 ;  /* 0x0007b00a01007387 */ /* 0x0001e80000100800 */
[----:B------:R-:W3:Y:S01]  /*68160*/  LDL.LU R15, [R1+0x95c] ;  /* 0x00095c00010f7983 */ /* 0x000ee20000300800 */
[----:B------:R-:W-:Y:S01]  /*68170*/  ISETP.GE.U32.AND P2, PT, R27, 0x7f800000, PT ;  /* 0x7f8000001b00780c */ /* 0x000fe20003f46070 */
[----:B------:R-:W-:-:S12]  /*68180*/  FADD R8, R9, R11 ;  /* 0x0000000b09087221 */ /* 0x000fd80000000000 */
[----:B------:R-:W-:-:S05]  /*68190*/  @P2 MOV R0, 0x7f800000 ;  /* 0x7f80000000002802 */ /* 0x000fca0000000f00 */
[----:B------:R-:W-:-:S05]  /*681a0*/  @P2 FFMA.FTZ R8, R27, R0, +INF ;  /* 0x7f8000001b082423 */ /* 0x000fca0000010000 */
[----:B------:R1:W-:Y:S01]  /*681b0*/  STL [R1+0x7ac], R8 ;  /* 0x0007ac0801007387 */ /* 0x0003e20000100800 */
[----:B------:R-:W-:-:S03]  /*681c0*/  FSETP.NEU.AND P3, PT, R7, RZ, PT ;  /* 0x000000ff0700720b */ /* 0x000fc60003f6d000 */
[----:B--2---:R-:W-:Y:S04]  /*681d0*/  STL [R1+0x1904], R16 ;  /* 0x0019041001007387 */ /* 0x004fe80000100800 */
[----:B---3--:R-:W-:Y:S04]  /*681e0*/  STL [R1+0x1908], R15 ;  /* 0x0019080f01007387 */ /* 0x008fe80000100800 */
[----:B------:R-:W2:Y:S04]  /*681f0*/  LDL.LU R14, [R1+0x960] ;  /* 0x00096000010e7983 */ /* 0x000ea80000300800 */
[----:B------:R-:W3:Y:S01]  /*68200*/  LDL.LU R13, [R1+0x964] ;  /* 0x00096400010d7983 */ /* 0x000ee20000300800 */
[C---:B------:R-:W-:Y:S01]  /*68210*/  FMUL R3, R16.reuse, 8388608 ;  /* 0x4b00000010037820 */ /* 0x040fe20000400000 */
[----:B------:R-:W-:Y:S01]  /*68220*/  FSETP.GEU.AND P2, PT, R16, 1.175494350822287508e-38, PT ;  /* 0x008000001000780b */ /* 0x000fe20003f4e000 */
[C---:B------:R-:W-:Y:S01]  /*68230*/  FMUL R0, R15.reuse, 8388608 ;  /* 0x4b0000000f007820 */ /* 0x040fe20000400000 */
        /* <DEDUP_REMOVED lines=11> */
[-C--:B0-----:R-:W-:Y:S02]  /*682f0*/  FFMA.FTZ R10, R0, R22.reuse, -0.16845393180847167969 ;  /* 0xbe2c7f30000a7423 */ /* 0x081fe40000010016 */
[----:B-1----:R-:W-:Y:S02]  /*68300*/  FFMA.FTZ R8, R2, R22, -0.16845393180847167969 ;  /* 0xbe2c7f3002087423 */ /* 0x002fe40000010016 */
        /* <DEDUP_REMOVED lines=8> */
[----:B------:R-:W-:Y:S02]  /*68390*/  FFMA.FTZ R10, R0, R10, 0.28857114911079406738 ;  /* 0x3e93bf99000a7423 */ /* 0x000fe4000001000a */
[----:B------:R-:W-:Y:S02]  /*683a0*/  FFMA.FTZ R8, R2, R8, 0.28857114911079406738 ;  /* 0x3e93bf9902087423 */ /* 0x000fe40000010008 */
[----:B------:R-:W-:Y:S01]  /*683b0*/  FFMA.FTZ R10, R0, R10, -0.36067417263984680176 ;  /* 0xbeb8aa49000a7423 */ /* 0x000fe2000001000a */
[----:B------:R0:W1:Y:S02]  /*683c0*/  I2F R11, R6 ;  /* 0x00000006000b7306 */ /* 0x0000640000201400 */
[----:B0-----:R-:W-:Y:S02]  /*683d0*/  FFMA.FTZ R6, R2, R8, -0.36067417263984680176 ;  /* 0xbeb8aa4902067423 */ /* 0x001fe40000010008 */
[----:B------:R-:W-:Y:S01]  /*683e0*/  FFMA.FTZ R8, R0, R10, 0.48089820146560668945 ;  /* 0x3ef6384a00087423 */ /* 0x000fe2000001000a */
[----:B------:R-:W-:-:S02]  /*683f0*/  FSEL R10, RZ, -23, P1 ;  /* 0xc1b80000ff0a7808 */ /* 0x000fc40000800000 */
[----:B------:R-:W-:Y:S01]  /*68400*/  ISETP.GE.U32.AND P1, PT, R26, 0x7f800000, PT ;  /* 0x7f8000001a00780c */ /* 0x000fe20003f26070 */
[----:B------:R-:W-:-:S04]  /*68410*/  FFMA.FTZ R8, R0, R8, -0.72134751081466674805 ;  /* 0xbf38aa3b00087423 */ /* 0x000fc80000010008 */
[----:B------:R-:W-:-:S04]  /*68420*/  FMUL R8, R0, R8 ;  /* 0x0000000800087220 */ /* 0x000fc80000400000 */
[C---:B------:R-:W-:Y:S02]  /*68430*/  FMUL R8, R0.reuse, R8 ;  /* 0x0000000800087220 */ /* 0x040fe40000400000 */
[----:B-1----:R-:W-:Y:S02]  /*68440*/  FFMA.FTZ R10, R11, 1.1920928955078125e-07, R10 ;  /* 0x340000000b0a7823 */ /* 0x002fe4000001000a */
[----:B------:R-:W-:Y:S02]  /*68450*/  FFMA.FTZ R21, R0, 1.4426950216293334961, R8 ;  /* 0x3fb8aa3b00157823 */ /* 0x000fe40000010008 */
[----:B------:R-:W-:Y:S02]  /*68460*/  @P1 IMAD.MOV.U32 R0, RZ, RZ, 0x7f800000 ;  /* 0x7f800000ff001424 */ /* 0x000fe400078e00ff */
[----:B------:R-:W-:Y:S02]  /*68470*/  FADD R12, R10, R12 ;  /* 0x0000000c0a0c7221 */ /* 0x000fe40000000000 */
[----:B------:R-:W-:-:S05]  /*68480*/  @P1 FFMA.FTZ R12, R26, R0, +INF ;  /* 0x7f8000001a0c1423 */ /* 0x000fca0000010000 */
[----:B------:R0:W-:Y:S04]  /*68490*/  STL [R1+0x7a8], R12 ;  /* 0x0007a80c01007387 */ /* 0x0001e80000100800 */
[----:B--2---:R-:W-:Y:S04]  /*684a0*/  STL [R1+0x190c], R14 ;  /* 0x00190c0e01007387 */ /* 0x004fe80000100800 */
[----:B---3--:R1:W-:Y:S04]  /*684b0*/  STL [R1+0x1910], R13 ;  /* 0x0019100d01007387 */ /* 0x0083e80000100800 */
[----:B0-----:R-:W2:Y:S01]  /*684c0*/  LDL.LU R12, [R1+0x968] ;  /* 0x00096800010c7983 */ /* 0x001ea20000300800 */
[----:B------:R-:W-:Y:S01]  /*684d0*/  FSEL R18, RZ, -23, P2 ;  /* 0xc1b80000ff127808 */ /* 0x000fe20001000000 */
[C---:B------:R-:W-:Y:S01]  /*684e0*/  FMUL R0, R13.reuse, 8388608 ;  /* 0x4b0000000d007820 */ /* 0x040fe20000400000 */
[----:B------:R-:W-:Y:S01]  /*684f0*/  FSETP.GEU.AND P2, PT, R13, 1.175494350822287508e-38, PT ;  /* 0x008000000d00780b */ /* 0x000fe20003f4e000 */
[----:B------:R-:W-:-:S03]  /*68500*/  FFMA.FTZ R6, R2, R6, 0.48089820146560668945 ;  /* 0x3ef6384a02067423 */ /* 0x000fc60000010006 */
[----:B------:R-:W-:Y:S01]  /*68510*/  FSEL R19, R0, R13, !P2 ;  /* 0x0000000d00137208 */ /* 0x000fe20005000000 */
[----:B------:R-:W-:-:S03]  /*68520*/  FFMA.FTZ R6, R2, R6, -0.72134751081466674805 ;  /* 0xbf38aa3b02067423 */ /* 0x000fc60000010006 */
[----:B------:R-:W-:Y:S01]  /*68530*/  IADD3 R8, R19, -0x3f3504f3, RZ ;  /* 0xc0cafb0d13087810 */ /* 0x000fe20007ffe0ff */
[----:B------:R-:W-:-:S03]  /*68540*/  FMUL R6, R2, R6 ;  /* 0x0000000602067220 */ /* 0x000fc60000400000 */
[----:B------:R-:W-:Y:S01]  /*68550*/  LOP3.LUT R8, R8, 0xff800000, RZ, 0xc0, !PT ;  /* 0xff80000008087812 */ /* 0x000fe200078ec0ff */
[----:B------:R-:W-:-:S04]  /*68560*/  FMUL R6, R2, R6 ;  /* 0x0000000602067220 */ /* 0x000fc80000400000 */
[----:B------:R-:W-:Y:S02]  /*68570*/  FFMA.FTZ R17, R2, 1.4426950216293334961, R6 ;  /* 0x3fb8aa3b02117823 */ /* 0x000fe40000010006 */
[----:B------:R-:W-:-:S04]  /*68580*/  IMAD.IADD R2, R19, 0x1, -R8 ;  /* 0x0000000113027824 */ /* 0x000fc800078e0a08 */
[----:B------:R-:W-:Y:S01]  /*68590*/  FADD R2, R2, -1 ;  /* 0xbf80000002027421 */ /* 0x000fe20000000000 */
[C---:B------:R-:W-:Y:S01]  /*685a0*/  FSETP.GEU.AND P1, PT, R14.reuse, 1.175494350822287508e-38, PT ;  /* 0x008000000e00780b */ /* 0x040fe20003f2e000 */
[----:B------:R-:W-:Y:S02]  /*685b0*/  FMUL R25, R14, 8388608 ;  /* 0x4b0000000e197820 */ /* 0x000fe40000400000 */
[----:B------:R-:W-:-:S03]  /*685c0*/  FFMA.FTZ R10, R2, R22, -0.16845393180847167969 ;  /* 0xbe2c7f30020a7423 */ /* 0x000fc60000010016 */
[----:B------:R-:W-:Y:S01]  /*685d0*/  FSEL R25, R25, R14, !P1 ;  /* 0x0000000e19197208 */ /* 0x000fe20004800000 */
[----:B------:R-:W-:-:S03]  /*685e0*/  FFMA.FTZ R10, R2, R10, 0.1716887056827545166 ;  /* 0x3e2fcf2a020a7423 */ /* 0x000fc6000001000a */
[----:B------:R-:W-:Y:S01]  /*685f0*/  IADD3 R6, R25, -0x3f3504f3, RZ ;  /* 0xc0cafb0d19067810 */ /* 0x000fe20007ffe0ff */
[----:B------:R-:W-:-:S03]  /*68600*/  FFMA.FTZ R10, R2, R10, -0.17900948226451873779 ;  /* 0xbe374e43020a7423 */ /* 0x000fc6000001000a */
[----:B------:R-:W-:Y:S01]  /*68610*/  LOP3.LUT R6, R6, 0xff800000, RZ, 0xc0, !PT ;  /* 0xff80000006067812 */ /* 0x000fe200078ec0ff */
[----:B------:R-:W-:-:S03]  /*68620*/  FFMA.FTZ R10, R2, R10, 0.20512372255325317383 ;  /* 0x3e520bf4020a7423 */ /* 0x000fc6000001000a */
[----:B------:R-:W-:Y:S01]  /*68630*/  IADD3 R0, R25, -R6, RZ ;  /* 0x8000000619007210 */ /* 0x000fe20007ffe0ff */
[----:B------:R-:W-:-:S04]  /*68640*/  FFMA.FTZ R10, R2, R10, -0.24046532809734344482 ;  /* 0xbe763c8b020a7423 */ /* 0x000fc8000001000a */
[----:B------:R-:W-:Y:S02]  /*68650*/  FFMA.FTZ R10, R2, R10, 0.28857114911079406738 ;  /* 0x3e93bf99020a7423 */ /* 0x000fe4000001000a */
[----:B------:R-:W-:Y:S02]  /*68660*/  FADD R0, R0, -1 ;  /* 0xbf80000000007421 */ /* 0x000fe40000000000 */
[----:B------:R-:W-:Y:S02]  /*68670*/  FFMA.FTZ R10, R2, R10, -0.36067417263984680176 ;  /* 0xbeb8aa49020a7423 */ /* 0x000fe4000001000a */
[----:B------:R-:W-:Y:S02]  /*68680*/  FFMA.FTZ R11, R0, R22, -0.16845393180847167969 ;  /* 0xbe2c7f30000b7423 */ /* 0x000fe40000010016 */
[----:B------:R-:W-:Y:S02]  /*68690*/  FFMA.FTZ R10, R2, R10, 0.48089820146560668945 ;  /* 0x3ef6384a020a7423 */ /* 0x000fe4000001000a */
[----:B------:R-:W-:-:S02]  /*686a0*/  FFMA.FTZ R11, R0, R11, 0.1716887056827545166 ;  /* 0x3e2fcf2a000b7423 */ /* 0x000fc4000001000b */
[----:B------:R-:W-:Y:S02]  /*686b0*/  FFMA.FTZ R10, R2, R10, -0.72134751081466674805 ;  /* 0xbf38aa3b020a7423 */ /* 0x000fe4000001000a */
[----:B------:R-:W-:Y:S02]  /*686c0*/  FFMA.FTZ R11, R0, R11, -0.17900948226451873779 ;  /* 0xbe374e43000b7423 */ /* 0x000fe4000001000b */
[----:B------:R-:W-:Y:S02]  /*686d0*/  FMUL R10, R2, R10 ;  /* 0x0000000a020a7220 */ /* 0x000fe40000400000 */
[C---:B------:R-:W-:Y:S01]  /*686e0*/  FFMA.FTZ R11, R0.reuse, R11, 0.20512372255325317383 ;  /* 0x3e520bf4000b7423 */ /* 0x040fe2000001000b */
[----:B------:R0:W-:Y:S03]  /*686f0*/  I2F R16, R7 ;  /* 0x0000000700107306 */ /* 0x0001e60000201400 */
[----:B------:R-:W-:-:S02]  /*68700*/  FFMA.FTZ R11, R0, R11, -0.24046532809734344482 ;  /* 0xbe763c8b000b7423 */ /* 0x000fc4000001000b */
[----:B0-----:R-:W-:Y:S02]  /*68710*/  FMUL R7, R2, R10 ;  /* 0x0000000a02077220 */ /* 0x001fe40000400000 */
[----:B------:R-:W-:Y:S02]  /*68720*/  FFMA.FTZ R11, R0, R11, 0.28857114911079406738 ;  /* 0x3e93bf99000b7423 */ /* 0x000fe4000001000b */
[----:B------:R-:W-:Y:S02]  /*68730*/  FFMA.FTZ R15, R2, 1.4426950216293334961, R7 ;  /* 0x3fb8aa3b020f7823 */ /* 0x000fe40000010007 */
[----:B------:R-:W0:Y:S01]  /*68740*/  I2F R7, R9 ;  /* 0x0000000900077306 */ /* 0x000e220000201400 */
[----:B------:R-:W-:-:S04]  /*68750*/  FFMA.FTZ R11, R0, R11, -0.36067417263984680176 ;  /* 0xbeb8aa49000b7423 */ /* 0x000fc8000001000b */
[----:B------:R-:W-:Y:S01]  /*68760*/  FFMA.FTZ R11, R0, R11, 0.48089820146560668945 ;  /* 0x3ef6384a000b7423 */ /* 0x000fe2000001000b */
[----:B------:R-:W-:-:S03]  /*68770*/  FSEL R10, RZ, -23, P0 ;  /* 0xc1b80000ff0a7808 */ /* 0x000fc60000000000 */
[----:B------:R-:W-:-:S04]  /*68780*/  FFMA.FTZ R11, R0, R11, -0.72134751081466674805 ;  /* 0xbf38aa3b000b7423 */ /* 0x000fc8000001000b */
[C---:B------:R-:W-:Y:S02]  /*68790*/  FMUL R11, R0.reuse, R11 ;  /* 0x0000000b000b7220 */ /* 0x040fe40000400000 */
[----:B0-----:R-:W-:Y:S01]  /*687a0*/  FFMA.FTZ R7, R7, 1.1920928955078125e-07, R10 ;  /* 0x3400000007077823 */ /* 0x001fe2000001000a */
[----:B------:R-:W-:Y:S01]  /*687b0*/  FSEL R10, RZ, -23, P1 ;  /* 0xc1b80000ff0a7808 */ /* 0x000fe20000800000 */
[C---:B------:R-:W-:Y:S01]  /*687c0*/  FMUL R11, R0.reuse, R11 ;  /* 0x0000000b000b7220 */ /* 0x040fe20000400000 */
[----:B------:R-:W-:Y:S01]  /*687d0*/  ISETP.GE.U32.AND P1, PT, R3, 0x7f800000, PT ;  /* 0x7f8000000300780c */ /* 0x000fe20003f26070 */
[----:B------:R-:W0:Y:S02]  /*687e0*/  I2F R9, R6 ;  /* 0x0000000600097306 */ /* 0x000e240000201400 */
[----:B------:R-:W-:Y:S02]  /*687f0*/  FFMA.FTZ R11, R0, 1.4426950216293334961, R11 ;  /* 0x3fb8aa3b000b7823 */ /* 0x000fe4000001000b */
[----:B------:R-:W-:-:S04]  /*68800*/  FFMA.FTZ R2, R16, 1.1920928955078125e-07, R18 ;  /* 0x3400000010027823 */ /* 0x000fc80000010012 */
[----:B-1----:R-:W-:Y:S02]  /*68810*/  FADD R13, R2, R21 ;  /* 0x00000015020d7221 */ /* 0x002fe40000000000 */
[----:B0-----:R-:W-:Y:S02]  /*68820*/  FFMA.FTZ R9, R9, 1.1920928955078125e-07, R10 ;  /* 0x3400000009097823 */ /* 0x001fe4000001000a */
[----:B------:R0:W1:Y:S02]  /*68830*/  I2F R10, R8 ;  /* 0x00000008000a7306 */ /* 0x0000640000201400 */
[----:B0-----:R-:W-:Y:S02]  /*68840*/  FSEL R8, RZ, -23, P2 ;  /* 0xc1b80000ff087808 */ /* 0x001fe40001000000 */
[----:B------:R-:W-:Y:S01]  /*68850*/  ISETP.GE.U32.AND P2, PT, R25, 0x7f800000, PT ;  /* 0x7f8000001900780c */ /* 0x000fe20003f46070 */
[----:B------:R-:W-:Y:S02]  /*68860*/  FADD R9, R9, R11 ;  /* 0x0000000b09097221 */ /* 0x000fe40000000000 */
[C---:B--2---:R-:W-:Y:S01]  /*68870*/  FMUL R0, R12.reuse, 8388608 ;  /* 0x4b0000000c007820 */ /* 0x044fe20000400000 */
[----:B------:R-:W-:Y:S01]  /*68880*/  FSETP.GEU.AND P0, PT, R12, 1.175494350822287508e-38, PT ;  /* 0x008000000c00780b */ /* 0x000fe20003f0e000 */
[----:B------:R0:W-:Y:S03]  /*68890*/  STL [R1+0x1914], R12 ;  /* 0x0019140c01007387 */ /* 0x0001e60000100800 */
[----:B------:R-:W-:Y:S01]  /*688a0*/  FSEL R18, R0, R12, !P0 ;  /* 0x0000000c00127208 */ /* 0x000fe20004000000 */
[----:B0-----:R-:W-:-:S02]  /*688b0*/  FADD R12, R7, R17 ;  /* 0x00000011070c7221 */ /* 0x001fc40000000000 */
[----:B------:R-:W-:-:S04]  /*688c0*/  @P1 IMAD.MOV.U32 R7, RZ, RZ, 0x7f800000 ;  /* 0x7f800000ff071424 */ /* 0x000fc800078e00ff */
[----:B------:R-:W-:Y:S01]  /*688d0*/  @P1 FFMA.FTZ R13, R3, R7, +INF ;  /* 0x7f800000030d1423 */ /* 0x000fe20000010007 */
[----:B------:R-:W-:-:S13]  /*688e0*/  ISETP.GE.U32.AND P1, PT, R20, 0x7f800000, PT ;  /* 0x7f8000001400780c */ /* 0x000fda0003f26070 */
[----:B------:R-:W-:-:S05]  /*688f0*/  @P1 MOV R7, 0x7f800000 ;  /* 0x7f80000000071802 */ /* 0x000fca0000000f00 */
[----:B------:R-:W-:Y:S02]  /*68900*/  @P1 FFMA.FTZ R12, R20, R7, +INF ;  /* 0x7f800000140c1423 */ /* 0x000fe40000010007 */
[----:B------:R-:W-:Y:S01]  /*68910*/  @P2 IMAD.MOV.U32 R7, RZ, RZ, 0x7f800000 ;  /* 0x7f800000ff072424 */ /* 0x000fe200078e00ff */
[----:B------:R-:W-:Y:S03]  /*68920*/  STL [R1+0x7a4], R13 ;  /* 0x0007a40d01007387 */ /* 0x000fe60000100800 */
[----:B------:R-:W-:Y:S01]  /*68930*/  @P2 FFMA.FTZ R9, R25, R7, +INF ;  /* 0x7f80000019092423 */ /* 0x000fe20000010007 */
[----:B------:R-:W-:Y:S04]  /*68940*/  STL [R1+0x7a0], R12 ;  /* 0x0007a00c01007387 */ /* 0x000fe80000100800 */
[----:B------:R-:W-:Y:S04]  /*68950*/  STL [R1+0x79c], R9 ;  /* 0x00079c0901007387 */ /* 0x000fe80000100800 */
[----:B------:R-:W2:Y:S01]  /*68960*/  LDL.LU R11, [R1+0x96c] ;  /* 0x00096c00010b7983 */ /* 0x000ea20000300800 */
        /* <DEDUP_REMOVED lines=11> */
[----:B------:R-:W-:Y:S01]  /*68a20*/  FFMA.FTZ R6, R0, R6, 0.48089820146560668945 ;  /* 0x3ef6384a00067423 */ /* 0x000fe20000010006 */
[----:B------:R-:W-:-:S03]  /*68a30*/  ISETP.GE.U32.AND P1, PT, R19, 0x7f800000, PT ;  /* 0x7f8000001300780c */ /* 0x000fc60003f26070 */
[----:B------:R-:W-:-:S04]  /*68a40*/  FFMA.FTZ R6, R0, R6, -0.72134751081466674805 ;  /* 0xbf38aa3b00067423 */ /* 0x000fc80000010006 */
[----:B------:R-:W-:-:S04]  /*68a50*/  FMUL R6, R0, R6 ;  /* 0x0000000600067220 */ /* 0x000fc80000400000 */
[----:B------:R-:W-:Y:S02]  /*68a60*/  FMUL R6, R0, R6 ;  /* 0x0000000600067220 */ /* 0x000fe40000400000 */
[----:B-1----:R-:W-:Y:S02]  /*68a70*/  FFMA.FTZ R8, R10, 1.1920928955078125e-07, R8 ;  /* 0x340000000a087823 */ /* 0x002fe40000010008 */
[----:B------:R-:W-:Y:S01]  /*68a80*/  FFMA.FTZ R6, R0, 1.4426950216293334961, R6 ;  /* 0x3fb8aa3b00067823 */ /* 0x000fe20000010006 */
[----:B------:R-:W-:Y:S01]  /*68a90*/  @P1 MOV R0, 0x7f800000 ;  /* 0x7f80000000001802 */ /* 0x000fe20000000f00 */
[----:B------:R-:W-:-:S04]  /*68aa0*/  FADD R8, R8, R15 ;  /* 0x0000000f08087221 */ /* 0x000fc80000000000 */
[----:B------:R-:W-:-:S05]  /*68ab0*/  @P1 FFMA.FTZ R8, R19, R0, +INF ;  /* 0x7f80000013081423 */ /* 0x000fca0000010000 */
[----:B------:R-:W-:Y:S04]  /*68ac0*/  STL [R1+0x798], R8 ;  /* 0x0007980801007387 */ /* 0x000fe80000100800 */
[----:B--2---:R-:W-:Y:S04]  /*68ad0*/  STL [R1+0x1918], R11 ;  /* 0x0019180b01007387 */ /* 0x004fe80000100800 */
[----:B------:R-:W2:Y:S01]  /*68ae0*/  LDL.LU R10, [R1+0x970] ;  /* 0x00097000010a7983 */ /* 0x000ea20000300800 */
[----:B------:R-:W-:Y:S02]  /*68af0*/  FSETP.NEU.AND P2, PT, R4, RZ, PT ;  /* 0x000000ff0400720b */ /* 0x000fe40003f4d000 */
[----:B------:R0:W1:Y:S01]  /*68b00*/  I2F R4, R2 ;  /* 0x0000000200047306 */ /* 0x0000620000201400 */
[----:B------:R-:W-:Y:S01]  /*68b10*/  ISETP.GE.U32.AND P1, PT, R18, 0x7f800000, PT ;  /* 0x7f8000001200780c */ /* 0x000fe20003f26070 */
[----:B------:R-:W-:Y:S01]  /*68b20*/  FMUL R0, R11, 8388608 ;  /* 0x4b0000000b007820 */ /* 0x000fe20000400000 */
[----:B0-----:R-:W-:-:S02]  /*68b30*/  FSEL R2, RZ, -23, P0 ;  /* 0xc1b80000ff027808 */ /* 0x001fc40000000000 */
[----:B------:R-:W-:-:S04]  /*68b40*/  FSETP.GEU.AND P0, PT, R11, 1.175494350822287508e-38, PT ;  /* 0x008000000b00780b */ /* 0x000fc80003f0e000 */
[----:B------:R-:W-:Y:S01]  /*68b50*/  FSEL R17, R0, R11, !P0 ;  /* 0x0000000b00117208 */ /* 0x000fe20004000000 */
[----:B-1----:R-:W-:-:S04]  /*68b60*/  FFMA.FTZ R2, R4, 1.1920928955078125e-07, R2 ;  /* 0x3400000004027823 */ /* 0x002fc80000010002 */
[----:B------:R-:W-:Y:S02]  /*68b70*/  @P1 IMAD.MOV.U32 R0, RZ, RZ, 0x7f800000 ;  /* 0x7f800000ff001424 */ /* 0x000fe400078e00ff */
[----:B------:R-:W-:Y:S02]  /*68b80*/  FADD R6, R2, R6 ;  /* 0x0000000602067221 */ /* 0x000fe40000000000 */
[----:B------:R-:W-:-:S05]  /*68b90*/  @P1 FFMA.FTZ R6, R18, R0, +INF ;  /* 0x7f80000012061423 */ /* 0x000fca0000010000 */
[----:B------:R0:W-:Y:S01]  /*68ba0*/  STL [R1+0x794], R6 ;  /* 0x0007940601007387 */ /* 0x0001e20000100800 */
[----:B------:R-:W-:-:S04]  /*68bb0*/  IADD3 R4, R17, -0x3f3504f3, RZ ;  /* 0xc0cafb0d11047810 */ /* 0x000fc80007ffe0ff */
[----:B------:R-:W-:-:S04]  /*68bc0*/  LOP3.LUT R4, R4, 0xff800000, RZ, 0xc0, !PT ;  /* 0xff80000004047812 */ /* 0x000fc800078ec0ff */
[----:B------:R-:W-:-:S05]  /*68bd0*/  IADD3 R2, R17, -R4, RZ ;  /* 0x8000000411027210 */ /* 0x000fca0007ffe0ff */
[----:B------:R-:W-:-:S04]  /*68be0*/  FADD R2, R2, -1 ;  /* 0xbf80000002027421 */ /* 0x000fc80000000000 */
[----:B0-----:R-:W-:-:S04]  /*68bf0*/  FFMA.FTZ R6, R2, R22, -0.16845393180847167969 ;  /* 0xbe2c7f3002067423 */ /* 0x001fc80000010016 */
[----:B------:R-:W-:Y:S01]  /*68c00*/  FFMA.FTZ R6, R2, R6, 0.1716887056827545166 ;  /* 0x3e2fcf2a02067423 */ /* 0x000fe20000010006 */
[----:B--2---:R0:W-:Y:S04]  /*68c10*/  STL [R1+0x191c], R10 ;  /* 0x00191c0a01007387 */ /* 0x0041e80000100800 */
[----:B------:R-:W2:Y:S01]  /*68c20*/  LDL.LU R9, [R1+0x974] ;  /* 0x0009740001097983 */ /* 0x000ea20000300800 */
[C---:B------:R-:W-:Y:S01]  /*68c30*/  FMUL R0, R10.reuse, 8388608 ;  /* 0x4b0000000a007820 */ /* 0x040fe20000400000 */
[----:B------:R-:W-:-:S04]  /*68c40*/  FSETP.GEU.AND P1, PT, R10, 1.175494350822287508e-38, PT ;  /* 0x008000000a00780b */ /* 0x000fc80003f2e000 */
[----:B------:R-:W-:Y:S01]  /*68c50*/  FSEL R16, R0, R10, !P1 ;  /* 0x0000000a00107208 */ /* 0x000fe20004800000 */
[----:B------:R-:W-:-:S04]  /*68c60*/  FFMA.FTZ R0, R2, R6, -0.17900948226451873779 ;  /* 0xbe374e4302007423 */ /* 0x000fc80000010006 */
[----:B------:R-:W-:-:S04]  /*68c70*/  FFMA.FTZ R0, R2, R0, 0.20512372255325317383 ;  /* 0x3e520bf402007423 */ /* 0x000fc80000010000 */
[----:B------:R-:W-:-:S04]  /*68c80*/  FFMA.FTZ R7, R2, R0, -0.24046532809734344482 ;  /* 0xbe763c8b02077423 */ /* 0x000fc80000010000 */
[----:B------:R-:W-:-:S04]  /*68c90*/  FFMA.FTZ R7, R2, R7, 0.28857114911079406738 ;  /* 0x3e93bf9902077423 */ /* 0x000fc80000010007 */
[----:B------:R-:W-:-:S04]  /*68ca0*/  FFMA.FTZ R8, R2, R7, -0.36067417263984680176 ;  /* 0xbeb8aa4902087423 */ /* 0x000fc80000010007 */
[----:B------:R-:W-:-:S04]  /*68cb0*/  FFMA.FTZ R8, R2, R8, 0.48089820146560668945 ;  /* 0x3ef6384a02087423 */ /* 0x000fc80000010008 */
[----:B------:R-:W-:-:S04]  /*68cc0*/  FFMA.FTZ R8, R2, R8, -0.72134751081466674805 ;  /* 0xbf38aa3b02087423 */ /* 0x000fc80000010008 */
[----:B------:R-:W-:-:S04]  /*68cd0*/  FMUL R8, R2, R8 ;  /* 0x0000000802087220 */ /* 0x000fc80000400000 */
[----:B------:R-:W-:-:S04]  /*68ce0*/  FMUL R8, R2, R8 ;  /* 0x0000000802087220 */ /* 0x000fc80000400000 */
[----:B------:R-:W-:Y:S02]  /*68cf0*/  FFMA.FTZ R11, R2, 1.4426950216293334961, R8 ;  /* 0x3fb8aa3b020b7823 */ /* 0x000fe40000010008 */
[----:B------:R-:W1:Y:S01]  /*68d00*/  I2F R8, R4 ;  /* 0x0000000400087306 */ /* 0x000e620000201400 */
[----:B------:R-:W-:-:S05]  /*68d10*/  FSEL R12, RZ, -23, P0 ;  /* 0xc1b80000ff0c7808 */ /* 0x000fca0000000000 */
[----:B-1----:R-:W-:-:S04]  /*68d20*/  FFMA.FTZ R8, R8, 1.1920928955078125e-07, R12 ;  /* 0x3400000008087823 */ /* 0x002fc8000001000c */
[----:B------:R-:W-:Y:S01]  /*68d30*/  FADD R11, R8, R11 ;  /* 0x0000000b080b7221 */ /* 0x000fe20000000000 */
[----:B------:R-:W-:-:S04]  /*68d40*/  IADD3 R6, R16, -0x3f3504f3, RZ ;  /* 0xc0cafb0d10067810 */ /* 0x000fc80007ffe0ff */
[----:B------:R-:W-:-:S05]  /*68d50*/  LOP3.LUT R6, R6, 0xff800000, RZ, 0xc0, !PT ;  /* 0xff80000006067812 */ /* 0x000fca00078ec0ff */
[----:B------:R-:W-:-:S04]  /*68d60*/  IMAD.IADD R0, R16, 0x1, -R6 ;  /* 0x0000000110007824 */ /* 0x000fc800078e0a06 */
        /* <DEDUP_REMOVED lines=8> */
[C---:B------:R-:W-:Y:S01]  /*68df0*/  FFMA.FTZ R7, R0.reuse, R2, 0.48089820146560668945 ;  /* 0x3ef6384a00077423 */ /* 0x040fe20000010002 */
[----:B--2---:R1:W-:Y:S04]  /*68e00*/  STL [R1+0x1920], R9 ;  /* 0x0019200901007387 */ /* 0x0043e80000100800 */
[----:B------:R-:W2:Y:S01]  /*68e10*/  LDL.LU R8, [R1+0x978] ;  /* 0x0009780001087983 */ /* 0x000ea20000300800 */
[C---:B------:R-:W-:Y:S01]  /*68e20*/  FMUL R2, R9.reuse, 8388608 ;  /* 0x4b00000009027820 */ /* 0x040fe20000400000 */
[----:B------:R-:W-:Y:S01]  /*68e30*/  FSETP.GEU.AND P0, PT, R9, 1.175494350822287508e-38, PT ;  /* 0x008000000900780b */ /* 0x000fe20003f0e000 */
[----:B------:R-:W-:-:S03]  /*68e40*/  FFMA.FTZ R7, R0, R7, -0.72134751081466674805 ;  /* 0xbf38aa3b00077423 */ /* 0x000fc60000010007 */
[----:B------:R-:W-:Y:S01]  /*68e50*/  FSEL R15, R2, R9, !P0 ;  /* 0x00000009020f7208 */ /* 0x000fe20004000000 */
[----:B------:R-:W-:-:S03]  /*68e60*/  FMUL R4, R0, R7 ;  /* 0x0000000700047220 */ /* 0x000fc60000400000 */
[----:B------:R-:W-:Y:S01]  /*68e70*/  IADD3 R2, R15, -0x3f3504f3, RZ ;  /* 0xc0cafb0d0f027810 */ /* 0x000fe20007ffe0ff */
[----:B------:R-:W-:-:S03]  /*68e80*/  FMUL R4, R0, R4 ;  /* 0x0000000400047220 */ /* 0x000fc60000400000 */
[----:B------:R-:W-:Y:S01]  /*68e90*/  LOP3.LUT R2, R2, 0xff800000, RZ, 0xc0, !PT ;  /* 0xff80000002027812 */ /* 0x000fe200078ec0ff */
[----:B0-----:R-:W-:-:S03]  /*68ea0*/  FFMA.FTZ R10, R0, 1.4426950216293334961, R4 ;  /* 0x3fb8aa3b000a7823 */ /* 0x001fc60000010004 */
        /* <DEDUP_REMOVED lines=11> */
[----:B------:R0:W3:Y:S03]  /*68f60*/  I2F R12, R2 ;  /* 0x00000002000c7306 */ /* 0x0000e60000201400 */
[----:B------:R-:W-:-:S04]  /*68f70*/  FMUL R4, R0, R4 ;  /* 0x0000000400047220 */ /* 0x000fc80000400000 */
[C---:B0-----:R-:W-:Y:S01]  /*68f80*/  FMUL R2, R0.reuse, R4 ;  /* 0x0000000400027220 */ /* 0x041fe20000400000 */
[----:B------:R0:W4:Y:S03]  /*68f90*/  I2F R7, R6 ;  /* 0x0000000600077306 */ /* 0x0001260000201400 */
[----:B-1----:R-:W-:Y:S01]  /*68fa0*/  FFMA.FTZ R9, R0, 1.4426950216293334961, R2 ;  /* 0x3fb8aa3b00097823 */ /* 0x002fe20000010002 */
[----:B------:R-:W-:Y:S02]  /*68fb0*/  FSEL R2, RZ, -23, P0 ;  /* 0xc1b80000ff027808 */ /* 0x000fe40000000000 */
[----:B------:R-:W-:Y:S02]  /*68fc0*/  ISETP.GE.U32.AND P0, PT, R16, 0x7f800000, PT ;  /* 0x7f8000001000780c */ /* 0x000fe40003f06070 */
[----:B0-----:R-:W-:Y:S01]  /*68fd0*/  FSEL R6, RZ, -23, P1 ;  /* 0xc1b80000ff067808 */ /* 0x001fe20000800000 */
[----:B---3--:R-:W-:Y:S01]  /*68fe0*/  FFMA.FTZ R4, R12, 1.1920928955078125e-07, R2 ;  /* 0x340000000c047823 */ /* 0x008fe20000010002 */
[----:B------:R-:W-:-:S03]  /*68ff0*/  ISETP.GE.U32.AND P1, PT, R17, 0x7f800000, PT ;  /* 0x7f8000001100780c */ /* 0x000fc60003f26070 */
[----:B----4-:R-:W-:-:S06]  /*69000*/  FFMA.FTZ R0, R7, 1.1920928955078125e-07, R6 ;  /* 0x3400000007007823 */ /* 0x010fcc0000010006 */
[----:B------:R-:W-:Y:S01]  /*69010*/  @P0 MOV R2, 0x7f800000 ;  /* 0x7f80000000020802 */ /* 0x000fe20000000f00 */
[----:B------:R-:W-:-:S04]  /*69020*/  FADD R10, R0, R10 ;  /* 0x0000000a000a7221 */ /* 0x000fc80000000000 */
[----:B------:R-:W-:Y:S01]  /*69030*/  @P0 FFMA.FTZ R10, R16, R2, +INF ;  /* 0x7f800000100a0423 */ /* 0x000fe20000010002 */
[----:B------:R-:W-:Y:S01]  /*69040*/  ISETP.GE.U32.AND P0, PT, R15, 0x7f800000, PT ;  /* 0x7f8000000f00780c */ /* 0x000fe20003f06070 */
[----:B------:R-:W-:Y:S02]  /*69050*/  @P1 IMAD.MOV.U32 R0, RZ, RZ, 0x7f800000 ;  /* 0x7f800000ff001424 */ /* 0x000fe400078e00ff */
[----:B------:R-:W-:Y:S02]  /*69060*/  FADD R6, R4, R9 ;  /* 0x0000000904067221 */ /* 0x000fe40000000000 */
[----:B------:R-:W-:-:S08]  /*69070*/  @P1 FFMA.FTZ R11, R17, R0, +INF ;  /* 0x7f800000110b1423 */ /* 0x000fd00000010000 */
[----:B------:R-:W-:Y:S01]  /*69080*/  @P0 IMAD.MOV.U32 R2, RZ, RZ, 0x7f800000 ;  /* 0x7f800000ff020424 */ /* 0x000fe200078e00ff */
[----:B------:R-:W-:Y:S03]  /*69090*/  STL [R1+0x78c], R11 ;  /* 0x00078c0b01007387 */ /* 0x000fe60000100800 */
[----:B------:R-:W-:Y:S01]  /*690a0*/  @P0 FFMA.FTZ R6, R15, R2, +INF ;  /* 0x7f8000000f060423 */ /* 0x000fe20000010002 */
[----:B------:R-:W-:Y:S04]  /*690b0*/  STL [R1+0x788], R10 ;  /* 0x0007880a01007387 */ /* 0x000fe80000100800 */
[----:B------:R0:W-:Y:S04]  /*690c0*/  STL [R1+0x784], R6 ;  /* 0x0007840601007387 */ /* 0x0001e80000100800 */
[----:B------:R-:W3:Y:S01]  /*690d0*/  LDL.LU R7, [R1+0x97c] ;  /* 0x00097c0001077983 */ /* 0x000ee20000300800 */
[C---:B--2---:R-:W-:Y:S01]  /*690e0*/  FMUL R0, R8.reuse, 8388608 ;  /* 0x4b00000008007820 */ /* 0x044fe20000400000 */
[----:B------:R-:W-:-:S04]  /*690f0*/  FSETP.GEU.AND P1, PT, R8, 1.175494350822287508e-38, PT ;  /* 0x008000000800780b */ /* 0x000fc80003f2e000 */
[----:B------:R-:W-:-:S04]  /*69100*/  FSEL R14, R0, R8, !P1 ;  /* 0x00000008000e7208 */ /* 0x000fc80004800000 */
[----:B------:R-:W-:-:S04]  /*69110*/  IADD3 R0, R14, -0x3f3504f3, RZ ;  /* 0xc0cafb0d0e007810 */ /* 0x000fc80007ffe0ff */
[----:B------:R-:W-:-:S04]  /*69120*/  LOP3.LUT R0, R0, 0xff800000, RZ, 0xc0, !PT ;  /* 0xff80000000007812 */ /* 0x000fc800078ec0ff */
[----:B------:R1:W2:Y:S01]  /*69130*/  I2F R4, R0 ;  /* 0x0000000000047306 */ /* 0x0002a20000201400 */
[----:B------:R-:W-:Y:S02]  /*69140*/  FSEL R2, RZ, -23, P1 ;  /* 0xc1b80000ff027808 */ /* 0x000fe40000800000 */
[----:B-1----:R-:W-:-:S05]  /*69150*/  IADD3 R0, R14, -R0, RZ ;  /* 0x800000000e007210 */ /* 0x002fca0007ffe0ff */
[----:B------:R-:W-:Y:S02]  /*69160*/  FADD R0, R0, -1 ;  /* 0xbf80000000007421 */ /* 0x000fe40000000000 */
[----:B--2---:R-:W-:Y:S02]  /*69170*/  FFMA.FTZ R4, R4, 1.1920928955078125e-07, R2 ;  /* 0x3400000004047823 */ /* 0x004fe40000010002 */
        /* <DEDUP_REMOVED lines=11> */
[----:B------:R-:W-:-:S04]  /*69230*/  FMUL R2, R0, R2 ;  /* 0x0000000200027220 */ /* 0x000fc80000400000 */
[----:B------:R-:W-:Y:S02]  /*69240*/  FFMA.FTZ R0, R0, 1.4426950216293334961, R2 ;  /* 0x3fb8aa3b00007823 */ /* 0x000fe40000010002 */
[----:B------:R-:W-:Y:S02]  /*69250*/  @P1 IMAD.MOV.U32 R2, RZ, RZ, 0x7f800000 ;  /* 0x7f800000ff021424 */ /* 0x000fe400078e00ff */
[----:B------:R-:W-:Y:S02]  /*69260*/  FADD R4, R4, R0 ;  /* 0x0000000004047221 */ /* 0x000fe40000000000 */
[----:B------:R-:W-:-:S05]  /*69270*/  @P1 FFMA.FTZ R4, R14, R2, +INF ;  /* 0x7f8000000e041423 */ /* 0x000fca0000010002 */
[----:B------:R1:W-:Y:S04]  /*69280*/  STL [R1+0x780], R4 ;  /* 0x0007800401007387 */ /* 0x0003e80000100800 */
[----:B0-----:R-:W2:Y:S01]  /*69290*/  LDL.LU R6, [R1+0x980] ;  /* 0x0009800001067983 */ /* 0x001ea20000300800 */
[C---:B---3--:R-:W-:Y:S01]  /*692a0*/  FMUL R0, R7.reuse, 8388608 ;  /* 0x4b00000007007820 */ /* 0x048fe20000400000 */
[----:B------:R-:W-:-:S04]  /*692b0*/  FSETP.GEU.AND P0, PT, R7, 1.175494350822287508e-38, PT ;  /* 0x008000000700780b */ /* 0x000fc80003f0e000 */
[----:B------:R-:W-:-:S04]  /*692c0*/  FSEL R13, R0, R7, !P0 ;  /* 0x00000007000d7208 */ /* 0x000fc80004000000 */
[----:B------:R-:W-:-:S04]  /*692d0*/  IADD3 R0, R13, -0x3f3504f3, RZ ;  /* 0xc0cafb0d0d007810 */ /* 0x000fc80007ffe0ff */
[----:B------:R-:W-:-:S04]  /*692e0*/  LOP3.LUT R0, R0, 0xff800000, RZ, 0xc0, !PT ;  /* 0xff80000000007812 */ /* 0x000fc800078ec0ff */
[----:B-1----:R0:W1:Y:S01]  /*692f0*/  I2F R4, R0 ;  /* 0x0000000000047306 */ /* 0x0020620000201400 */
[----:B------:R-:W-:Y:S02]  /*69300*/  FSEL R2, RZ, -23, P0 ;  /* 0xc1b80000ff027808 */ /* 0x000fe40000000000 */
[----:B0-----:R-:W-:-:S05]  /*69310*/  IADD3 R0, R13, -R0, RZ ;  /* 0x800000000d007210 */ /* 0x001fca0007ffe0ff */
[----:B------:R-:W-:Y:S02]  /*69320*/  FADD R0, R0, -1 ;  /* 0xbf80000000007421 */ /* 0x000fe40000000000 */
[----:B-1----:R-:W-:Y:S02]  /*69330*/  FFMA.FTZ R4, R4, 1.1920928955078125e-07, R2 ;  /* 0x3400000004047823 */ /* 0x002fe40000010002 */
        /* <DEDUP_REMOVED lines=8> */
[----:B------:R-:W-:Y:S01]  /*693c0*/  FFMA.FTZ R2, R0, R2, -0.72134751081466674805 ;  /* 0xbf38aa3b00027423 */ /* 0x000fe20000010002 */
[----:B------:R-:W-:-:S03]  /*693d0*/  ISETP.GE.U32.AND P0, PT, R13, 0x7f800000, PT ;  /* 0x7f8000000d00780c */ /* 0x000fc60003f06070 */
[----:B------:R-:W-:-:S04]  /*693e0*/  FMUL R2, R0, R2 ;  /* 0x0000000200027220 */ /* 0x000fc80000400000 */
[----:B------:R-:W-:-:S04]  /*693f0*/  FMUL R2, R0, R2 ;  /* 0x0000000200027220 */ /* 0x000fc80000400000 */
[----:B------:R-:W-:-:S04]  /*69400*/  FFMA.FTZ R0, R0, 1.4426950216293334961, R2 ;  /* 0x3fb8aa3b00007823 */ /* 0x000fc80000010002 */
[----:B------:R-:W-:Y:S02]  /*69410*/  FADD R9, R4, R0 ;  /* 0x0000000004097221 */ /* 0x000fe40000000000 */
[----:B------:R-:W-:-:S04]  /*69420*/  @P0 IMAD.MOV.U32 R0, RZ, RZ, 0x7f800000 ;  /* 0x7f800000ff000424 */ /* 0x000fc800078e00ff */
[----:B------:R-:W-:Y:S01]  /*69430*/  @P0 FFMA.FTZ R9, R13, R0, +INF ;  /* 0x7f8000000d090423 */ /* 0x000fe20000010000 */
[----:B------:R-:W-:-:S04]  /*69440*/  FSETP.NEU.AND P1, PT, R5, RZ, PT ;  /* 0x000000ff0500720b */ /* 0x000fc80003f2d000 */
[----:B------:R-:W-:Y:S01]  /*69450*/  STL [R1+0x77c], R9 ;  /* 0x00077c0901007387 */ /* 0x000fe20000100800 */
[C---:B--2---:R-:W-:Y:S01]  /*69460*/  FMUL R0, R6.reuse, 8388608 ;  /* 0x4b00000006007820 */ /* 0x044fe20000400000 */
[----:B------:R-:W-:-:S04]  /*69470*/  FSETP.GEU.AND P0, PT, R6, 1.175494350822287508e-38, PT ;  /* 0x008000000600780b */ /* 0x000fc80003f0e000 */
[----:B------:R-:W-:-:S04]  /*69480*/  FSEL R12, R0, R6, !P0 ;  /* 0x00000006000c7208 */ /* 0x000fc80004000000 */
[----:B------:R-:W-:-:S04]  /*69490*/  IADD3 R0, R12, -0x3f3504f3, RZ ;  /* 0xc0cafb0d0c007810 */ /* 0x000fc80007ffe0ff */
[----:B------:R-:W-:-:S04]  /*694a0*/  LOP3.LUT R0, R0, 0xff800000, RZ, 0xc0, !PT ;  /* 0xff80000000007812 */ /* 0x000fc800078ec0ff */
[----:B------:R0:W1:Y:S01]  /*694b0*/  I2F R2, R0 ;  /* 0x0000000000027306 */ /* 0x0000620000201400 */
        /* <DEDUP_REMOVED lines=19> */
[----:B------:R-:W-:-:S05]  /*695f0*/  @P0 FFMA.FTZ R5, R12, R0, +INF ;  /* 0x7f8000000c050423 */ /* 0x000fca0000010000 */
[----:B------:R0:W-:Y:S04]  /*69600*/  STL [R1+0x778], R5 ;  /* 0x0007780501007387 */ /* 0x0001e80000100800 */
[----:B0-----:R-:W2:Y:S02]  /*69610*/  LDL.LU R5, [R1+0x984] ;  /* 0x0009840001057983 */ /* 0x001ea40000300800 */
        /* <DEDUP_REMOVED lines=21> */
[----:B------:R-:W-:-:S04]  /*69770*/  FFMA.FTZ R0, R0, 1.4426950216293334961, R2 ;  /* 0x3fb8aa3b00007823 */ /* 0x000fc80000010002 */
[----:B------:R-:W-:Y:S02]  /*69780*/  FADD R9, R4, R0 ;  /* 0x0000000004097221 */ /* 0x000fe40000000000 */
[----:B------:R-:W2:Y:S01]  /*69790*/  LDL.LU R4, [R1+0x988] ;  /* 0x0009880001047983 */ /* 0x000ea20000300800 */
[----:B------:R-:W-:-:S04]  /*697a0*/  @P2 LOP3.LUT R24, R24, 0x4, RZ, 0xfc, !PT ;  /* 0x0000000418182812 */ /* 0x000fc800078efcff */
[----:B------:R-:W-:-:S04]  /*697b0*/  LOP3.LUT R24, R24, 0xfffffff7, RZ, 0xc0, !PT ;  /* 0xfffffff718187812 */ /* 0x000fc800078ec0ff */
[----:B------:R-:W-:Y:S02]  /*697c0*/  @P1 LOP3.LUT R24, R24, 0x8, RZ, 0xfc, !PT ;  /* 0x0000000818181812 */ /* 0x000fe400078efcff */
[----:B------:R-:W-:Y:S02]  /*697d0*/  FSETP.NEU.AND P1, PT, R29, RZ, PT ;  /* 0x000000ff1d00720b */ /* 0x000fe40003f2d000 */
[----:B------:R-:W-:Y:S02]  /*697e0*/  LOP3.LUT R24, R24, 0xfeffffff, RZ, 0xc0, !PT ;  /* 0xfeffffff18187812 */ /* 0x000fe400078ec0ff */
[----:B------:R-:W-:-:S09]  /*697f0*/  ISETP.GE.U32.AND P0, PT, R11, 0x7f800000, PT ;  /* 0x7f8000000b00780c */ /* 0x000fd20003f06070 */
[----:B------:R-:W-:Y:S02]  /*69800*/  @P1 LOP3.LUT R24, R24, 0x1000000, RZ, 0xfc, !PT ;  /* 0x0100000018181812 */ /* 0x000fe400078efcff */
[----:B------:R-:W-:Y:S02]  /*69810*/  FSETP.NEU.AND P1, PT, R28, RZ, PT ;  /* 0x000000ff1c00720b */ /* 0x000fe40003f2d000 */
[----:B------:R-:W-:Y:S01]  /*69820*/  LOP3.LUT R24, R24, 0xffbfffff, RZ, 0xc0, !PT ;  /* 0xffbfffff18187812 */ /* 0x000fe200078ec0ff */
[----:B------:R-:W-:-:S04]  /*69830*/  @P0 IMAD.MOV.U32 R0, RZ, RZ, 0x7f800000 ;  /* 0x7f800000ff000424 */ /* 0x000fc800078e00ff */
[----:B------:R-:W-:-:S06]  /*69840*/  @P0 FFMA.FTZ R9, R11, R0, +INF ;  /* 0x7f8000000b090423 */ /* 0x000fcc0000010000 */
[----:B------:R-:W-:Y:S02]  /*69850*/  @P1 LOP3.LUT R24, R24, 0x400000, RZ, 0xfc, !PT ;  /* 0x0040000018181812 */ /* 0x000fe400078efcff */
[----:B------:R-:W-:Y:S02]  /*69860*/  FSETP.NEU.AND P1, PT, R27, RZ, PT ;  /* 0x000000ff1b00720b */ /* 0x000fe40003f2d000 */
[----:B------:R-:W-:-:S11]  /*69870*/  LOP3.LUT R24, R24, 0xff7fffff, RZ, 0xc0, !PT ;  /* 0xff7fffff18187812 */ /* 0x000fd600078ec0ff */
[----:B------:R-:W-:Y:S02]  /*69880*/  @P1 LOP3.LUT R24, R24, 0x800000, RZ, 0xfc, !PT ;  /* 0x0080000018181812 */ /* 0x000fe400078efcff */
[----:B------:R-:W-:Y:S02]  /*69890*/  FSETP.NEU.AND P1, PT, R26, RZ, PT ;  /* 0x000000ff1a00720b */ /* 0x000fe40003f2d000 */
[----:B------:R-:W-:-:S11]  /*698a0*/  LOP3.LUT R24, R24, 0xffefffff, RZ, 0xc0, !PT ;  /* 0xffefffff18187812 */ /* 0x000fd600078ec0ff */
[----:B------:R-:W-:Y:S02]  /*698b0*/  @P1 LOP3.LUT R24, R24, 0x100000, RZ, 0xfc, !PT ;  /* 0x0010000018181812 */ /* 0x000fe400078efcff */
[----:B------:R-:W-:Y:S01]  /*698c0*/  FSETP.NEU.AND P1, PT, R3, RZ, PT ;  /* 0x000000ff0300720b */ /* 0x000fe20003f2d000 */
[----:B------:R0:W-:Y:S01]  /*698d0*/  STL [R1+0x774], R9 ;  /* 0x0007740901007387 */ /* 0x0001e20000100800 */
        /* <DEDUP_REMOVED lines=22> */
[----:B0-----:R-:W-:Y:S02]  /*69a40*/  FADD R9, R3, R0 ;  /* 0x0000000003097221 */ /* 0x001fe40000000000 */
[----:B------:R-:W2:Y:S01]  /*69a50*/  LDL.LU R3, [R1+0x98c] ;  /* 0x00098c0001037983 */ /* 0x000ea20000300800 */
[----:B------:R-:W-:-:S13]  /*69a60*/  ISETP.GE.U32.AND P0, PT, R10, 0x7f800000, PT ;  /* 0x7f8000000a00780c */ /* 0x000fda0003f06070 */
[----:B------:R-:W-:-:S04]  /*69a70*/  @P0 IMAD.MOV.U32 R0, RZ, RZ, 0x7f800000 ;  /* 0x7f800000ff000424 */ /* 0x000fc800078e00ff */
[----:B------:R-:W-:Y:S01]  /*69a80*/  @P0 FFMA.FTZ R9, R10, R0, +INF ;  /* 0x7f8000000a090423 */ /* 0x000fe20000010000 */
[----:B------:R-:W-:-:S04]  /*69a90*/  LOP3.LUT R24, R24, 0xffdfffff, RZ, 0xc0, !PT ;  /* 0xffdfffff18187812 */ /* 0x000fc800078ec0ff */
[----:B------:R0:W-:Y:S01]  /*69aa0*/  STL [R1+0x770], R9 ;  /* 0x0007700901007387 */ /* 0x0001e20000100800 */
[----:B------:R-:W-:Y:S02]  /*69ab0*/  @P1 LOP3.LUT R24, R24, 0x200000, RZ, 0xfc, !PT ;  /* 0x0020000018181812 */ /* 0x000fe400078efcff */
[----:B------:R-:W-:Y:S02]  /*69ac0*/  FSETP.NEU.AND P1, PT, R20, RZ, PT ;  /* 0x000000ff1400720b */ /* 0x000fe40003f2d000 */
[----:B------:R-:W-:-:S11]  /*69ad0*/  LOP3.LUT R24, R24, 0xfffbffff, RZ, 0xc0, !PT ;  /* 0xfffbffff18187812 */ /* 0x000fd600078ec0ff */
[----:B------:R-:W-:Y:S02]  /*69ae0*/  @P1 LOP3.LUT R24, R24, 0x40000, RZ, 0xfc, !PT ;  /* 0x0004000018181812 */ /* 0x000fe400078efcff */
[----:B------:R-:W-:Y:S01]  /*69af0*/  FSETP.NEU.AND P1, PT, R25, RZ, PT ;  /* 0x000000ff1900720b */ /* 0x000fe20003f2d000 */
[C---:B--2---:R-:W-:Y:S01]  /*69b00*/  FMUL R0, R3.reuse, 8388608 ;  /* 0x4b00000003007820 */ /* 0x044fe20000400000 */
[----:B------:R-:W-:-:S04]  /*69b10*/  FSETP.GEU.AND P0, PT, R3, 1.175494350822287508e-38, PT ;  /* 0x008000000300780b */ /* 0x000fc80003f0e000 */
[----:B0-----:R-:W-:-:S04]  /*69b20*/  FSEL R9, R0, R3, !P0 ;  /* 0x0000000300097208 */ /* 0x001fc80004000000 */
        /* <DEDUP_REMOVED lines=19> */
[----:B------:R-:W2:Y:S01]  /*69c60*/  LDL.LU R2, [R1+0x990] ;  /* 0x0009900001027983 */ /* 0x000ea20000300800 */
[----:B------:R-:W-:Y:S01]  /*69c70*/  ISETP.GE.U32.AND P0, PT, R9, 0x7f800000, PT ;  /* 0x7f8000000900780c */ /* 0x000fe20003f06070 */
[----:B------:R-:W-:-:S12]  /*69c80*/  FADD R20, R25, R0 ;  /* 0x0000000019147221 */ /* 0x000fd80000000000 */
[----:B------:R-:W-:-:S04]  /*69c90*/  @P0 IMAD.MOV.U32 R0, RZ, RZ, 0x7f800000 ;  /* 0x7f800000ff000424 */ /* 0x000fc800078e00ff */
[----:B------:R-:W-:Y:S01]  /*69ca0*/  @P0 FFMA.FTZ R20, R9, R0, +INF ;  /* 0x7f80000009140423 */ /* 0x000fe20000010000 */
[----:B------:R-:W-:-:S04]  /*69cb0*/  LOP3.LUT R24, R24, 0xfff7ffff, RZ, 0xc0, !PT ;  /* 0xfff7ffff18187812 */ /* 0x000fc800078ec0ff */
[----:B------:R-:W-:Y:S02]  /*69cc0*/  @P1 LOP3.LUT R24, R24, 0x80000, RZ, 0xfc, !PT ;  /* 0x0008000018181812 */ /* 0x000fe400078efcff */
[----:B------:R-:W-:Y:S02]  /*69cd0*/  FSETP.NEU.AND P1, PT, R19, RZ, PT ;  /* 0x000000ff1300720b */ /* 0x000fe40003f2d000 */
[----:B------:R-:W-:Y:S01]  /*69ce0*/  LOP3.LUT R24, R24, 0xfffeffff, RZ, 0xc0, !PT ;  /* 0xfffeffff18187812 */ /* 0x000fe200078ec0ff */
[----:B------:R-:W-:Y:S10]  /*69cf0*/  STL [R1+0x76c], R20 ;  /* 0x00076c1401007387 */ /* 0x000ff40000100800 */
[----:B------:R-:W-:-:S02]  /*69d00*/  @P1 LOP3.LUT R24, R24, 0x10000, RZ, 0xfc, !PT ;  /* 0x0001000018181812 */ /* 0x000fc400078efcff */
[----:B------:R-:W-:Y:S01]  /*69d10*/  FSETP.NEU.AND P1, PT, R18, RZ, PT ;  /* 0x000000ff1200720b */ /* 0x000fe20003f2d000 */
        /* <DEDUP_REMOVED lines=25> */
[----:B------:R-:W-:Y:S02]  /*69eb0*/  @P0 FFMA.FTZ R18, R27, R0, +INF ;  /* 0x7f8000001b120423 */ /* 0x000fe40000010000 */
[----:B------:R-:W2:Y:S04]  /*69ec0*/  LDL.LU R0, [R1+0x994] ;  /* 0x0009940001007983 */ /* 0x000ea80000300800 */
[----:B------:R0:W-:Y:S04]  /*69ed0*/  STL [R1+0x768], R18 ;  /* 0x0007681201007387 */ /* 0x0001e80000100800 */
[----:B0-----:R-:W3:Y:S01]  /*69ee0*/  LDL.LU R18, [R1+0x998] ;  /* 0x0009980001127983 */ /* 0x001ee20000300800 */
[----:B------:R-:W-:-:S04]  /*69ef0*/  LOP3.LUT R24, R24, 0xfffdffff, RZ, 0xc0, !PT ;  /* 0xfffdffff18187812 */ /* 0x000fc800078ec0ff */
[----:B------:R-:W-:Y:S02]  /*69f00*/  @P1 LOP3.LUT R24, R24, 0x20000, RZ, 0xfc, !PT ;  /* 0x0002000018181812 */ /* 0x000fe400078efcff */
[----:B------:R-:W-:Y:S02]  /*69f10*/  FSETP.NEU.AND P1, PT, R17, RZ, PT ;  /* 0x000000ff1100720b */ /* 0x000fe40003f2d000 */
[----:B------:R-:W-:-:S11]  /*69f20*/  LOP3.LUT R24, R24, 0xffffbfff, RZ, 0xc0, !PT ;  /* 0xffffbfff18187812 */ /* 0x000fd600078ec0ff */
        /* <DEDUP_REMOVED lines=32> */
[----:B------:R-:W-:Y:S02]  /*6a130*/  @P0 IMAD.MOV.U32 R25, RZ, RZ, 0x7f800000 ;  /* 0x7f800000ff190424 */ /* 0x000fe400078e00ff */
[----:B---3--:R-:W-:Y:S02]  /*6a140*/  FMUL R26, R18, 8388608 ;  /* 0x4b000000121a7820 */ /* 0x008fe40000400000 */
[----:B------:R-:W-:Y:S01]  /*6a150*/  @P0 FFMA.FTZ R16, R28, R25, +INF ;  /* 0x7f8000001c100423 */ /* 0x000fe20000010019 */
[----:B------:R-:W-:-:S04]  /*6a160*/  FSETP.GEU.AND P0, PT, R18, 1.175494350822287508e-38, PT ;  /* 0x008000001200780b */ /* 0x000fc80003f0e000 */
[----:B------:R0:W-:Y:S01]  /*6a170*/  STL [R1+0x800], R16 ;  /* 0x0008001001007387 */ /* 0x0001e20000100800 */
[----:B------:R-:W-:-:S03]  /*6a180*/  FSEL R26, R26, R18, !P0 ;  /* 0x000000121a1a7208 */ /* 0x000fc60004000000 */
[----:B------:R-:W2:Y:S01]  /*6a190*/  LDL.LU R17, [R1+0x99c] ;  /* 0x00099c0001117983 */ /* 0x000ea20000300800 */
[----:B------:R-:W-:-:S04]  /*6a1a0*/  IADD3 R25, R26, -0x3f3504f3, RZ ;  /* 0xc0cafb0d1a197810 */ /* 0x000fc80007ffe0ff */
[----:B------:R-:W-:-:S04]  /*6a1b0*/  LOP3.LUT R25, R25, 0xff800000, RZ, 0xc0, !PT ;  /* 0xff80000019197812 */ /* 0x000fc800078ec0ff */
[----:B------:R1:W3:Y:S01]  /*6a1c0*/  I2F R14, R25 ;  /* 0x00000019000e7306 */ /* 0x0002e20000201400 */
[----:B------:R-:W-:Y:S02]  /*6a1d0*/  FSEL R15, RZ, -23, P0 ;  /* 0xc1b80000ff0f7808 */ /* 0x000fe40000000000 */
[----:B-1----:R-:W-:-:S05]  /*6a1e0*/  IADD3 R25, R26, -R25, RZ ;  /* 0x800000191a197210 */ /* 0x002fca0007ffe0ff */
[----:B------:R-:W-:Y:S02]  /*6a1f0*/  FADD R25, R25, -1 ;  /* 0xbf80000019197421 */ /* 0x000fe40000000000 */
[----:B---3--:R-:W-:Y:S02]  /*6a200*/  FFMA.FTZ R14, R14, 1.1920928955078125e-07, R15 ;  /* 0x340000000e0e7823 */ /* 0x008fe4000001000f */
        /* <DEDUP_REMOVED lines=32> */
[----:B-1----:R-:W-:-:S04]  /*6a410*/  FSEL R14, R25, R17, !P0 ;  /* 0x00000011190e7208 */ /* 0x002fc80004000000 */
        /* <DEDUP_REMOVED lines=23> */
[C---:B---3--:R-:W-:Y:S01]  /*6a590*/  FSETP.GEU.AND P0, PT, R16.reuse, 1.175494350822287508e-38, PT ;  /* 0x008000001000780b */ /* 0x048fe20003f0e000 */
[----:B------:R-:W-:-:S03]  /*6a5a0*/  FMUL R25, R16, 8388608 ;  /* 0x4b00000010197820 */ /* 0x000fc60000400000 */
[----:B------:R0:W-:Y:S02]  /*6a5b0*/  STL [R1+0x81c], R12 ;  /* 0x00081c0c01007387 */ /* 0x0001e40000100800 */
[----:B------:R-:W-:Y:S02]  /*6a5c0*/  FSEL R20, R25, R16, !P0 ;  /* 0x0000001019147208 */ /* 0x000fe40004000000 */
[----:B------:R-:W2:Y:S02]  /*6a5d0*/  LDL.LU R15, [R1+0x9a4] ;  /* 0x0009a400010f7983 */ /* 0x000ea40000300800 */
        /* <DEDUP_REMOVED lines=23> */
[----:B------:R-:W-:Y:S04]  /*6a750*/  STL [R1+0x818], R10 ;  /* 0x0008180a01007387 */ /* 0x000fe80000100800 */
[----:B------:R-:W3:Y:S01]  /*6a760*/  LDL.LU R19, [R1+0x9a8] ;  /* 0x0009a80001137983 */ /* 0x000ee20000300800 */
        /* <DEDUP_REMOVED lines=38> */
[C---:B---3--:R-:W-:Y:S01]  /*6a9d0*/  FMUL R25, R19.reuse, 8388608 ;  /* 0x4b00000013197820 */ /* 0x048fe20000400000 */
        /* <DEDUP_REMOVED lines=20> */
[C---:B------:R-:W-:Y:S01]  /*6ab20*/  FMUL R26, R25.reuse, R26 ;  /* 0x0000001a191a7220 */ /* 0x040fe20000400000 */
[----:B------:R1:W-:Y:S03]  /*6ab30*/  STL [R1+0x810], R9 ;  /* 0x0008100901007387 */ /* 0x0003e60000100800 */
[----:B------:R-:W-:Y:S01]  /*6ab40*/  FFMA.FTZ R25, R25, 1.4426950216293334961, R26 ;  /* 0x3fb8aa3b19197823 */ /* 0x000fe2000001001a */
[----:B------:R-:W2:Y:S04]  /*6ab50*/  LDL.LU R13, [R1+0x708] ;  /* 0x00070800010d7983 */ /* 0x000ea80000300800 */
[----:B0-----:R-:W3:Y:S01]  /*6ab60*/  LDL.LU R12, [R1+0x70c] ;  /* 0x00070c00010c7983 */ /* 0x001ee20000300800 */
[----:B-1----:R-:W-:-:S02]  /*6ab70*/  FADD R9, R27, R25 ;  /* 0x000000191b097221 */ /* 0x002fc40000000000 */
[----:B------:R-:W-:-:S04]  /*6ab80*/  @P0 IMAD.MOV.U32 R25, RZ, RZ, 0x7f800000 ;  /* 0x7f800000ff190424 */ /* 0x000fc800078e00ff */
[----:B------:R-:W-:-:S05]  /*6ab90*/  @P0 FFMA.FTZ R9, R29, R25, +INF ;  /* 0x7f8000001d090423 */ /* 0x000fca0000010019 */
[----:B------:R0:W-:Y:S04]  /*6aba0*/  STL [R1+0x808], R9 ;  /* 0x0008080901007387 */ /* 0x0001e80000100800 */
[----:B------:R-:W4:Y:S04]  /*6abb0*/  LDL.LU R22, [R1+0x738] ;  /* 0x0007380001167983 */ /* 0x000f280000300800 */
[----:B------:R-:W5:Y:S04]  /*6abc0*/  LDL.LU R11, [R1+0x73c] ;  /* 0x00073c00010b7983 */ /* 0x000f680000300800 */
[----:B------:R-:W2:Y:S04]  /*6abd0*/  LDL.LU R25, [R1+0x9ac] ;  /* 0x0009ac0001197983 */ /* 0x000ea80000300800 */
[----:B------:R-:W3:Y:S04]  /*6abe0*/  LDL.LU R10, [R1+0x758] ;  /* 0x00075800010a7983 */ /* 0x000ee80000300800 */
[----:B------:R-:W3:Y:S04]  /*6abf0*/  LDL.LU R28, [R1+0x75c] ;  /* 0x00075c00011c7983 */ /* 0x000ee80000300800 */
[----:B------:R-:W3:Y:S04]  /*6ac00*/  LDL.LU R27, [R1+0x748] ;  /* 0x00074800011b7983 */ /* 0x000ee80000300800 */
[----:B------:R-:W3:Y:S01]  /*6ac10*/  LDL.LU R26, [R1+0x74c] ;  /* 0x00074c00011a7983 */ /* 0x000ee20000300800 */
[----:B------:R-:W-:-:S02]  /*6ac20*/  LOP3.LUT R24, R24, 0xffffffdf, RZ, 0xc0, !PT ;  /* 0xffffffdf18187812 */ /* 0x000fc400078ec0ff */
[----:B------:R-:W-:Y:S02]  /*6ac30*/  LOP3.LUT R23, R23, 0xdfffffff, RZ, 0xc0, !PT ;  /* 0xdfffffff17177812 */ /* 0x000fe400078ec0ff */
[----:B------:R-:W-:Y:S02]  /*6ac40*/  @P1 LOP3.LUT R24, R24, 0x20, RZ, 0xfc, !PT ;  /* 0x0000002018181812 */ /* 0x000fe400078efcff */
[----:B------:R-:W-:-:S04]  /*6ac50*/  @P3 LOP3.LUT R23, R23, 0x20000000, RZ, 0xfc, !PT ;  /* 0x2000000017173812 */ /* 0x000fc800078efcff */
[----:B------:R-:W-:Y:S02]  /*6ac60*/  LOP3.LUT R23, R23, 0xfdffffff, RZ, 0xc0, !PT ;  /* 0xfdffffff17177812 */ /* 0x000fe400078ec0ff */
[----:B------:R-:W-:Y:S02]  /*6ac70*/  LOP3.LUT R24, R24, 0xfffffffe, RZ, 0xc0, !PT ;  /* 0xfffffffe18187812 */ /* 0x000fe400078ec0ff */
[C---:B--2---:R-:W-:Y:S01]  /*6ac80*/  FSETP.GEU.AND P1, PT, R25.reuse, 1.175494350822287508e-38, PT ;  /* 0x008000001900780b */ /* 0x044fe20003f2e000 */
[C---:B0-----:R-:W-:Y:S01]  /*6ac90*/  FMUL R9, R25.reuse, 8388608 ;  /* 0x4b00000019097820 */ /* 0x041fe20000400000 */
[----:B------:R-:W-:-:S04]  /*6aca0*/  FSETP.GT.AND P0, PT, |R25|, 8.50705917302346158658e+37, PT ;  /* 0x7e8000001900780b */ /* 0x000fc80003f04200 */
[----:B------:R-:W-:-:S07]  /*6acb0*/  FSEL R9, R9, R25, !P1 ;  /* 0x0000001909097208 */ /* 0x000fce0004800000 */
[----:B------:R-:W-:Y:S02]  /*6acc0*/  @P1 LOP3.LUT R23, R23, 0x2000000, RZ, 0xfc, !PT ;  /* 0x0200000017171812 */ /* 0x000fe400078efcff */
[C---:B------:R-:W-:Y:S01]  /*6acd0*/  FSETP.GEU.AND P1, PT, |R25|.reuse, 1.175494350822287508e-38, PT ;  /* 0x008000001900780b */ /* 0x040fe20003f2e200 */
[----:B------:R-:W-:-:S12]  /*6ace0*/  @P0 FMUL R25, R25, 0.25 ;  /* 0x3e80000019190820 */ /* 0x000fd80000400000 */
[----:B------:R-:W-:-:S06]  /*6acf0*/  @!P1 FMUL R25, R25, 16777216 ;  /* 0x4b80000019199820 */ /* 0x000fcc0000400000 */
[----:B------:R-:W0:Y:S01]  /*6ad00*/  MUFU.RCP R25, R25 ;  /* 0x0000001900197308 */ /* 0x000e220000001000 */
[----:B---3--:R-:W-:Y:S02]  /*6ad10*/  @P0 FMUL R26, R26, 0.25 ;  /* 0x3e8000001a1a0820 */ /* 0x008fe40000400000 */
[----:B------:R-:W-:Y:S02]  /*6ad20*/  @P0 FMUL R27, R27, 0.25 ;  /* 0x3e8000001b1b0820 */ /* 0x000fe40000400000 */
[----:B------:R-:W-:Y:S02]  /*6ad30*/  @!P1 FMUL R26, R26, 16777216 ;  /* 0x4b8000001a1a9820 */ /* 0x000fe40000400000 */
[----:B------:R-:W-:Y:S02]  /*6ad40*/  @P0 FMUL R28, R28, 0.25 ;  /* 0x3e8000001c1c0820 */ /* 0x000fe40000400000 */
[----:B------:R-:W-:Y:S02]  /*6ad50*/  @!P1 FMUL R27, R27, 16777216 ;  /* 0x4b8000001b1b9820 */ /* 0x000fe40000400000 */
[----:B------:R-:W-:Y:S01]  /*6ad60*/  @P0 FMUL R10, R10, 0.25 ;  /* 0x3e8000000a0a0820 */ /* 0x000fe20000400000 */
[----:B------:R1:W-:Y:S01]  /*6ad70*/  STL [R1+0x790], R9 ;  /* 0x0007900901007387 */ /* 0x0003e20000100800 */
[----:B------:R-:W-:-:S02]  /*6ad80*/  @!P1 FMUL R28, R28, 16777216 ;  /* 0x4b8000001c1c9820 */ /* 0x000fc40000400000 */
[----:B0-----:R-:W-:Y:S02]  /*6ad90*/  FMUL R26, R25, R26 ;  /* 0x0000001a191a7220 */ /* 0x001fe40000400000 */
[----:B-----5:R-:W-:Y:S02]  /*6ada0*/  @P0 FMUL R11, R11, 0.25 ;  /* 0x3e8000000b0b0820 */ /* 0x020fe40000400000 */
[----:B------:R-:W-:Y:S01]  /*6adb0*/  FMUL R27, R25, R27 ;  /* 0x0000001b191b7220 */ /* 0x000fe20000400000 */
[----:B-1----:R-:W2:Y:S01]  /*6adc0*/  LDL.LU R9, [R1+0x1920] ;  /* 0x0019200001097983 */ /* 0x002ea20000300800 */
[----:B------:R-:W-:Y:S02]  /*6add0*/  @!P1 FMUL R10, R10, 16777216 ;  /* 0x4b8000000a0a9820 */ /* 0x000fe40000400000 */
[----:B----4-:R-:W-:Y:S01]  /*6ade0*/  @P0 FMUL R22, R22, 0.25 ;  /* 0x3e80000016160820 */ /* 0x010fe20000400000 */
[----:B------:R0:W-:Y:S01]  /*6adf0*/  STL [R1+0x7f8], R26 ;  /* 0x0007f81a01007387 */ /* 0x0001e20000100800 */
[----:B------:R-:W-:-:S03]  /*6ae00*/  @!P1 FMUL R11, R11, 16777216 ;  /* 0x4b8000000b0b9820 */ /* 0x000fc60000400000 */
[----:B------:R1:W-:Y:S01]  /*6ae10*/  STL [R1+0x7ec], R27 ;  /* 0x0007ec1b01007387 */ /* 0x0003e20000100800 */
[----:B------:R-:W-:Y:S02]  /*6ae20*/  @!P1 FMUL R22, R22, 16777216 ;  /* 0x4b80000016169820 */ /* 0x000fe40000400000 */
[C---:B0-----:R-:W-:Y:S02]  /*6ae30*/  FMUL R26, R25.reuse, R28 ;  /* 0x0000001c191a7220 */ /* 0x041fe40000400000 */
[C---:B-1----:R-:W-:Y:S02]  /*6ae40*/  FMUL R27, R25.reuse, R10 ;  /* 0x0000000a191b7220 */ /* 0x042fe40000400000 */
[----:B------:R-:W3:Y:S04]  /*6ae50*/  LDL.LU R10, [R1+0x191c] ;  /* 0x00191c00010a7983 */ /* 0x000ee80000300800 */
[----:B------:R0:W-:Y:S02]  /*6ae60*/  STL [R1+0x7f4], R26 ;  /* 0x0007f41a01007387 */ /* 0x0001e40000100800 */
[----:B0-----:R-:W-:-:S02]  /*6ae70*/  FMUL R26, R25, R11 ;  /* 0x0000000b191a7220 */ /* 0x001fc40000400000 */
[----:B------:R-:W4:Y:S04]  /*6ae80*/  LDL.LU R11, [R1+0x1918] ;  /* 0x00191800010b7983 */ /* 0x000f280000300800 */
[----:B------:R0:W-:Y:S01]  /*6ae90*/  STL [R1+0x7e0], R27 ;  /* 0x0007e01b01007387 */ /* 0x0001e20000100800 */
[----:B------:R-:W-:Y:S02]  /*6aea0*/  @P0 FMUL R12, R12, 0.25 ;  /* 0x3e8000000c0c0820 */ /* 0x000fe40000400000 */
[----:B0-----:R-:W-:Y:S02]  /*6aeb0*/  FMUL R27, R25, R22 ;  /* 0x00000016191b7220 */ /* 0x001fe40000400000 */
[----:B------:R-:W0:Y:S01]  /*6aec0*/  S2R R22, SR_TID.X ;  /* 0x0000000000167919 */ /* 0x000e220000002100 */
[----:B------:R-:W-:-:S02]  /*6aed0*/  @P0 FMUL R13, R13, 0.25 ;  /* 0x3e8000000d0d0820 */ /* 0x000fc40000400000 */
[----:B------:R-:W-:Y:S01]  /*6aee0*/  @!P1 FMUL R12, R12, 16777216 ;  /* 0x4b8000000c0c9820 */ /* 0x000fe20000400000 */
[----:B------:R1:W-:Y:S01]  /*6aef0*/  STL [R1+0x7f0], R26 ;  /* 0x0007f01a01007387 */ /* 0x0003e20000100800 */
[----:B------:R-:W-:Y:S01]  /*6af00*/  @!P1 FMUL R13, R13, 16777216 ;  /* 0x4b8000000d0d9820 */ /* 0x000fe20000400000 */
[----:B------:R-:W-:Y:S02]  /*6af10*/  FSETP.NEU.AND P0, PT, R14, RZ, PT ;  /* 0x000000ff0e00720b */ /* 0x000fe40003f0d000 */
[----:B------:R-:W-:Y:S01]  /*6af20*/  STL [R1+0x7dc], R27 ;  /* 0x0007dc1b01007387 */ /* 0x000fe20000100800 */
[C---:B-1----:R-:W-:Y:S02]  /*6af30*/  FMUL R26, R25.reuse, R12 ;  /* 0x0000000c191a7220 */ /* 0x042fe40000400000 */
[----:B------:R-:W-:Y:S01]  /*6af40*/  FMUL R25, R25, R13 ;  /* 0x0000000d19197220 */ /* 0x000fe20000400000 */
[----:B------:R-:W5:Y:S04]  /*6af50*/  LDL.LU R12, [R1+0x1914] ;  /* 0x00191400010c7983 */ /* 0x000f680000300800 */
[----:B------:R-:W2:Y:S04]  /*6af60*/  LDL.LU R13, [R1+0x1910] ;  /* 0x00191000010d7983 */ /* 0x000ea80000300800 */
[----:B------:R1:W-:Y:S04]  /*6af70*/  STL [R1+0x7e8], R26 ;  /* 0x0007e81a01007387 */ /* 0x0003e80000100800 */
[----:B------:R-:W2:Y:S04]  /*6af80*/  LDL.LU R14, [R1+0x190c] ;  /* 0x00190c00010e7983 */ /* 0x000ea80000300800 */
[----:B------:R1:W-:Y:S01]  /*6af90*/  STL [R1+0x7d8], R25 ;  /* 0x0007d81901007387 */ /* 0x0003e20000100800 */
[----:B------:R-:W-:Y:S01]  /*6afa0*/  LOP3.LUT R23, R23, 0xbfffffff, RZ, 0xc0, !PT ;  /* 0xbfffffff17177812 */ /* 0x000fe200078ec0ff */
[----:B0-----:R-:W-:Y:S01]  /*6afb0*/  IMAD.SHL.U32 R28, R22, 0x8, RZ ;  /* 0x00000008161c7824 */ /* 0x001fe200078e00ff */
[----:B------:R-:W-:-:S02]  /*6afc0*/  FSETP.NEU.AND P1, PT, R21, RZ, PT ;  /* 0x000000ff1500720b */ /* 0x000fc40003f2d000 */
[----:B-1----:R-:W-:Y:S01]  /*6afd0*/  SHF.R.S32.HI R26, RZ, 0x4, R22 ;  /* 0x00000004ff1a7819 */ /* 0x002fe20000011416 */
[----:B------:R-:W0:Y:S01]  /*6afe0*/  S2R R21, SR_CTAID.X ;  /* 0x0000000000157919 */ /* 0x000e220000002500 */
[----:B------:R-:W-:-:S04]  /*6aff0*/  SHF.L.U32 R25, R22, 0x7, RZ ;  /* 0x0000000716197819 */ /* 0x000fc800000006ff */
[----:B------:R-:W-:Y:S02]  /*6b000*/  LOP3.LUT R25, R25, 0xf000, RZ, 0xc0, !PT ;  /* 0x0000f00019197812 */ /* 0x000fe400078ec0ff */
[----:B------:R-:W-:Y:S02]  /*6b010*/  @P0 LOP3.LUT R23, R23, 0x40000000, RZ, 0xfc, !PT ;  /* 0x4000000017170812 */ /* 0x000fe400078efcff */
[----:B------:R-:W-:Y:S02]  /*6b020*/  FSETP.NEU.AND P0, PT, R20, RZ, PT ;  /* 0x000000ff1400720b */ /* 0x000fe40003f0d000 */
[----:B------:R-:W-:Y:S01]  /*6b030*/  SGXT R26, R26, 0x1 ;  /* 0x000000011a1a781a */ /* 0x000fe20000000200 */
[----:B------:R-:W1:Y:S01]  /*6b040*/  S2R R20, SR_CTAID.Y ;  /* 0x0000000000147919 */ /* 0x000e620000002600 */
[----:B------:R-:W-:-:S04]  /*6b050*/  LOP3.LUT R25, R25, 0x78, R28, 0xf8, !PT ;  /* 0x0000007819197812 */ /* 0x000fc800078ef81c */
[----:B------:R-:W-:Y:S02]  /*6b060*/  LOP3.LUT R25, R25, 0x10008, R26, 0x78, !PT ;  /* 0x0001000819197812 */ /* 0x000fe400078e781a */
[C---:B------:R-:W-:Y:S02]  /*6b070*/  SHF.L.U32 R26, R22.reuse, 0x5, RZ ;  /* 0x00000005161a7819 */ /* 0x040fe400000006ff */
[----:B------:R-:W-:Y:S02]  /*6b080*/  LOP3.LUT R27, R22, 0xc, RZ, 0xc0, !PT ;  /* 0x0000000c161b7812 */ /* 0x000fe400078ec0ff */
[----:B------:R-:W-:Y:S02]  /*6b090*/  LOP3.LUT R26, R26, 0x60, RZ, 0xc0, !PT ;  /* 0x000000601a1a7812 */ /* 0x000fe400078ec0ff */
[----:B------:R-:W-:-:S03]  /*6b0a0*/  LOP3.LUT R23, R23, 0x7fffffff, RZ, 0xc0, !PT ;  /* 0x7fffffff17177812 */ /* 0x000fc600078ec0ff */
[----:B------:R-:W-:Y:S01]  /*6b0b0*/  IMAD R26, R27, 0x4000, R26 ;  /* 0x000040001b1a7824 */ /* 0x000fe200078e021a */
[----:B------:R-:W-:Y:S02]  /*6b0c0*/  LOP3.LUT R22, R22, 0xff, RZ, 0xc0, !PT ;  /* 0x000000ff16167812 */ /* 0x000fe400078ec0ff */
[----:B------:R-:W-:Y:S02]  /*6b0d0*/  @P0 LOP3.LUT R23, R23, 0x80000000, RZ, 0xfc, !PT ;  /* 0x8000000017170812 */ /* 0x000fe400078efcff */
[----:B------:R-:W-:Y:S02]  /*6b0e0*/  LEA R26, R27, R26, 0x1 ;  /* 0x0000001a1b1a7211 */ /* 0x000fe400078e08ff */
[----:B------:R-:W-:Y:S02]  /*6b0f0*/  LOP3.LUT R28, R28, 0xf80, RZ, 0xc0, !PT ;  /* 0x00000f801c1c7812 */ /* 0x000fe400078ec0ff */
[----:B0-----:R-:W-:Y:S02]  /*6b100*/  LEA R21, R21, R22, 0x8 ;  /* 0x0000001615157211 */ /* 0x001fe400078e40ff */
[----:B------:R-:W-:Y:S01]  /*6b110*/  FSETP.NEU.AND P0, PT, R29, RZ, PT ;  /* 0x000000ff1d00720b */ /* 0x000fe20003f0d000 */
[----:B------:R-:W-:Y:S01]  /*6b120*/  IMAD.IADD R26, R28, 0x1, R26 ;  /* 0x000000011c1a7824 */ /* 0x000fe200078e021a */
[----:B------:R-:W-:Y:S01]  /*6b130*/  @P1 LOP3.LUT R24, R24, 0x1, RZ, 0xfc, !PT ;  /* 0x0000000118181812 */ /* 0x000fe200078efcff */
[----:B-1----:R-:W-:-:S02]  /*6b140*/  IMAD R20, R20, c[0x0][0x1c0], RZ ;  /* 0x0000700014147a24 */ /* 0x002fc400078e02ff */
[----:B------:R-:W-:Y:S01]  /*6b150*/  IMAD R28, R21, c[0x0][0x1c4], RZ ;  /* 0x00007100151c7a24 */ /* 0x000fe200078e02ff */
[----:B------:R-:W-:Y:S01]  /*6b160*/  LOP3.LUT R24, R24, 0xfffffffd, RZ, 0xc0, !PT ;  /* 0xfffffffd18187812 */ /* 0x000fe200078ec0ff */
[----:B------:R-:W-:-:S03]  /*6b170*/  IMAD.SHL.U32 R21, R20, 0x2, RZ ;  /* 0x0000000214157824 */ /* 0x000fc600078e00ff */
[----:B------:R-:W-:Y:S01]  /*6b180*/  SHF.L.U32 R27, R28, 0x1, RZ ;  /* 0x000000011c1b7819 */ /* 0x000fe200000006ff */
[----:B------:R-:W-:Y:S02]  /*6b190*/  IMAD.HI R20, R20, 0x2, RZ ;  /* 0x0000000214147827 */ /* 0x000fe400078e02ff */
[----:B------:R-:W-:Y:S02]  /*6b1a0*/  @P0 LOP3.LUT R24, R24, 0x2, RZ, 0xfc, !PT ;  /* 0x0000000218180812 */ /* 0x000fe400078efcff */
[----:B------:R-:W-:Y:S01]  /*6b1b0*/  IMAD.HI R28, R28, 0x2, RZ ;  /* 0x000000021c1c7827 */ /* 0x000fe200078e02ff */
[----:B------:R-:W-:Y:S01]  /*6b1c0*/  IADD3 R27, P0, P1, R27, c[0x0][0x178], R21 ;  /* 0x00005e001b1b7a10 */ /* 0x000fe2000791e015 */
[----:B------:R-:W-:Y:S03]  /*6b1d0*/  STL [R1+0x1830], R25 ;  /* 0x0018301901007387 */ /* 0x000fe60000100800 */
[----:B------:R-:W-:Y:S01]  /*6b1e0*/  IADD3.X R28, R28, c[0x0][0x17c], R20, P0, P1 ;  /* 0x00005f001c1c7a10 */ /* 0x000fe200007e2414 */
[----:B------:R-:W-:Y:S04]  /*6b1f0*/  STL [R1+0x1720], R26 ;  /* 0x0017201a01007387 */ /* 0x000fe80000100800 */
[----:B------:R0:W-:Y:S04]  /*6b200*/  STL [R1+0x1890], R24 ;  /* 0x0018901801007387 */ /* 0x0001e80000100800 */
[----:B------:R1:W-:Y:S04]  /*6b210*/  STL [R1+0x1724], R27 ;  /* 0x0017241b01007387 */ /* 0x0003e80000100800 */
[----:B------:R0:W-:Y:S04]  /*6b220*/  STL [R1+0x1728], R28 ;  /* 0x0017281c01007387 */ /* 0x0001e80000100800 */
[----:B------:R-:W2:Y:S04]  /*6b230*/  LDL.LU R20, [R1+0x700] ;  /* 0x0007000001147983 */ /* 0x000ea80000300800 */
[----:B------:R-:W3:Y:S04]  /*6b240*/  LDL.LU R21, [R1+0x704] ;  /* 0x0007040001157983 */ /* 0x000ee80000300800 */
[----:B------:R-:W4:Y:S04]  /*6b250*/  LDL.LU R22, [R1+0x730] ;  /* 0x0007300001167983 */ /* 0x000f280000300800 */
[----:B0-----:R-:W5:Y:S04]  /*6b260*/  LDL.LU R24, [R1+0x734] ;  /* 0x0007340001187983 */ /* 0x001f680000300800 */
[----:B------:R-:W5:Y:S04]  /*6b270*/  LDL.LU R25, [R1+0x750] ;  /* 0x0007500001197983 */ /* 0x000f680000300800 */
[----:B------:R-:W5:Y:S04]  /*6b280*/  LDL.LU R26, [R1+0x754] ;  /* 0x00075400011a7983 */ /* 0x000f680000300800 */
[----:B-1----:R-:W5:Y:S04]  /*6b290*/  LDL.LU R27, [R1+0x740] ;  /* 0x00074000011b7983 */ /* 0x002f680000300800 */
[----:B------:R-:W5:Y:S01]  /*6b2a0*/  LDL.LU R28, [R1+0x744] ;  /* 0x00074400011c7983 */ /* 0x000f620000300800 */
[----:B------:R-:W-:-:S02]  /*6b2b0*/  FSETP.GT.AND P0, PT, |R19|, 8.50705917302346158658e+37, PT ;  /* 0x7e8000001300780b */ /* 0x000fc40003f04200 */
[----:B------:R-:W-:-:S11]  /*6b2c0*/  FSETP.GEU.AND P1, PT, |R19|, 1.175494350822287508e-38, PT ;  /* 0x008000001300780b */ /* 0x000fd60003f2e200 */
[----:B------:R-:W-:Y:S02]  /*6b2d0*/  @P0 FMUL R19, R19, 0.25 ;  /* 0x3e80000013130820 */ /* 0x000fe40000400000 */
[----:B--2---:R-:W-:Y:S02]  /*6b2e0*/  @P0 FMUL R20, R20, 0.25 ;  /* 0x3e80000014140820 */ /* 0x004fe40000400000 */
[----:B---3--:R-:W-:Y:S02]  /*6b2f0*/  @P0 FMUL R21, R21, 0.25 ;  /* 0x3e80000015150820 */ /* 0x008fe40000400000 */
[----:B----4-:R-:W-:Y:S02]  /*6b300*/  @P0 FMUL R22, R22, 0.25 ;  /* 0x3e80000016160820 */ /* 0x010fe40000400000 */
[----:B-----5:R-:W-:Y:S02]  /*6b310*/  @P0 FMUL R24, R24, 0.25 ;  /* 0x3e80000018180820 */ /* 0x020fe40000400000 */
[----:B------:R-:W-:-:S02]  /*6b320*/  @P0 FMUL R25, R25, 0.25 ;  /* 0x3e80000019190820 */ /* 0x000fc40000400000 */
[----:B------:R-:W-:Y:S02]  /*6b330*/  @P0 FMUL R26, R26, 0.25 ;  /* 0x3e8000001a1a0820 */ /* 0x000fe40000400000 */
[----:B------:R-:W-:Y:S02]  /*6b340*/  @P0 FMUL R27, R27, 0.25 ;  /* 0x3e8000001b1b0820 */ /* 0x000fe40000400000 */
[----:B------:R-:W-:-:S05]  /*6b350*/  @P0 FMUL R28, R28, 0.25 ;  /* 0x3e8000001c1c0820 */ /* 0x000fca0000400000 */
        /* <DEDUP_REMOVED lines=9> */
[----:B0-----:R-:W2:Y:S04]  /*6b3f0*/  LDL.LU R19, [R1+0x6c8] ;  /* 0x0006c80001137983 */ /* 0x001ea80000300800 */
[----:B------:R-:W3:Y:S04]  /*6b400*/  LDL.LU R26, [R1+0x6cc] ;  /* 0x0006cc00011a7983 */ /* 0x000ee80000300800 */
[----:B-1----:R-:W4:Y:S04]  /*6b410*/  LDL.LU R20, [R1+0x6d8] ;  /* 0x0006d80001147983 */ /* 0x002f280000300800 */
[----:B------:R-:W5:Y:S04]  /*6b420*/  LDL.LU R27, [R1+0x6dc] ;  /* 0x0006dc00011b7983 */ /* 0x000f680000300800 */
[----:B------:R-:W3:Y:S04]  /*6b430*/  LDL.LU R21, [R1+0x728] ;  /* 0x0007280001157983 */ /* 0x000ee80000300800 */
[----:B------:R-:W5:Y:S04]  /*6b440*/  LDL.LU R28, [R1+0x72c] ;  /* 0x00072c00011c7983 */ /* 0x000f680000300800 */
[----:B------:R-:W5:Y:S04]  /*6b450*/  LDL.LU R22, [R1+0x718] ;  /* 0x0007180001167983 */ /* 0x000f680000300800 */
[----:B------:R-:W5:Y:S01]  /*6b460*/  LDL.LU R24, [R1+0x71c] ;  /* 0x00071c0001187983 */ /* 0x000f620000300800 */
[----:B------:R-:W-:-:S02]  /*6b470*/  FSETP.GT.AND P0, PT, |R15|, 8.50705917302346158658e+37, PT ;  /* 0x7e8000000f00780b */ /* 0x000fc40003f04200 */
[----:B------:R-:W-:-:S04]  /*6b480*/  LOP3.LUT R23, R23, 0xfeffffff, RZ, 0xc0, !PT ;  /* 0xfeffffff17177812 */ /* 0x000fc800078ec0ff */
[----:B------:R-:W-:Y:S02]  /*6b490*/  @P1 LOP3.LUT R23, R23, 0x1000000, RZ, 0xfc, !PT ;  /* 0x0100000017171812 */ /* 0x000fe400078efcff */
[----:B------:R-:W-:-:S05]  /*6b4a0*/  FSETP.GEU.AND P1, PT, |R15|, 1.175494350822287508e-38, PT ;  /* 0x008000000f00780b */ /* 0x000fca0003f2e200 */
[----:B------:R-:W-:Y:S02]  /*6b4b0*/  @P0 FMUL R15, R15, 0.25 ;  /* 0x3e8000000f0f0820 */ /* 0x000fe40000400000 */
[----:B--2---:R-:W-:Y:S02]  /*6b4c0*/  @P0 FMUL R19, R19, 0.25 ;  /* 0x3e80000013130820 */ /* 0x004fe40000400000 */
[----:B----4-:R-:W-:Y:S02]  /*6b4d0*/  @P0 FMUL R20, R20, 0.25 ;  /* 0x3e80000014140820 */ /* 0x010fe40000400000 */
[----:B---3--:R-:W-:Y:S02]  /*6b4e0*/  @P0 FMUL R21, R21, 0.25 ;  /* 0x3e80000015150820 */ /* 0x008fe40000400000 */
[----:B-----5:R-:W-:Y:S02]  /*6b4f0*/  @P0 FMUL R22, R22, 0.25 ;  /* 0x3e80000016160820 */ /* 0x020fe40000400000 */
[----:B------:R-:W-:-:S05]  /*6b500*/  @P0 FMUL R24, R24, 0.25 ;  /* 0x3e80000018180820 */ /* 0x000fca0000400000 */
[----:B------:R-:W-:Y:S04]  /*6b510*/  STL [R1+0x6f8], R24 ;  /* 0x0006f81801007387 */ /* 0x000fe80000100800 */
[----:B------:R-:W-:Y:S04]  /*6b520*/  STL [R1+0x6fc], R22 ;  /* 0x0006fc1601007387 */ /* 0x000fe80000100800 */
[----:B------:R-:W-:Y:S04]  /*6b530*/  STL [R1+0x704], R21 ;  /* 0x0007041501007387 */ /* 0x000fe80000100800 */
[----:B------:R-:W-:Y:S04]  /*6b540*/  STL [R1+0x70c], R20 ;  /* 0x00070c1401007387 */ /* 0x000fe80000100800 */
[----:B------:R0:W-:Y:S04]  /*6b550*/  STL [R1+0x734], R19 ;  /* 0x0007341301007387 */ /* 0x0001e80000100800 */
[----:B0-----:R-:W2:Y:S04]  /*6b560*/  LDL.LU R19, [R1+0x6c0] ;  /* 0x0006c00001137983 */ /* 0x001ea80000300800 */
[----:B------:R0:W-:Y:S04]  /*6b570*/  STL [R1+0x10], R15 ;  /* 0x0000100f01007387 */ /* 0x0001e80000100800 */
[----:B------:R-:W3:Y:S04]  /*6b580*/  LDL.LU R20, [R1+0x6c4] ;  /* 0x0006c40001147983 */ /* 0x000ee80000300800 */
[----:B------:R-:W4:Y:S04]  /*6b590*/  LDL.LU R21, [R1+0x6d0] ;  /* 0x0006d00001157983 */ /* 0x000f280000300800 */
[----:B------:R-:W5:Y:S04]  /*6b5a0*/  LDL.LU R22, [R1+0x6d4] ;  /* 0x0006d40001167983 */ /* 0x000f680000300800 */
[----:B------:R-:W5:Y:S04]  /*6b5b0*/  LDL.LU R24, [R1+0x720] ;  /* 0x0007200001187983 */ /* 0x000f680000300800 */
[----:B------:R-:W5:Y:S04]  /*6b5c0*/  LDL.LU R25, [R1+0x724] ;  /* 0x0007240001197983 */ /* 0x000f680000300800 */
[----:B------:R-:W5:Y:S04]  /*6b5d0*/  LDL.LU R29, [R1+0x710] ;  /* 0x00071000011d7983 */ /* 0x000f680000300800 */
[----:B0-----:R-:W5:Y:S01]  /*6b5e0*/  LDL.LU R15, [R1+0x714] ;  /* 0x00071400010f7983 */ /* 0x001f620000300800 */
[----:B------:R-:W-:-:S02]  /*6b5f0*/  @P0 FMUL R28, R28, 0.25 ;  /* 0x3e8000001c1c0820 */ /* 0x000fc40000400000 */
[----:B------:R-:W-:Y:S02]  /*6b600*/  @P0 FMUL R27, R27, 0.25 ;  /* 0x3e8000001b1b0820 */ /* 0x000fe40000400000 */
[----:B------:R-:W-:Y:S01]  /*6b610*/  @P0 FMUL R26, R26, 0.25 ;  /* 0x3e8000001a1a0820 */ /* 0x000fe20000400000 */
[----:B------:R-:W-:Y:S02]  /*6b620*/  FSETP.GT.AND P0, PT, |R16|, 8.50705917302346158658e+37, PT ;  /* 0x7e8000001000780b */ /* 0x000fe40003f04200 */
[----:B------:R-:W-:-:S04]  /*6b630*/  LOP3.LUT R23, R23, 0xff7fffff, RZ, 0xc0, !PT ;  /* 0xff7fffff17177812 */ /* 0x000fc800078ec0ff */
[----:B------:R-:W-:Y:S02]  /*6b640*/  @P1 LOP3.LUT R23, R23, 0x800000, RZ, 0xfc, !PT ;  /* 0x0080000017171812 */ /* 0x000fe400078efcff */
[----:B------:R-:W-:-:S05]  /*6b650*/  FSETP.GEU.AND P1, PT, |R16|, 1.175494350822287508e-38, PT ;  /* 0x008000001000780b */ /* 0x000fca0003f2e200 */
        /* <DEDUP_REMOVED lines=9> */
[----:B------:R0:W-:Y:S04]  /*6b6f0*/  STL [R1+0x6d8], R15 ;  /* 0x0006d80f01007387 */ /* 0x0001e80000100800 */
[----:B0-----:R-:W2:Y:S04]  /*6b700*/  LDL.LU R15, [R1+0x1908] ;  /* 0x00190800010f7983 */ /* 0x001ea80000300800 */
[----:B------:R-:W-:Y:S04]  /*6b710*/  STL [R1+0x6dc], R29 ;  /* 0x0006dc1d01007387 */ /* 0x000fe80000100800 */
[----:B------:R-:W-:Y:S04]  /*6b720*/  STL [R1+0x6e0], R25 ;  /* 0x0006e01901007387 */ /* 0x000fe80000100800 */
[----:B------:R-:W-:Y:S04]  /*6b730*/  STL [R1+0x6e4], R24 ;  /* 0x0006e41801007387 */ /* 0x000fe80000100800 */
[----:B------:R-:W-:Y:S04]  /*6b740*/  STL [R1+0x6e8], R22 ;  /* 0x0006e81601007387 */ /* 0x000fe80000100800 */
[----:B------:R-:W-:Y:S04]  /*6b750*/  STL [R1+0x6ec], R21 ;  /* 0x0006ec1501007387 */ /* 0x000fe80000100800 */
[----:B------:R-:W-:Y:S04]  /*6b760*/  STL [R1+0x6f0], R20 ;  /* 0x0006f01401007387 */ /* 0x000fe80000100800 */
[----:B------:R0:W-:Y:S04]  /*6b770*/  STL [R1+0x6f4], R19 ;  /* 0x0006f41301007387 */ /* 0x0001e80000100800 */
[----:B0-----:R-:W3:Y:S04]  /*6b780*/  LDL.LU R19, [R1+0x6b8] ;  /* 0x0006b80001137983 */ /* 0x001ee80000300800 */
[----:B------:R0:W-:Y:S04]  /*6b790*/  STL [R1+0x8], R16 ;  /* 0x0000081001007387 */ /* 0x0001e80000100800 */
[----:B------:R-:W4:Y:S04]  /*6b7a0*/  LDL.LU R20, [R1+0x6bc] ;  /* 0x0006bc0001147983 */ /* 0x000f280000300800 */
[----:B------:R-:W5:Y:S04]  /*6b7b0*/  LDL.LU R21, [R1+0x6a8] ;  /* 0x0006a80001157983 */ /* 0x000f680000300800 */
[----:B------:R-:W2:Y:S04]  /*6b7c0*/  LDL.LU R22, [R1+0x6ac] ;  /* 0x0006ac0001167983 */ /* 0x000ea80000300800 */
[----:B------:R-:W2:Y:S04]  /*6b7d0*/  LDL.LU R24, [R1+0x698] ;  /* 0x0006980001187983 */ /* 0x000ea80000300800 */
[----:B------:R-:W2:Y:S04]  /*6b7e0*/  LDL.LU R25, [R1+0x69c] ;  /* 0x00069c0001197983 */ /* 0x000ea80000300800 */
[----:B------:R-:W2:Y:S04]  /*6b7f0*/  LDL.LU R29, [R1+0x688] ;  /* 0x00068800011d7983 */ /* 0x000ea80000300800 */
[----:B0-----:R-:W2:Y:S01]  /*6b800*/  LDL.LU R16, [R1+0x68c] ;  /* 0x00068c0001107983 */ /* 0x001ea20000300800 */
[----:B------:R-:W-:-:S02]  /*6b810*/  FSETP.GT.AND P0, PT, |R17|, 8.50705917302346158658e+37, PT ;  /* 0x7e8000001100780b */ /* 0x000fc40003f04200 */
[----:B------:R-:W-:-:S04]  /*6b820*/  LOP3.LUT R23, R23, 0xffbfffff, RZ, 0xc0, !PT ;  /* 0xffbfffff17177812 */ /* 0x000fc800078ec0ff */
[----:B------:R-:W-:Y:S02]  /*6b830*/  @P1 LOP3.LUT R23, R23, 0x400000, RZ, 0xfc, !PT ;  /* 0x0040000017171812 */ /* 0x000fe400078efcff */
[----:B------:R-:W-:-:S05]  /*6b840*/  FSETP.GEU.AND P1, PT, |R17|, 1.175494350822287508e-38, PT ;  /* 0x008000001100780b */ /* 0x000fca0003f2e200 */
[----:B------:R-:W-:Y:S02]  /*6b850*/  @P0 FMUL R17, R17, 0.25 ;  /* 0x3e80000011110820 */ /* 0x000fe40000400000 */
[----:B---3--:R-:W-:Y:S02]  /*6b860*/  @P0 FMUL R19, R19, 0.25 ;  /* 0x3e80000013130820 */ /* 0x008fe40000400000 */
[----:B----4-:R-:W-:Y:S02]  /*6b870*/  @P0 FMUL R20, R20, 0.25 ;  /* 0x3e80000014140820 */ /* 0x010fe40000400000 */
[----:B-----5:R-:W-:Y:S02]  /*6b880*/  @P0 FMUL R21, R21, 0.25 ;  /* 0x3e80000015150820 */ /* 0x020fe40000400000 */
[----:B--2---:R-:W-:Y:S02]  /*6b890*/  @P0 FMUL R22, R22, 0.25 ;  /* 0x3e80000016160820 */ /* 0x004fe40000400000 */
        /* <DEDUP_REMOVED lines=45> */
[----:B------:R0:W-:Y:S04]  /*6bb70*/  STL [R1], R18 ;  /* 0x0000001201007387 */ /* 0x0001e80000100800 */
        /* <DEDUP_REMOVED lines=27> */
[----:B------:R0:W-:Y:S04]  /*6bd30*/  STL [R1+0x67c], R20 ;  /* 0x00067c1401007387 */ /* 0x0001e80000100800 */
[----:B------:R1:W-:Y:S04]  /*6bd40*/  STL [R1+0x18d4], R0 ;  /* 0x0018d40001007387 */ /* 0x0003e80000100800 */
[----:B------:R3:W-:Y:S04]  /*6bd50*/  STL [R1+0x680], R19 ;  /* 0x0006801301007387 */ /* 0x0007e80000100800 */
[----:B0-----:R-:W4:Y:S04]  /*6bd60*/  LDL.LU R20, [R1+0x670] ;  /* 0x0006700001147983 */ /* 0x001f280000300800 */
[----:B-1----:R-:W5:Y:S04]  /*6bd70*/  LDL.LU R0, [R1+0x674] ;  /* 0x0006740001007983 */ /* 0x002f680000300800 */
[----:B------:R-:W2:Y:S04]  /*6bd80*/  LDL.LU R21, [R1+0x660] ;  /* 0x0006600001157983 */ /* 0x000ea80000300800 */
[----:B------:R-:W2:Y:S04]  /*6bd90*/  LDL.LU R22, [R1+0x664] ;  /* 0x0006640001167983 */ /* 0x000ea80000300800 */
[----:B------:R-:W2:Y:S04]  /*6bda0*/  LDL.LU R24, [R1+0x650] ;  /* 0x0006500001187983 */ /* 0x000ea80000300800 */
[----:B------:R-:W2:Y:S04]  /*6bdb0*/  LDL.LU R25, [R1+0x654] ;  /* 0x0006540001197983 */ /* 0x000ea80000300800 */
[----:B------:R-:W2:Y:S04]  /*6bdc0*/  LDL.LU R29, [R1+0x640] ;  /* 0x00064000011d7983 */ /* 0x000ea80000300800 */
[----:B---3--:R-:W3:Y:S01]  /*6bdd0*/  LDL.LU R19, [R1+0x644] ;  /* 0x0006440001137983 */ /* 0x008ee20000300800 */
[----:B------:R-:W-:-:S02]  /*6bde0*/  FSETP.GT.AND P0, PT, |R2|, 8.50705917302346158658e+37, PT ;  /* 0x7e8000000200780b */ /* 0x000fc40003f04200 */
[----:B------:R-:W-:-:S04]  /*6bdf0*/  LOP3.LUT R23, R23, 0xfff7ffff, RZ, 0xc0, !PT ;  /* 0xfff7ffff17177812 */ /* 0x000fc800078ec0ff */
[----:B------:R-:W-:Y:S02]  /*6be00*/  @P1 LOP3.LUT R23, R23, 0x80000, RZ, 0xfc, !PT ;  /* 0x0008000017171812 */ /* 0x000fe400078efcff */
[----:B------:R-:W-:-:S05]  /*6be10*/  FSETP.GEU.AND P1, PT, |R2|, 1.175494350822287508e-38, PT ;  /* 0x008000000200780b */ /* 0x000fca0003f2e200 */
[----:B------:R-:W-:Y:S02]  /*6be20*/  @P0 FMUL R2, R2, 0.25 ;  /* 0x3e80000002020820 */ /* 0x000fe40000400000 */
[----:B----4-:R-:W-:Y:S02]  /*6be30*/  @P0 FMUL R20, R20, 0.25 ;  /* 0x3e80000014140820 */ /* 0x010fe40000400000 */
[----:B-----5:R-:W-:Y:S02]  /*6be40*/  @P0 FMUL R0, R0, 0.25 ;  /* 0x3e80000000000820 */ /* 0x020fe40000400000 */
[----:B--2---:R-:W-:Y:S02]  /*6be50*/  @P0 FMUL R21, R21, 0.25 ;  /* 0x3e80000015150820 */ /* 0x004fe40000400000 */
[----:B------:R-:W-:Y:S02]  /*6be60*/  @P0 FMUL R22, R22, 0.25 ;  /* 0x3e80000016160820 */ /* 0x000fe40000400000 */
[----:B------:R-:W-:-:S02]  /*6be70*/  @P0 FMUL R24, R24, 0.25 ;  /* 0x3e80000018180820 */ /* 0x000fc40000400000 */
[----:B------:R-:W-:Y:S02]  /*6be80*/  @P0 FMUL R25, R25, 0.25 ;  /* 0x3e80000019190820 */ /* 0x000fe40000400000 */
[----:B------:R-:W-:Y:S02]  /*6be90*/  @P0 FMUL R29, R29, 0.25 ;  /* 0x3e8000001d1d0820 */ /* 0x000fe40000400000 */
[----:B---3--:R-:W-:-:S05]  /*6bea0*/  @P0 FMUL R19, R19, 0.25 ;  /* 0x3e80000013130820 */ /* 0x008fca0000400000 */
        /* <DEDUP_REMOVED lines=42> */
[----:B------:R-:W4:Y:S04]  /*6c150*/  LDL.LU R2, [R1+0x634] ;  /* 0x0006340001027983 */ /* 0x000f280000300800 */
[----:B------:R-:W5:Y:S04]  /*6c160*/  LDL.LU R3, [R1+0x620] ;  /* 0x0006200001037983 */ /* 0x000f680000300800 */
[----:B------:R-:W2:Y:S04]  /*6c170*/  LDL.LU R22, [R1+0x624] ;  /* 0x0006240001167983 */ /* 0x000ea80000300800 */
[----:B------:R-:W2:Y:S04]  /*6c180*/  LDL.LU R24, [R1+0x610] ;  /* 0x0006100001187983 */ /* 0x000ea80000300800 */
[----:B------:R-:W2:Y:S04]  /*6c190*/  LDL.LU R25, [R1+0x614] ;  /* 0x0006140001197983 */ /* 0x000ea80000300800 */
[----:B------:R-:W2:Y:S04]  /*6c1a0*/  LDL.LU R29, [R1+0x600] ;  /* 0x00060000011d7983 */ /* 0x000ea80000300800 */
[----:B------:R-:W2:Y:S01]  /*6c1b0*/  LDL.LU R21, [R1+0x604] ;  /* 0x0006040001157983 */ /* 0x000ea20000300800 */
        /* <DEDUP_REMOVED lines=115> */
[----:B0-----:R-:W2:Y:S04]  /*6c8f0*/  LDL.LU R0, [R1+0x5b0] ;  /* 0x0005b00001007983 */ /* 0x001ea80000300800 */
[----:B------:R-:W3:Y:S04]  /*6c900*/  LDL.LU R2, [R1+0x5b4] ;  /* 0x0005b40001027983 */ /* 0x000ee80000300800 */
[----:B------:R-:W4:Y:S04]  /*6c910*/  LDL.LU R3, [R1+0x5a0] ;  /* 0x0005a00001037983 */ /* 0x000f280000300800 */
[----:B------:R-:W5:Y:S04]  /*6c920*/  LDL.LU R4, [R1+0x5a4] ;  /* 0x0005a40001047983 */ /* 0x000f680000300800 */
[----:B------:R-:W5:Y:S04]  /*6c930*/  LDL.LU R5, [R1+0x320] ;  /* 0x0003200001057983 */ /* 0x000f680000300800 */
        /* <DEDUP_REMOVED lines=153> */
[----:B------:R-:W-:-:S13]  /*6d2d0*/  FSETP.GT.AND P0, PT, |R13|, 8.50705917302346158658e+37, PT ;  /* 0x7e8000000d00780b */ /* 0x000fda0003f04200 */
[----:B--2---:R-:W-:Y:S02]  /*6d2e0*/  @P0 FMUL R0, R0, 0.25 ;  /* 0x3e80000000000820 */ /* 0x004fe40000400000 */
[----:B---3--:R-:W-:Y:S02]  /*6d2f0*/  @P0 FMUL R2, R2, 0.25 ;  /* 0x3e80000002020820 */ /* 0x008fe40000400000 */
[----:B----4-:R-:W-:Y:S02]  /*6d300*/  @P0 FMUL R3, R3, 0.25 ;  /* 0x3e80000003030820 */ /* 0x010fe40000400000 */
[----:B-----5:R-:W-:Y:S02]  /*6d310*/  @P0 FMUL R4, R4, 0.25 ;  /* 0x3e80000004040820 */ /* 0x020fe40000400000 */
[----:B------:R-:W-:Y:S02]  /*6d320*/  @P0 FMUL R5, R5, 0.25 ;  /* 0x3e80000005050820 */ /* 0x000fe40000400000 */
[----:B------:R-:W-:-:S02]  /*6d330*/  @P0 FMUL R6, R6, 0.25 ;  /* 0x3e80000006060820 */ /* 0x000fc40000400000 */
        /* <DEDUP_REMOVED lines=18> */
[----:B------:R-:W-:-:S04]  /*6d460*/  LOP3.LUT R23, R23, 0xfffffeff, RZ, 0xc0, !PT ;  /* 0xfffffeff17177812 */ /* 0x000fc800078ec0ff */
[----:B------:R-:W-:Y:S02]  /*6d470*/  @P1 LOP3.LUT R23, R23, 0x100, RZ, 0xfc, !PT ;  /* 0x0000010017171812 */ /* 0x000fe400078efcff */
[C---:B------:R-:W-:Y:S01]  /*6d480*/  FSETP.GEU.AND P1, PT, |R13|.reuse, 1.175494350822287508e-38, PT ;  /* 0x008000000d00780b */ /* 0x040fe20003f2e200 */
[----:B------:R-:W-:Y:S01]  /*6d490*/  @P0 FMUL R13, R13, 0.25 ;  /* 0x3e8000000d0d0820 */ /* 0x000fe20000400000 */
        /* <DEDUP_REMOVED lines=29> */
[----:B------:R-:W-:Y:S02]  /*6d670*/  FSETP.GT.AND P0, PT, |R15|, 8.50705917302346158658e+37, PT ;  /* 0x7e8000000f00780b */ /* 0x000fe40003f04200 */
[----:B------:R-:W-:-:S09]  /*6d680*/  LOP3.LUT R23, R23, 0xffffffbf, RZ, 0xc0, !PT ;  /* 0xffffffbf17177812 */ /* 0x000fd200078ec0ff */
[----:B------:R-:W-:Y:S02]  /*6d690*/  @P1 LOP3.LUT R23, R23, 0x40, RZ, 0xfc, !PT ;  /* 0x0000004017171812 */ /* 0x000fe400078efcff */
[C---:B------:R-:W-:Y:S01]  /*6d6a0*/  FSETP.GEU.AND P1, PT, |R15|.reuse, 1.175494350822287508e-38, PT ;  /* 0x008000000f00780b */ /* 0x040fe20003f2e200 */
[----:B------:R-:W-:Y:S02]  /*6d6b0*/  @P0 FMUL R15, R15, 0.25 ;  /* 0x3e8000000f0f0820 */ /* 0x000fe40000400000 */
[----:B--2---:R-:W-:Y:S02]  /*6d6c0*/  @P0 FMUL R0, R0, 0.25 ;  /* 0x3e80000000000820 */ /* 0x004fe40000400000 */
[----:B---3--:R-:W-:Y:S02]  /*6d6d0*/  @P0 FMUL R2, R2, 0.25 ;  /* 0x3e80000002020820 */ /* 0x008fe40000400000 */
[----:B----4-:R-:W-:Y:S02]  /*6d6e0*/  @P0 FMUL R3, R3, 0.25 ;  /* 0x3e80000003030820 */ /* 0x010fe40000400000 */
[----:B-----5:R-:W-:-:S02]  /*6d6f0*/  @P0 FMUL R4, R4, 0.25 ;  /* 0x3e80000004040820 */ /* 0x020fc40000400000 */
[----:B------:R-:W-:Y:S02]  /*6d700*/  @P0 FMUL R5, R5, 0.25 ;  /* 0x3e80000005050820 */ /* 0x000fe40000400000 */
        /* <DEDUP_REMOVED lines=100> */
[----:B------:R-:W-:Y:S04]  /*6dd50*/  STL [R1+0x1894], R18 ;  /* 0x0018941201007387 */ /* 0x000fe80000100800 */
        /* <DEDUP_REMOVED lines=30> */
[----:B------:R-:W2:Y:S04]  /*6df40*/  LDL.LU R24, [R1+0x3a0] ;  /* 0x0003a00001187983 */ /* 0x000ea80000300800 */
[----:B0-----:R-:W3:Y:S04]  /*6df50*/  LDL.LU R0, [R1+0x3a4] ;  /* 0x0003a40001007983 */ /* 0x001ee80000300800 */
        /* <DEDUP_REMOVED lines=8> */
[C---:B------:R-:W-:Y:S02]  /*6dfe0*/  FSETP.GT.AND P1, PT, |R20|.reuse, 8.50705917302346158658e+37, PT ;  /* 0x7e8000001400780b */ /* 0x040fe40003f24200 */
        /* <DEDUP_REMOVED lines=46> */
[----:B------:R-:W-:Y:S04]  /*6e2d0*/  STL [R1+0x18a4], R21 ;  /* 0x0018a41501007387 */ /* 0x000fe80000100800 */
[----:B0-----:R-:W2:Y:S04]  /*6e2e0*/  LDL.LU R2, [R1+0x410] ;  /* 0x0004100001027983 */ /* 0x001ea80000300800 */
[----:B------:R-:W3:Y:S04]  /*6e2f0*/  LDL.LU R3, [R1+0x414] ;  /* 0x0004140001037983 */ /* 0x000ee80000300800 */
[----:B-1----:R-:W4:Y:S04]  /*6e300*/  LDL R0, [R1+0x1a0] ;  /* 0x0001a00001007983 */ /* 0x002f280000100800 */
[----:B------:R-:W5:Y:S04]  /*6e310*/  LDL.LU R4, [R1+0x440] ;  /* 0x0004400001047983 */ /* 0x000f680000300800 */
[----:B------:R-:W4:Y:S04]  /*6e320*/  LDL.LU R5, [R1+0x444] ;  /* 0x0004440001057983 */ /* 0x000f280000300800 */
[----:B------:R-:W4:Y:S04]  /*6e330*/  LDL.LU R6, [R1+0x450] ;  /* 0x0004500001067983 */ /* 0x000f280000300800 */
[----:B------:R-:W4:Y:S04]  /*6e340*/  LDL.LU R7, [R1+0x454] ;  /* 0x0004540001077983 */ /* 0x000f280000300800 */
[----:B------:R-:W4:Y:S04]  /*6e350*/  LDL.LU R8, [R1+0x460] ;  /* 0x0004600001087983 */ /* 0x000f280000300800 */
[----:B------:R-:W4:Y:S01]  /*6e360*/  LDL.LU R9, [R1+0x464] ;  /* 0x0004640001097983 */ /* 0x000f220000300800 */
[----:B------:R-:W-:-:S02]  /*6e370*/  FSETP.GT.AND P3, PT, |R22|, 8.50705917302346158658e+37, PT ;  /* 0x7e8000001600780b */ /* 0x000fc40003f64200 */
[----:B------:R-:W-:-:S11]  /*6e380*/  FSETP.GEU.AND P2, PT, |R22|, 1.175494350822287508e-38, PT ;  /* 0x008000001600780b */ /* 0x000fd60003f4e200 */
[----:B------:R-:W-:Y:S02]  /*6e390*/  @P3 FMUL R22, R22, 0.25 ;  /* 0x3e80000016163820 */ /* 0x000fe40000400000 */
[----:B--2---:R-:W-:Y:S02]  /*6e3a0*/  @P3 FMUL R2, R2, 0.25 ;  /* 0x3e80000002023820 */ /* 0x004fe40000400000 */
[----:B---3--:R-:W-:Y:S02]  /*6e3b0*/  @P3 FMUL R3, R3, 0.25 ;  /* 0x3e80000003033820 */ /* 0x008fe40000400000 */
[----:B-----5:R-:W-:Y:S02]  /*6e3c0*/  @P3 FMUL R4, R4, 0.25 ;  /* 0x3e80000004043820 */ /* 0x020fe40000400000 */
[----:B----4-:R-:W-:Y:S02]  /*6e3d0*/  @P3 FMUL R5, R5, 0.25 ;  /* 0x3e80000005053820 */ /* 0x010fe40000400000 */
        /* <DEDUP_REMOVED lines=9> */
[----:B------:R-:W2:Y:S04]  /*6e470*/  LDL R25, [R1+0x1ac] ;  /* 0x0001ac0001197983 */ /* 0x000ea80000100800 */
[----:B------:R-:W-:Y:S04]  /*6e480*/  STL [R1+0x11c], R4 ;  /* 0x00011c0401007387 */ /* 0x000fe80000100800 */
[----:B------:R-:W-:Y:S04]  /*6e490*/  STL [R1+0x118], R3 ;  /* 0x0001180301007387 */ /* 0x000fe80000100800 */
[----:B------:R0:W-:Y:S04]  /*6e4a0*/  STL [R1+0x68], R2 ;  /* 0x0000680201007387 */ /* 0x0001e80000100800 */
[----:B------:R-:W-:Y:S04]  /*6e4b0*/  STL [R1+0x18a8], R22 ;  /* 0x0018a81601007387 */ /* 0x000fe80000100800 */
        /* <DEDUP_REMOVED lines=9> */
[----:B------:R-:W-:-:S11]  /*6e550*/  FSETP.GEU.AND P3, PT, |R0|, 1.175494350822287508e-38, PT ;  /* 0x008000000000780b */ /* 0x000fd60003f6e200 */
        /* <DEDUP_REMOVED lines=17> */
[----:B------:R0:W-:Y:S04]  /*6e670*/  @P4 STL [R1+0x1a0], R0 ;  /* 0x0001a00001004387 */ /* 0x0001e80000100800 */
[----:B0-----:R-:W2:Y:S04]  /*6e680*/  LDL R0, [R1+0x1b0] ;  /* 0x0001b00001007983 */ /* 0x001ea80000100800 */
[----:B------:R-:W3:Y:S04]  /*6e690*/  LDL.LU R2, [R1+0x470] ;  /* 0x0004700001027983 */ /* 0x000ee80000300800 */
        /* <DEDUP_REMOVED lines=26> */
[----:B------:R-:W2:Y:S04]  /*6e840*/  LDL R15, [R1+0x1a4] ;  /* 0x0001a400010f7983 */ /* 0x000ea80000100800 */
[----:B0-----:R-:W3:Y:S04]  /*6e850*/  LDL.LU R2, [R1+0x488] ;  /* 0x0004880001027983 */ /* 0x001ee80000300800 */
[----:B------:R0:W-:Y:S04]  /*6e860*/  @P5 STL [R1+0x1ac], R25 ;  /* 0x0001ac1901005387 */ /* 0x0001e80000100800 */
[----:B------:R-:W4:Y:S04]  /*6e870*/  LDL.LU R3, [R1+0x48c] ;  /* 0x00048c0001037983 */ /* 0x000f280000300800 */
[----:B0-----:R-:W5:Y:S04]  /*6e880*/  LDL.LU R25, [R1+0x4a8] ;  /* 0x0004a80001197983 */ /* 0x001f680000300800 */
        /* <DEDUP_REMOVED lines=23> */
[----:B------:R-:W2:Y:S04]  /*6ea00*/  LDL.LU R21, [R1+0x480] ;  /* 0x0004800001157983 */ /* 0x000ea80000300800 */
[----:B------:R0:W-:Y:S04]  /*6ea10*/  STL [R1+0x1c], R2 ;  /* 0x00001c0201007387 */ /* 0x0001e80000100800 */
[----:B------:R-:W3:Y:S04]  /*6ea20*/  LDL.LU R20, [R1+0x484] ;  /* 0x0004840001147983 */ /* 0x000ee80000300800 */
[----:B------:R1:W-:Y:S04]  /*6ea30*/  @P6 STL [R1+0x1b0], R0 ;  /* 0x0001b00001006387 */ /* 0x0003e80000100800 */
[----:B0-----:R-:W4:Y:S04]  /*6ea40*/  LDL.LU R2, [R1+0x4a0] ;  /* 0x0004a00001027983 */ /* 0x001f280000300800 */
[----:B------:R-:W5:Y:S04]  /*6ea50*/  LDL.LU R19, [R1+0x4a4] ;  /* 0x0004a40001137983 */ /* 0x000f680000300800 */
[----:B------:R-:W5:Y:S04]  /*6ea60*/  LDL R12, [R1+0x738] ;  /* 0x00073800010c7983 */ /* 0x000f680000100800 */
[----:B-1----:R-:W5:Y:S04]  /*6ea70*/  LDL R0, [R1+0x73c] ;  /* 0x00073c0001007983 */ /* 0x002f680000100800 */
[----:B------:R-:W5:Y:S04]  /*6ea80*/  LDL R11, [R1+0x748] ;  /* 0x00074800010b7983 */ /* 0x000f680000100800 */
[----:B------:R-:W5:Y:S04]  /*6ea90*/  LDL R10, [R1+0x74c] ;  /* 0x00074c00010a7983 */ /* 0x000f680000100800 */
[----:B------:R-:W5:Y:S04]  /*6eaa0*/  LDL R9, [R1+0x758] ;  /* 0x0007580001097983 */ /* 0x000f680000100800 */
[----:B------:R-:W5:Y:S04]  /*6eab0*/  LDL R8, [R1+0x75c] ;  /* 0x00075c0001087983 */ /* 0x000f680000100800 */
[----:B------:R-:W5:Y:S04]  /*6eac0*/  LDL.LU R4, [R1+0x4d0] ;  /* 0x0004d00001047983 */ /* 0x000f680000300800 */
[----:B------:R-:W5:Y:S04]  /*6ead0*/  LDL.LU R6, [R1+0x4d4] ;  /* 0x0004d40001067983 */ /* 0x000f680000300800 */
[----:B------:R-:W5:Y:S04]  /*6eae0*/  LDL R7, [R1+0x760] ;  /* 0x0007600001077983 */ /* 0x000f680000100800 */
[----:B------:R-:W5:Y:S04]  /*6eaf0*/  LDL R5, [R1+0x764] ;  /* 0x0007640001057983 */ /* 0x000f680000100800 */
[----:B------:R-:W5:Y:S04]  /*6eb00*/  LDL.LU R18, [R1+0x4e0] ;  /* 0x0004e00001127983 */ /* 0x000f680000300800 */
[----:B------:R-:W5:Y:S01]  /*6eb10*/  LDL.LU R24, [R1+0x4e4] ;  /* 0x0004e40001187983 */ /* 0x000f620000300800 */
[----:B------:R-:W-:-:S03]  /*6eb20*/  LOP3.LUT R29, R29, 0xfffff7ff, RZ, 0xc0, !PT ;  /* 0xfffff7ff1d1d7812 */ /* 0x000fc600078ec0ff */
[----:B------:R-:W5:Y:S01]  /*6eb30*/  LDL R3, [R1+0xc] ;  /* 0x00000c0001037983 */ /* 0x000f620000100800 */
[----:B------:R-:W-:-:S04]  /*6eb40*/  @P0 LOP3.LUT R29, R29, 0x800, RZ, 0xfc, !PT ;  /* 0x000008001d1d0812 */ /* 0x000fc800078efcff */
[----:B------:R-:W-:-:S04]  /*6eb50*/  LOP3.LUT R29, R29, 0xffffefff, RZ, 0xc0, !PT ;  /* 0xffffefff1d1d7812 */ /* 0x000fc800078ec0ff */
[----:B------:R-:W-:-:S04]  /*6eb60*/  @P1 LOP3.LUT R29, R29, 0x1000, RZ, 0xfc, !PT ;  /* 0x000010001d1d1812 */ /* 0x000fc800078efcff */
[----:B------:R-:W-:-:S04]  /*6eb70*/  LOP3.LUT R29, R29, 0xffffdfff, RZ, 0xc0, !PT ;  /* 0xffffdfff1d1d7812 */ /* 0x000fc800078ec0ff */
[----:B------:R-:W-:-:S04]  /*6eb80*/  @P2 LOP3.LUT R29, R29, 0x2000, RZ, 0xfc, !PT ;  /* 0x000020001d1d2812 */ /* 0x000fc800078efcff */
[----:B------:R-:W-:-:S04]  /*6eb90*/  LOP3.LUT R29, R29, 0xffffbfff, RZ, 0xc0, !PT ;  /* 0xffffbfff1d1d7812 */ /* 0x000fc800078ec0ff */
[----:B------:R-:W-:Y:S02]  /*6eba0*/  @P3 LOP3.LUT R29, R29, 0x4000, RZ, 0xfc, !PT ;  /* 0x000040001d1d3812 */ /* 0x000fe400078efcff */
[----:B------:R-:W-:Y:S02]  /*6ebb0*/  FSETP.GT.AND P3, PT, |R15|, 8.50705917302346158658e+37, PT ;  /* 0x7e8000000f00780b */ /* 0x000fe40003f64200 */
[----:B------:R-:W-:Y:S02]  /*6ebc0*/  LOP3.LUT P2, RZ, R23, 0x1000000, RZ, 0xc0, !PT ;  /* 0x0100000017ff7812 */ /* 0x000fe4000784c0ff */
[----:B------:R-:W-:-:S09]  /*6ebd0*/  FSETP.GEU.AND P6, PT, |R15|, 1.175494350822287508e-38, PT ;  /* 0x008000000f00780b */ /* 0x000fd20003fce200 */
[----:B------:R-:W-:Y:S02]  /*6ebe0*/  @P3 FMUL R15, R15, 0.25 ;  /* 0x3e8000000f0f3820 */ /* 0x000fe40000400000 */
[----:B--2---:R-:W-:Y:S02]  /*6ebf0*/  @P3 FMUL R21, R21, 0.25 ;  /* 0x3e80000015153820 */ /* 0x004fe40000400000 */
[----:B---3--:R-:W-:Y:S02]  /*6ec00*/  @P3 FMUL R20, R20, 0.25 ;  /* 0x3e80000014143820 */ /* 0x008fe40000400000 */
[----:B----4-:R-:W-:Y:S02]  /*6ec10*/  @P3 FMUL R2, R2, 0.25 ;  /* 0x3e80000002023820 */ /* 0x010fe40000400000 */
[----:B-----5:R-:W-:Y:S02]  /*6ec20*/  @P3 FMUL R19, R19, 0.25 ;  /* 0x3e80000013133820 */ /* 0x020fe40000400000 */
[----:B------:R-:W-:-:S02]  /*6ec30*/  @!P2 FMUL R0, R0, 16777216 ;  /* 0x4b8000000000a820 */ /* 0x000fc40000400000 */
[----:B------:R-:W-:Y:S02]  /*6ec40*/  @P3 FMUL R4, R4, 0.25 ;  /* 0x3e80000004043820 */ /* 0x000fe40000400000 */
[----:B------:R-:W-:Y:S02]  /*6ec50*/  @P3 FMUL R6, R6, 0.25 ;  /* 0x3e80000006063820 */ /* 0x000fe40000400000 */
[----:B------:R-:W-:Y:S02]  /*6ec60*/  @P3 FMUL R18, R18, 0.25 ;  /* 0x3e80000012123820 */ /* 0x000fe40000400000 */
[----:B------:R-:W-:-:S05]  /*6ec70*/  @P3 FMUL R24, R24, 0.25 ;  /* 0x3e80000018183820 */ /* 0x000fca0000400000 */
[----:B------:R-:W-:Y:S04]  /*6ec80*/  STL [R1+0x3c], R24 ;  /* 0x00003c1801007387 */ /* 0x000fe80000100800 */
[----:B------:R-:W-:Y:S04]  /*6ec90*/  STL [R1+0x38], R18 ;  /* 0x0000381201007387 */ /* 0x000fe80000100800 */
[----:B------:R0:W-:Y:S04]  /*6eca0*/  STL [R1+0x34], R6 ;  /* 0x0000340601007387 */ /* 0x0001e80000100800 */
[----:B0-----:R-:W2:Y:S04]  /*6ecb0*/  LDL R6, [R1+0x6f8] ;  /* 0x0006f80001067983 */ /* 0x001ea80000100800 */
[----:B------:R0:W-:Y:S04]  /*6ecc0*/  STL [R1+0x30], R4 ;  /* 0x0000300401007387 */ /* 0x0001e80000100800 */
[----:B0-----:R-:W3:Y:S04]  /*6ecd0*/  LDL R4, [R1+0x6fc] ;  /* 0x0006fc0001047983 */ /* 0x001ee80000100800 */
[----:B------:R0:W-:Y:S04]  /*6ece0*/  STL [R1+0x24], R2 ;  /* 0x0000240201007387 */ /* 0x0001e80000100800 */
[----:B0-----:R-:W4:Y:S04]  /*6ecf0*/  LDL R2, [R1+0x704] ;  /* 0x0007040001027983 */ /* 0x001f280000100800 */
[----:B------:R-:W-:Y:S04]  /*6ed00*/  STL [R1+0x28], R19 ;  /* 0x0000281301007387 */ /* 0x000fe80000100800 */
[----:B------:R-:W-:Y:S04]  /*6ed10*/  STL [R1+0x18], R20 ;  /* 0x0000181401007387 */ /* 0x000fe80000100800 */
[----:B------:R-:W-:Y:S04]  /*6ed20*/  STL [R1+0x14], R21 ;  /* 0x0000141501007387 */ /* 0x000fe80000100800 */
[----:B------:R-:W-:Y:S04]  /*6ed30*/  @P3 STL [R1+0x1a4], R15 ;  /* 0x0001a40f01003387 */ /* 0x000fe80000100800 */
[----:B------:R0:W-:Y:S04]  /*6ed40*/  @!P2 STL [R1+0x73c], R0 ;  /* 0x00073c000100a387 */ /* 0x0001e80000100800 */
[----:B0-----:R-:W5:Y:S01]  /*6ed50*/  LDL R0, [R1+0x70c] ;  /* 0x00070c0001007983 */ /* 0x001f620000100800 */
[----:B------:R-:W-:-:S02]  /*6ed60*/  @!P2 FMUL R12, R12, 16777216 ;  /* 0x4b8000000c0ca820 */ /* 0x000fc40000400000 */
[----:B------:R-:W-:Y:S02]  /*6ed70*/  @!P2 FMUL R11, R11, 16777216 ;  /* 0x4b8000000b0ba820 */ /* 0x000fe40000400000 */
[----:B------:R-:W-:Y:S02]  /*6ed80*/  @!P2 FMUL R9, R9, 16777216 ;  /* 0x4b8000000909a820 */ /* 0x000fe40000400000 */
[----:B------:R-:W-:Y:S01]  /*6ed90*/  @!P2 FMUL R10, R10, 16777216 ;  /* 0x4b8000000a0aa820 */ /* 0x000fe20000400000 */
[----:B------:R-:W-:Y:S01]  /*6eda0*/  @!P2 STL [R1+0x738], R12 ;  /* 0x0007380c0100a387 */ /* 0x000fe20000100800 */
[----:B------:R-:W-:Y:S01]  /*6edb0*/  @!P2 FMUL R8, R8, 16777216 ;  /* 0x4b8000000808a820 */ /* 0x000fe20000400000 */
[----:B------:R-:W-:Y:S01]  /*6edc0*/  LOP3.LUT P1, RZ, R23, 0x800000, RZ, 0xc0, !PT ;  /* 0x0080000017ff7812 */ /* 0x000fe2000782c0ff */
[----:B------:R-:W-:Y:S01]  /*6edd0*/  @!P2 FMUL R7, R7, 16777216 ;  /* 0x4b8000000707a820 */ /* 0x000fe20000400000 */
[----:B------:R-:W-:Y:S04]  /*6ede0*/  @!P2 STL [R1+0x748], R11 ;  /* 0x0007480b0100a387 */ /* 0x000fe80000100800 */
[----:B------:R0:W-:Y:S01]  /*6edf0*/  @!P2 STL [R1+0x758], R9 ;  /* 0x000758090100a387 */ /* 0x0001e20000100800 */
[----:B------:R-:W-:-:S03]  /*6ee00*/  @!P2 FMUL R5, R5, 16777216 ;  /* 0x4b8000000505a820 */ /* 0x000fc60000400000 */
[----:B------:R-:W-:Y:S04]  /*6ee10*/  @!P2 STL [R1+0x74c], R10 ;  /* 0x00074c0a0100a387 */ /* 0x000fe80000100800 */
[----:B------:R-:W5:Y:S04]  /*6ee20*/  LDL R25, [R1+0x10] ;  /* 0x0000100001197983 */ /* 0x000f680000100800 */
[----:B0-----:R-:W5:Y:S04]  /*6ee30*/  LDL R9, [R1+0x734] ;  /* 0x0007340001097983 */ /* 0x001f680000100800 */
[----:B------:R-:W-:Y:S04]  /*6ee40*/  @!P2 STL [R1+0x75c], R8 ;  /* 0x00075c080100a387 */ /* 0x000fe80000100800 */
[----:B------:R-:W5:Y:S04]  /*6ee50*/  LDL R24, [R1+0x6d8] ;  /* 0x0006d80001187983 */ /* 0x000f680000100800 */
[----:B------:R0:W-:Y:S01]  /*6ee60*/  @!P2 STL [R1+0x760], R7 ;  /* 0x000760070100a387 */ /* 0x0001e20000100800 */
[----:B------:R-:W-:-:S03]  /*6ee70*/  @!P2 FMUL R3, R3, 16777216 ;  /* 0x4b8000000303a820 */ /* 0x000fc60000400000 */
[----:B0-----:R-:W5:Y:S04]  /*6ee80*/  LDL R7, [R1+0x6dc] ;  /* 0x0006dc0001077983 */ /* 0x001f680000100800 */
[----:B------:R0:W-:Y:S04]  /*6ee90*/  @!P2 STL [R1+0x764], R5 ;  /* 0x000764050100a387 */ /* 0x0001e80000100800 */
[----:B------:R-:W5:Y:S04]  /*6eea0*/  LDL R18, [R1+0x6e0] ;  /* 0x0006e00001127983 */ /* 0x000f680000100800 */
[----:B------:R-:W5:Y:S01]  /*6eeb0*/  LDL R15, [R1+0x6e4] ;  /* 0x0006e400010f7983 */ /* 0x000f620000100800 */
[----:B------:R-:W-:-:S03]  /*6eec0*/  @!P1 FMUL R28, R28, 16777216 ;  /* 0x4b8000001c1c9820 */ /* 0x000fc60000400000 */
[----:B------:R-:W5:Y:S04]  /*6eed0*/  LDL R12, [R1+0x6e8] ;  /* 0x0006e800010c7983 */ /* 0x000f680000100800 */
[----:B------:R1:W-:Y:S04]  /*6eee0*/  @!P2 STL [R1+0xc], R3 ;  /* 0x00000c030100a387 */ /* 0x0003e80000100800 */
[----:B0-----:R-:W5:Y:S04]  /*6eef0*/  LDL R5, [R1+0x6ec] ;  /* 0x0006ec0001057983 */ /* 0x001f680000100800 */
[----:B------:R-:W5:Y:S04]  /*6ef00*/  LDL R11, [R1+0x6f4] ;  /* 0x0006f400010b7983 */ /* 0x000f680000100800 */
[----:B-1----:R-:W5:Y:S01]  /*6ef10*/  LDL R3, [R1+0x6f0] ;  /* 0x0006f00001037983 */ /* 0x002f620000100800 */
[----:B------:R-:W-:-:S02]  /*6ef20*/  @!P1 FMUL R27, R27, 16777216 ;  /* 0x4b8000001b1b9820 */ /* 0x000fc40000400000 */
[----:B--2---:R-:W-:Y:S02]  /*6ef30*/  @!P1 FMUL R6, R6, 16777216 ;  /* 0x4b80000006069820 */ /* 0x004fe40000400000 */
[----:B---3--:R-:W-:-:S05]  /*6ef40*/  @!P1 FMUL R4, R4, 16777216 ;  /* 0x4b80000004049820 */ /* 0x008fca0000400000 */
[----:B------:R0:W-:Y:S04]  /*6ef50*/  @!P1 STL [R1+0x6fc], R4 ;  /* 0x0006fc0401009387 */ /* 0x0001e80000100800 */
[----:B------:R1:W-:Y:S04]  /*6ef60*/  @!P1 STL [R1+0x6f8], R6 ;  /* 0x0006f80601009387 */ /* 0x0003e80000100800 */
[----:B0-----:R-:W2:Y:S01]  /*6ef70*/  LDL R4, [R1+0x8] ;  /* 0x0000080001047983 */ /* 0x001ea20000100800 */
[----:B----4-:R-:W-:-:S03]  /*6ef80*/  @!P1 FMUL R2, R2, 16777216 ;  /* 0x4b80000002029820 */ /* 0x010fc60000400000 */
[----:B------:R-:W-:Y:S04]  /*6ef90*/  STL [R1+0x186c], R28 ;  /* 0x00186c1c01007387 */ /* 0x000fe80000100800 */
[----:B------:R-:W3:Y:S04]  /*6efa0*/  LDL R10, [R1+0x6b8] ;  /* 0x0006b800010a7983 */ /* 0x000ee80000100800 */
[----:B------:R-:W4:Y:S04]  /*6efb0*/  LDL R8, [R1+0x6bc] ;  /* 0x0006bc0001087983 */ /* 0x000f280000100800 */
[----:B-1----:R-:W4:Y:S04]  /*6efc0*/  LDL R6, [R1+0x6c0] ;  /* 0x0006c00001067983 */ /* 0x002f280000100800 */
[----:B------:R0:W-:Y:S01]  /*6efd0*/  @!P1 STL [R1+0x704], R2 ;  /* 0x0007040201009387 */ /* 0x0001e20000100800 */
[----:B-----5:R-:W-:-:S03]  /*6efe0*/  @!P1 FMUL R0, R0, 16777216 ;  /* 0x4b80000000009820 */ /* 0x020fc60000400000 */
[----:B0-----:R-:W5:Y:S04]  /*6eff0*/  LDL R2, [R1+0x6c4] ;  /* 0x0006c40001027983 */ /* 0x001f680000100800 */
[----:B------:R-:W-:Y:S04]  /*6f000*/  STL [R1+0x1870], R27 ;  /* 0x0018701b01007387 */ /* 0x000fe80000100800 */
[----:B------:R0:W-:Y:S04]  /*6f010*/  @!P1 STL [R1+0x70c], R0 ;  /* 0x00070c0001009387 */ /* 0x0001e80000100800 */
[----:B0-----:R-:W5:Y:S01]  /*6f020*/  LDL R0, [R1+0x6c8] ;  /* 0x0006c80001007983 */ /* 0x001f620000100800 */
[----:B------:R-:W-:Y:S01]  /*6f030*/  LOP3.LUT P0, RZ, R23, 0x400000, RZ, 0xc0, !PT ;  /* 0x0040000017ff7812 */ /* 0x000fe2000780c0ff */
[----:B------:R-:W-:-:S02]  /*6f040*/  @!P1 FMUL R26, R26, 16777216 ;  /* 0x4b8000001a1a9820 */ /* 0x000fc40000400000 */
[----:B------:R-:W-:Y:S02]  /*6f050*/  @!P1 FMUL R25, R25, 16777216 ;  /* 0x4b80000019199820 */ /* 0x000fe40000400000 */
[----:B------:R-:W-:Y:S01]  /*6f060*/  @!P1 FMUL R9, R9, 16777216 ;  /* 0x4b80000009099820 */ /* 0x000fe20000400000 */
[----:B------:R0:W-:Y:S01]  /*6f070*/  STL [R1+0x1868], R26 ;  /* 0x0018681a01007387 */ /* 0x0001e20000100800 */
[----:B------:R-:W-:-:S06]  /*6f080*/  LOP3.LUT P3, RZ, R23, 0x200000, RZ, 0xc0, !PT ;  /* 0x0020000017ff7812 */ /* 0x000fcc000786c0ff */
[----:B------:R-:W-:Y:S01]  /*6f090*/  @!P0 FMUL R24, R24, 16777216 ;  /* 0x4b80000018188820 */ /* 0x000fe20000400000 */
[----:B0-----:R-:W5:Y:S04]  /*6f0a0*/  LDL.LU R26, [R1+0x4] ;  /* 0x00000400011a7983 */ /* 0x001f680000300800 */
[----:B------:R0:W-:Y:S01]  /*6f0b0*/  @!P1 STL [R1+0x734], R9 ;  /* 0x0007340901009387 */ /* 0x0001e20000100800 */
[----:B------:R-:W-:-:S03]  /*6f0c0*/  @!P0 FMUL R7, R7, 16777216 ;  /* 0x4b80000007078820 */ /* 0x000fc60000400000 */
[----:B0-----:R-:W5:Y:S04]  /*6f0d0*/  LDL R9, [R1+0x6cc] ;  /* 0x0006cc0001097983 */ /* 0x001f680000100800 */
[----:B------:R-:W-:Y:S01]  /*6f0e0*/  @!P1 STL [R1+0x10], R25 ;  /* 0x0000101901009387 */ /* 0x000fe20000100800 */
[----:B------:R-:W-:-:S03]  /*6f0f0*/  @!P0 FMUL R18, R18, 16777216 ;  /* 0x4b80000012128820 */ /* 0x000fc60000400000 */
[----:B------:R0:W-:Y:S01]  /*6f100*/  @!P0 STL [R1+0x6dc], R7 ;  /* 0x0006dc0701008387 */ /* 0x0001e20000100800 */
[----:B------:R-:W-:Y:S02]  /*6f110*/  @!P0 FMUL R15, R15, 16777216 ;  /* 0x4b8000000f0f8820 */ /* 0x000fe40000400000 */
[----:B------:R-:W-:Y:S01]  /*6f120*/  @!P0 FMUL R12, R12, 16777216 ;  /* 0x4b8000000c0c8820 */ /* 0x000fe20000400000 */
[----:B0-----:R-:W5:Y:S04]  /*6f130*/  LDL R7, [R1+0x6d0] ;  /* 0x0006d00001077983 */ /* 0x001f680000100800 */
[----:B------:R0:W-:Y:S01]  /*6f140*/  @!P0 STL [R1+0x6d8], R24 ;  /* 0x0006d81801008387 */ /* 0x0001e20000100800 */
[----:B------:R-:W-:-:S03]  /*6f150*/  @!P0 FMUL R5, R5, 16777216 ;  /* 0x4b80000005058820 */ /* 0x000fc60000400000 */
[----:B------:R-:W5:Y:S04]  /*6f160*/  LDL R25, [R1+0x6d4] ;  /* 0x0006d40001197983 */ /* 0x000f680000100800 */
[----:B------:R1:W-:Y:S01]  /*6f170*/  @!P0 STL [R1+0x6e0], R18 ;  /* 0x0006e01201008387 */ /* 0x0003e20000100800 */
[----:B------:R-:W-:-:S03]  /*6f180*/  @!P0 FMUL R3, R3, 16777216 ;  /* 0x4b80000003038820 */ /* 0x000fc60000400000 */
[----:B------:R-:W-:Y:S04]  /*6f190*/  @!P0 STL [R1+0x6e4], R15 ;  /* 0x0006e40f01008387 */ /* 0x000fe80000100800 */
[----:B0-----:R-:W5:Y:S01]  /*6f1a0*/  LDL R24, [R1+0x684] ;  /* 0x0006840001187983 */ /* 0x001f620000100800 */
[----:B------:R-:W-:-:S03]  /*6f1b0*/  @!P0 FMUL R11, R11, 16777216 ;  /* 0x4b8000000b0b8820 */ /* 0x000fc60000400000 */
[----:B------:R-:W-:Y:S04]  /*6f1c0*/  @!P0 STL [R1+0x6e8], R12 ;  /* 0x0006e80c01008387 */ /* 0x000fe80000100800 */
[----:B-1----:R-:W5:Y:S04]  /*6f1d0*/  LDL R18, [R1+0x688] ;  /* 0x0006880001127983 */ /* 0x002f680000100800 */
[----:B------:R0:W-:Y:S04]  /*6f1e0*/  @!P0 STL [R1+0x6ec], R5 ;  /* 0x0006ec0501008387 */ /* 0x0001e80000100800 */
[----:B0-----:R-:W5:Y:S04]  /*6f1f0*/  LDL R5, [R1+0x68c] ;  /* 0x00068c0001057983 */ /* 0x001f680000100800 */
[----:B------:R0:W-:Y:S04]  /*6f200*/  @!P0 STL [R1+0x6f0], R3 ;  /* 0x0006f00301008387 */ /* 0x0001e80000100800 */
[----:B0-----:R-:W5:Y:S01]  /*6f210*/  LDL R3, [R1+0x690] ;  /* 0x0006900001037983 */ /* 0x001f620000100800 */
[----:B--2---:R-:W-:-:S05]  /*6f220*/  @!P0 FMUL R4, R4, 16777216 ;  /* 0x4b80000004048820 */ /* 0x004fca0000400000 */
[----:B------:R0:W-:Y:S01]  /*6f230*/  @!P0 STL [R1+0x8], R4 ;  /* 0x0000080401008387 */ /* 0x0001e20000100800 */
[----:B---3--:R-:W-:Y:S02]  /*6f240*/  @!P3 FMUL R10, R10, 16777216 ;  /* 0x4b8000000a0ab820 */ /* 0x008fe40000400000 */
[----:B----4-:R-:W-:Y:S01]  /*6f250*/  @!P3 FMUL R8, R8, 16777216 ;  /* 0x4b8000000808b820 */ /* 0x010fe20000400000 */
[----:B0-----:R-:W2:Y:S01]  /*6f260*/  LDL R4, [R1+0x698] ;  /* 0x0006980001047983 */ /* 0x001ea20000100800 */
[----:B------:R-:W-:-:S03]  /*6f270*/  @!P3 FMUL R6, R6, 16777216 ;  /* 0x4b8000000606b820 */ /* 0x000fc60000400000 */
[----:B------:R0:W-:Y:S04]  /*6f280*/  @!P0 STL [R1+0x6f4], R11 ;  /* 0x0006f40b01008387 */ /* 0x0001e80000100800 */
[----:B------:R1:W-:Y:S04]  /*6f290*/  @!P3 STL [R1+0x6b8], R10 ;  /* 0x0006b80a0100b387 */ /* 0x0003e80000100800 */
[----:B0-----:R-:W3:Y:S01]  /*6f2a0*/  LDL R11, [R1+0x69c] ;  /* 0x00069c00010b7983 */ /* 0x001ee20000100800 */
[----:B-----5:R-:W-:-:S03]  /*6f2b0*/  @!P3 FMUL R2, R2, 16777216 ;  /* 0x4b8000000202b820 */ /* 0x020fc60000400000 */
[----:B------:R0:W-:Y:S04]  /*6f2c0*/  @!P3 STL [R1+0x6bc], R8 ;  /* 0x0006bc080100b387 */ /* 0x0001e80000100800 */
[----:B-1----:R-:W4:Y:S04]  /*6f2d0*/  LDL R10, [R1+0x6a8] ;  /* 0x0006a800010a7983 */ /* 0x002f280000100800 */
[----:B------:R1:W-:Y:S04]  /*6f2e0*/  @!P3 STL [R1+0x6c0], R6 ;  /* 0x0006c0060100b387 */ /* 0x0003e80000100800 */
[----:B0-----:R-:W5:Y:S01]  /*6f2f0*/  LDL R8, [R1+0x6ac] ;  /* 0x0006ac0001087983 */ /* 0x001f620000100800 */
[----:B------:R-:W-:-:S03]  /*6f300*/  @!P3 FMUL R0, R0, 16777216 ;  /* 0x4b8000000000b820 */ /* 0x000fc60000400000 */
[----:B------:R0:W-:Y:S04]  /*6f310*/  @!P3 STL [R1+0x6c4], R2 ;  /* 0x0006c4020100b387 */ /* 0x0001e80000100800 */
[----:B-1----:R-:W5:Y:S04]  /*6f320*/  LDL R6, [R1] ;  /* 0x0000000001067983 */ /* 0x002f680000100800 */
[----:B------:R1:W-:Y:S04]  /*6f330*/  @!P3 STL [R1+0x6c8], R0 ;  /* 0x0006c8000100b387 */ /* 0x0003e80000100800 */
[----:B0-----:R-:W5:Y:S01]  /*6f340*/  LDL R2, [R1+0x59c] ;  /* 0x00059c0001027983 */ /* 0x001f620000100800 */
[----:B------:R-:W-:-:S03]  /*6f350*/  LOP3.LUT P2, RZ, R23, 0x100000, RZ, 0xc0, !PT ;  /* 0x0010000017ff7812 */ /* 0x000fc6000784c0ff */
[----:B------:R-:W5:Y:S04]  /*6f360*/  LDL R27, [R1+0x658] ;  /* 0x00065800011b7983 */ /* 0x000f680000100800 */
[----:B-1----:R-:W5:Y:S01]  /*6f370*/  LDL R0, [R1+0x594] ;  /* 0x0005940001007983 */ /* 0x002f620000100800 */
[----:B------:R-:W-:-:S03]  /*6f380*/  @!P3 FMUL R26, R26, 16777216 ;  /* 0x4b8000001a1ab820 */ /* 0x000fc60000400000 */
[----:B------:R-:W5:Y:S04]  /*6f390*/  LDL R15, [R1+0x668] ;  /* 0x00066800010f7983 */ /* 0x000f680000100800 */
[----:B------:R-:W5:Y:S01]  /*6f3a0*/  LDL R12, [R1+0x678] ;  /* 0x00067800010c7983 */ /* 0x000f620000100800 */
[----:B------:R-:W-:-:S05]  /*6f3b0*/  @!P3 FMUL R9, R9, 16777216 ;  /* 0x4b8000000909b820 */ /* 0x000fca0000400000 */
[----:B------:R0:W-:Y:S01]  /*6f3c0*/  @!P3 STL [R1+0x6cc], R9 ;  /* 0x0006cc090100b387 */ /* 0x0001e20000100800 */
[----:B------:R-:W-:-:S03]  /*6f3d0*/  LOP3.LUT P1, RZ, R23, 0x80000, RZ, 0xc0, !PT ;  /* 0x0008000017ff7812 */ /* 0x000fc6000782c0ff */
[----:B0-----:R-:W5:Y:S01]  /*6f3e0*/  LDL R9, [R1+0x67c] ;  /* 0x00067c0001097983 */ /* 0x001f620000100800 */
[----:B------:R-:W-:-:S05]  /*6f3f0*/  @!P3 FMUL R7, R7, 16777216 ;  /* 0x4b8000000707b820 */ /* 0x000fca0000400000 */
[----:B------:R0:W-:Y:S01]  /*6f400*/  @!P3 STL [R1+0x6d0], R7 ;  /* 0x0006d0070100b387 */ /* 0x0001e20000100800 */
[----:B------:R-:W-:-:S03]  /*6f410*/  @!P3 FMUL R25, R25, 16777216 ;  /* 0x4b8000001919b820 */ /* 0x000fc60000400000 */
[----:B0-----:R-:W5:Y:S01]  /*6f420*/  LDL R7, [R1+0x680] ;  /* 0x0006800001077983 */ /* 0x001f620000100800 */
[----:B------:R-:W-:-:S03]  /*6f430*/  @!P2 FMUL R24, R24, 16777216 ;  /* 0x4b8000001818a820 */ /* 0x000fc60000400000 */
[----:B------:R0:W-:Y:S01]  /*6f440*/  STL [R1+0x1874], R26 ;  /* 0x0018741a01007387 */ /* 0x0001e20000100800 */
[----:B------:R-:W-:-:S03]  /*6f450*/  @!P2 FMUL R18, R18, 16777216 ;  /* 0x4b8000001212a820 */ /* 0x000fc60000400000 */
[----:B0-----:R-:W5:Y:S04]  /*6f460*/  LDL R26, [R1+0x598] ;  /* 0x00059800011a7983 */ /* 0x001f680000100800 */
[----:B------:R0:W-:Y:S04]  /*6f470*/  @!P3 STL [R1+0x6d4], R25 ;  /* 0x0006d4190100b387 */ /* 0x0001e80000100800 */
[----:B------:R1:W-:Y:S01]  /*6f480*/  @!P2 STL [R1+0x684], R24 ;  /* 0x000684180100a387 */ /* 0x0003e20000100800 */
[----:B------:R-:W-:-:S03]  /*6f490*/  @!P2 FMUL R5, R5, 16777216 ;  /* 0x4b8000000505a820 */ /* 0x000fc60000400000 */
[----:B------:R-:W5:Y:S04]  /*6f4a0*/  LDL R28, [R1+0x574] ;  /* 0x00057400011c7983 */ /* 0x000f680000100800 */
[----:B------:R1:W-:Y:S04]  /*6f4b0*/  @!P2 STL [R1+0x688], R18 ;  /* 0x000688120100a387 */ /* 0x0003e80000100800 */
[----:B0-----:R-:W5:Y:S01]  /*6f4c0*/  LDL R25, [R1+0x578] ;  /* 0x0005780001197983 */ /* 0x001f620000100800 */
[----:B------:R-:W-:-:S03]  /*6f4d0*/  @!P2 FMUL R3, R3, 16777216 ;  /* 0x4b8000000303a820 */ /* 0x000fc60000400000 */
[----:B------:R-:W-:Y:S04]  /*6f4e0*/  @!P2 STL [R1+0x68c], R5 ;  /* 0x00068c050100a387 */ /* 0x000fe80000100800 */
[----:B------:R0:W-:Y:S04]  /*6f4f0*/  @!P2 STL [R1+0x690], R3 ;  /* 0x000690030100a387 */ /* 0x0001e80000100800 */
[----:B-1----:R-:W5:Y:S04]  /*6f500*/  LDL R24, [R1+0x580] ;  /* 0x0005800001187983 */ /* 0x002f680000100800 */
[----:B------:R-:W5:Y:S04]  /*6f510*/  LDL R18, [R1+0x584] ;  /* 0x0005840001127983 */ /* 0x000f680000100800 */
[----:B0-----:R-:W5:Y:S04]  /*6f520*/  LDL R3, [R1+0x57c] ;  /* 0x00057c0001037983 */ /* 0x001f680000100800 */
[----:B------:R-:W5:Y:S01]  /*6f530*/  LDL R5, [R1+0x588] ;  /* 0x0005880001057983 */ /* 0x000f620000100800 */
[----:B--2---:R-:W-:-:S05]  /*6f540*/  @!P2 FMUL R4, R4, 16777216 ;  /* 0x4b8000000404a820 */ /* 0x004fca0000400000 */
[----:B------:R0:W-:Y:S01]  /*6f550*/  @!P2 STL [R1+0x698], R4 ;  /* 0x000698040100a387 */ /* 0x0001e20000100800 */
[----:B---3--:R-:W-:-:S03]  /*6f560*/  @!P2 FMUL R11, R11, 16777216 ;  /* 0x4b8000000b0ba820 */ /* 0x008fc60000400000 */
[----:B0-----:R-:W2:Y:S04]  /*6f570*/  LDL R4, [R1+0x58c] ;  /* 0x00058c0001047983 */ /* 0x001ea80000100800 */
[----:B------:R0:W-:Y:S01]  /*6f580*/  @!P2 STL [R1+0x69c], R11 ;  /* 0x00069c0b0100a387 */ /* 0x0001e20000100800 */
[----:B----4-:R-:W-:-:S03]  /*6f590*/  @!P2 FMUL R10, R10, 16777216 ;  /* 0x4b8000000a0aa820 */ /* 0x010fc60000400000 */
[----:B0-----:R-:W3:Y:S01]  /*6f5a0*/  LDL.LU R11, [R1+0x18e4] ;  /* 0x0018e400010b7983 */ /* 0x001ee20000300800 */
[----:B-----5:R-:W-:-:S03]  /*6f5b0*/  @!P2 FMUL R8, R8, 16777216 ;  /* 0x4b8000000808a820 */ /* 0x020fc60000400000 */
[----:B------:R0:W-:Y:S01]  /*6f5c0*/  @!P2 STL [R1+0x6a8], R10 ;  /* 0x0006a80a0100a387 */ /* 0x0001e20000100800 */
[----:B------:R-:W-:-:S03]  /*6f5d0*/  @!P2 FMUL R6, R6, 16777216 ;  /* 0x4b8000000606a820 */ /* 0x000fc60000400000 */
[----:B0-----:R-:W4:Y:S04]  /*6f5e0*/  LDL.LU R10, [R1+0x18e0] ;  /* 0x0018e000010a7983 */ /* 0x001f280000300800 */
[----:B------:R0:W-:Y:S01]  /*6f5f0*/  @!P2 STL [R1+0x6ac], R8 ;  /* 0x0006ac080100a387 */ /* 0x0001e20000100800 */
[----:B------:R-:W-:-:S03]  /*6f600*/  @!P1 FMUL R0, R0, 16777216 ;  /* 0x4b80000000009820 */ /* 0x000fc60000400000 */
[----:B0-----:R-:W5:Y:S04]  /*6f610*/  LDL.LU R8, [R1+0x18dc] ;  /* 0x0018dc0001087983 */ /* 0x001f680000300800 */
[----:B------:R0:W-:Y:S01]  /*6f620*/  @!P2 STL [R1], R6 ;  /* 0x000000060100a387 */ /* 0x0001e20000100800 */
[----:B------:R-:W-:-:S03]  /*6f630*/  @!P1 FMUL R2, R2, 16777216 ;  /* 0x4b80000002029820 */ /* 0x000fc60000400000 */
[----:B0-----:R-:W3:Y:S04]  /*6f640*/  LDL.LU R6, [R1+0x18d8] ;  /* 0x0018d80001067983 */ /* 0x001ee80000300800 */
[----:B------:R0:W-:Y:S04]  /*6f650*/  @!P1 STL [R1+0x594], R0 ;  /* 0x0005940001009387 */ /* 0x0001e80000100800 */
[----:B0-----:R-:W3:Y:S04]  /*6f660*/  LDL.LU R0, [R1+0x18d4] ;  /* 0x0018d40001007983 */ /* 0x001ee80000300800 */
[----:B------:R0:W-:Y:S04]  /*6f670*/  @!P1 STL [R1+0x59c], R2 ;  /* 0x00059c0201009387 */ /* 0x0001e80000100800 */
[----:B0-----:R-:W4:Y:S01]  /*6f680*/  LDL R2, [R1+0x590] ;  /* 0x0005900001027983 */ /* 0x001f220000100800 */
[----:B------:R-:W-:Y:S01]  /*6f690*/  LOP3.LUT P0, RZ, R23, 0x40000, RZ, 0xc0, !PT ;  /* 0x0004000017ff7812 */ /* 0x000fe2000780c0ff */
[----:B------:R-:W-:-:S02]  /*6f6a0*/  @!P1 FMUL R27, R27, 16777216 ;  /* 0x4b8000001b1b9820 */ /* 0x000fc40000400000 */
[----:B------:R-:W-:Y:S02]  /*6f6b0*/  @!P1 FMUL R9, R9, 16777216 ;  /* 0x4b80000009099820 */ /* 0x000fe40000400000 */
[----:B------:R-:W-:Y:S02]  /*6f6c0*/  @!P1 FMUL R15, R15, 16777216 ;  /* 0x4b8000000f0f9820 */ /* 0x000fe40000400000 */
[----:B------:R-:W-:Y:S02]  /*6f6d0*/  @!P1 FMUL R12, R12, 16777216 ;  /* 0x4b8000000c0c9820 */ /* 0x000fe40000400000 */
[----:B------:R-:W-:Y:S02]  /*6f6e0*/  @!P1 FMUL R7, R7, 16777216 ;  /* 0x4b80000007079820 */ /* 0x000fe40000400000 */
[----:B------:R-:W-:-:S05]  /*6f6f0*/  @!P1 FMUL R26, R26, 16777216 ;  /* 0x4b8000001a1a9820 */ /* 0x000fca0000400000 */
[----:B------:R-:W-:Y:S04]  /*6f700*/  @!P1 STL [R1+0x598], R26 ;  /* 0x0005981a01009387 */ /* 0x000fe80000100800 */
[----:B------:R-:W-:Y:S04]  /*6f710*/  @!P1 STL [R1+0x658], R27 ;  /* 0x0006581b01009387 */ /* 0x000fe80000100800 */
[----:B------:R0:W-:Y:S04]  /*6f720*/  @!P1 STL [R1+0x67c], R9 ;  /* 0x00067c0901009387 */ /* 0x0001e80000100800 */
[----:B------:R1:W-:Y:S01]  /*6f730*/  @!P1 STL [R1+0x668], R15 ;  /* 0x0006680f01009387 */ /* 0x0003e20000100800 */
[----:B------:R-:W-:-:S03]  /*6f740*/  @!P0 FMUL R28, R28, 16777216 ;  /* 0x4b8000001c1c8820 */ /* 0x000fc60000400000 */
[----:B0-----:R-:W5:Y:S04]  /*6f750*/  LDL R9, [R1+0x554] ;  /* 0x0005540001097983 */ /* 0x001f680000100800 */
[----:B------:R0:W-:Y:S01]  /*6f760*/  @!P1 STL [R1+0x678], R12 ;  /* 0x0006780c01009387 */ /* 0x0001e20000100800 */
[----:B------:R-:W-:-:S03]  /*6f770*/  @!P0 FMUL R25, R25, 16777216 ;  /* 0x4b80000019198820 */ /* 0x000fc60000400000 */
[----:B------:R-:W5:Y:S04]  /*6f780*/  LDL R26, [R1+0x560] ;  /* 0x00056000011a7983 */ /* 0x000f680000100800 */
[----:B-1----:R-:W5:Y:S04]  /*6f790*/  LDL R15, [R1+0x564] ;  /* 0x00056400010f7983 */ /* 0x002f680000100800 */
[----:B0-----:R-:W5:Y:S01]  /*6f7a0*/  LDL R12, [R1+0x568] ;  /* 0x00056800010c7983 */ /* 0x001f620000100800 */
[----:B------:R-:W-:-:S03]  /*6f7b0*/  @!P0 FMUL R3, R3, 16777216 ;  /* 0x4b80000003038820 */ /* 0x000fc60000400000 */
[----:B------:R0:W-:Y:S01]  /*6f7c0*/  @!P1 STL [R1+0x680], R7 ;  /* 0x0006800701009387 */ /* 0x0001e20000100800 */
[----:B------:R-:W-:Y:S02]  /*6f7d0*/  @!P0 FMUL R24, R24, 16777216 ;  /* 0x4b80000018188820 */ /* 0x000fe40000400000 */
[----:B------:R-:W-:Y:S02]  /*6f7e0*/  @!P0 FMUL R5, R5, 16777216 ;  /* 0x4b80000005058820 */ /* 0x000fe40000400000 */
[----:B------:R-:W-:Y:S01]  /*6f7f0*/  @!P0 FMUL R18, R18, 16777216 ;  /* 0x4b80000012128820 */ /* 0x000fe20000400000 */
[----:B0-----:R-:W5:Y:S01]  /*6f800*/  LDL R7, [R1+0x56c] ;  /* 0x00056c0001077983 */ /* 0x001f620000100800 */
[----:B--2---:R-:W-:Y:S02]  /*6f810*/  @!P0 FMUL R4, R4, 16777216 ;  /* 0x4b80000004048820 */ /* 0x004fe40000400000 */
[----:B---3--:R-:W-:-:S05]  /*6f820*/  @!P1 FMUL R0, R0, 16777216 ;  /* 0x4b80000000009820 */ /* 0x008fca0000400000 */
[----:B------:R0:W-:Y:S04]  /*6f830*/  STL [R1+0x1878], R0 ;  /* 0x0018780001007387 */ /* 0x0001e80000100800 */
[----:B0-----:R-:W2:Y:S04]  /*6f840*/  LDL R0, [R1+0x55c] ;  /* 0x00055c0001007983 */ /* 0x001ea80000100800 */
[----:B------:R0:W-:Y:S04]  /*6f850*/  @!P0 STL [R1+0x57c], R3 ;  /* 0x00057c0301008387 */ /* 0x0001e80000100800 */
[----:B------:R-:W-:Y:S01]  /*6f860*/  @!P0 STL [R1+0x574], R28 ;  /* 0x0005741c01008387 */ /* 0x000fe20000100800 */
[----:B----4-:R-:W-:-:S03]  /*6f870*/  @!P0 FMUL R2, R2, 16777216 ;  /* 0x4b80000002028820 */ /* 0x010fc60000400000 */
[----:B0-----:R-:W3:Y:S04]  /*6f880*/  LDL R3, [R1+0x570] ;  /* 0x0005700001037983 */ /* 0x001ee80000100800 */
[----:B------:R-:W-:Y:S04]  /*6f890*/  @!P0 STL [R1+0x578], R25 ;  /* 0x0005781901008387 */ /* 0x000fe80000100800 */
[----:B------:R-:W-:Y:S04]  /*6f8a0*/  @!P0 STL [R1+0x580], R24 ;  /* 0x0005801801008387 */ /* 0x000fe80000100800 */
[----:B------:R0:W-:Y:S04]  /*6f8b0*/  @!P0 STL [R1+0x588], R5 ;  /* 0x0005880501008387 */ /* 0x0001e80000100800 */
[----:B------:R1:W-:Y:S04]  /*6f8c0*/  @!P0 STL [R1+0x584], R18 ;  /* 0x0005841201008387 */ /* 0x0003e80000100800 */
[----:B0-----:R-:W4:Y:S04]  /*6f8d0*/  LDL R5, [R1+0x534] ;  /* 0x0005340001057983 */ /* 0x001f280000100800 */
[----:B------:R0:W-:Y:S01]  /*6f8e0*/  @!P0 STL [R1+0x58c], R4 ;  /* 0x00058c0401008387 */ /* 0x0001e20000100800 */
[----:B-1----:R-:W-:-:S03]  /*6f8f0*/  IMAD.MOV.U32 R18, RZ, RZ, R16 ;  /* 0x000000ffff127224 */ /* 0x002fc600078e0010 */
[----:B------:R-:W2:Y:S04]  /*6f900*/  LDL R27, [R1+0x53c] ;  /* 0x00053c00011b7983 */ /* 0x000ea80000100800 */
[----:B------:R-:W2:Y:S04]  /*6f910*/  LDL R28, [R1+0x540] ;  /* 0x00054000011c7983 */ /* 0x000ea80000100800 */
[----:B0-----:R-:W2:Y:S04]  /*6f920*/  LDL R4, [R1+0x538] ;  /* 0x0005380001047983 */ /* 0x001ea80000100800 */
[----:B------:R-:W2:Y:S04]  /*6f930*/  LDL R25, [R1+0x544] ;  /* 0x0005440001197983 */ /* 0x000ea80000100800 */
[----:B------:R-:W2:Y:S04]  /*6f940*/  LDL R24, [R1+0x548] ;  /* 0x0005480001187983 */ /* 0x000ea80000100800 */
[----:B------:R-:W2:Y:S04]  /*6f950*/  LDL R16, [R1+0x54c] ;  /* 0x00054c0001107983 */ /* 0x000ea80000100800 */
[----:B------:R0:W-:Y:S04]  /*6f960*/  @!P0 STL [R1+0x590], R2 ;  /* 0x0005900201008387 */ /* 0x0001e80000100800 */
[----:B0-----:R-:W2:Y:S01]  /*6f970*/  LDL.LU R2, [R1+0x18d0] ;  /* 0x0018d00001027983 */ /* 0x001ea20000300800 */
[----:B------:R-:W-:Y:S01]  /*6f980*/  LOP3.LUT P3, RZ, R23, 0x20000, RZ, 0xc0, !PT ;  /* 0x0002000017ff7812 */ /* 0x000fe2000786c0ff */
[----:B--2---:R-:W-:-:S05]  /*6f990*/  @!P0 FMUL R2, R2, 16777216 ;  /* 0x4b80000002028820 */ /* 0x004fca0000400000 */
[----:B------:R0:W-:Y:S04]  /*6f9a0*/  STL [R1+0x1864], R2 ;  /* 0x0018640201007387 */ /* 0x0001e80000100800 */
[----:B0-----:R-:W2:Y:S03]  /*6f9b0*/  LDL R2, [R1+0x558] ;  /* 0x0005580001027983 */ /* 0x001ea60000100800 */
[----:B-----5:R-:W-:Y:S02]  /*6f9c0*/  @!P3 FMUL R9, R9, 16777216 ;  /* 0x4b8000000909b820 */ /* 0x020fe40000400000 */
[----:B------:R-:W-:Y:S02]  /*6f9d0*/  @!P3 FMUL R0, R0, 16777216 ;  /* 0x4b8000000000b820 */ /* 0x000fe40000400000 */
[----:B------:R-:W-:Y:S01]  /*6f9e0*/  @!P3 FMUL R15, R15, 16777216 ;  /* 0x4b8000000f0fb820 */ /* 0x000fe20000400000 */
[----:B------:R0:W-:Y:S01]  /*6f9f0*/  @!P3 STL [R1+0x554], R9 ;  /* 0x000554090100b387 */ /* 0x0001e20000100800 */
[----:B------:R-:W-:-:S02]  /*6fa00*/  @!P3 FMUL R26, R26, 16777216 ;  /* 0x4b8000001a1ab820 */ /* 0x000fc40000400000 */
[----:B------:R-:W-:Y:S02]  /*6fa10*/  @!P3 FMUL R12, R12, 16777216 ;  /* 0x4b8000000c0cb820 */ /* 0x000fe40000400000 */
[----:B------:R-:W-:Y:S01]  /*6fa20*/  @!P3 FMUL R7, R7, 16777216 ;  /* 0x4b8000000707b820 */ /* 0x000fe20000400000 */
[----:B0-----:R-:W5:Y:S01]  /*6fa30*/  LDL R9, [R1+0x550] ;  /* 0x0005500001097983 */ /* 0x001f620000100800 */
[----:B---3--:R-:W-:Y:S02]  /*6fa40*/  @!P3 FMUL R3, R3, 16777216 ;  /* 0x4b8000000303b820 */ /* 0x008fe40000400000 */
[----:B--2---:R-:W-:-:S05]  /*6fa50*/  @!P3 FMUL R2, R2, 16777216 ;  /* 0x4b8000000202b820 */ /* 0x004fca0000400000 */
[----:B------:R0:W-:Y:S04]  /*6fa60*/  @!P3 STL [R1+0x558], R2 ;  /* 0x000558020100b387 */ /* 0x0001e80000100800 */
[----:B------:R-:W-:Y:S04]  /*6fa70*/  @!P3 STL [R1+0x55c], R0 ;  /* 0x00055c000100b387 */ /* 0x000fe80000100800 */
[----:B------:R1:W-:Y:S04]  /*6fa80*/  @!P3 STL [R1+0x564], R15 ;  /* 0x0005640f0100b387 */ /* 0x0003e80000100800 */
[----:B------:R2:W-:Y:S04]  /*6fa90*/  @!P3 STL [R1+0x560], R26 ;  /* 0x0005601a0100b387 */ /* 0x0005e80000100800 */
[----:B0-----:R-:W3:Y:S04]  /*6faa0*/  LDL R2, [R1+0x520] ;  /* 0x0005200001027983 */ /* 0x001ee80000100800 */
[----:B-1----:R-:W3:Y:S04]  /*6fab0*/  LDL R15, [R1+0x514] ;  /* 0x00051400010f7983 */ /* 0x002ee80000100800 */
[----:B------:R0:W-:Y:S04]  /*6fac0*/  @!P3 STL [R1+0x568], R12 ;  /* 0x0005680c0100b387 */ /* 0x0001e80000100800 */
[----:B------:R-:W3:Y:S04]  /*6fad0*/  LDL R0, [R1+0x524] ;  /* 0x0005240001007983 */ /* 0x000ee80000100800 */
[----:B--2---:R-:W2:Y:S04]  /*6fae0*/  LDL R26, [R1+0x528] ;  /* 0x00052800011a7983 */ /* 0x004ea80000100800 */
[----:B------:R1:W-:Y:S04]  /*6faf0*/  @!P3 STL [R1+0x56c], R7 ;  /* 0x00056c070100b387 */ /* 0x0003e80000100800 */
[----:B0-----:R-:W2:Y:S04]  /*6fb00*/  LDL R12, [R1+0x52c] ;  /* 0x00052c00010c7983 */ /* 0x001ea80000100800 */
[----:B-1----:R-:W2:Y:S04]  /*6fb10*/  LDL R7, [R1+0x530] ;  /* 0x0005300001077983 */ /* 0x002ea80000100800 */
[----:B------:R0:W-:Y:S04]  /*6fb20*/  @!P3 STL [R1+0x570], R3 ;  /* 0x000570030100b387 */ /* 0x0001e80000100800 */
[----:B0-----:R-:W2:Y:S01]  /*6fb30*/  LDL.LU R3, [R1+0x18cc] ;  /* 0x0018cc0001037983 */ /* 0x001ea20000300800 */
[----:B------:R-:W-:-:S13]  /*6fb40*/  LOP3.LUT P2, RZ, R23, 0x10000, RZ, 0xc0, !PT ;  /* 0x0001000017ff7812 */ /* 0x000fda000784c0ff */
[----:B----4-:R-:W-:Y:S02]  /*6fb50*/  @!P2 FMUL R5, R5, 16777216 ;  /* 0x4b8000000505a820 */ /* 0x010fe40000400000 */
[----:B------:R-:W-:Y:S02]  /*6fb60*/  @!P2 FMUL R4, R4, 16777216 ;  /* 0x4b8000000404a820 */ /* 0x000fe40000400000 */
[----:B--2---:R-:W-:-:S05]  /*6fb70*/  @!P3 FMUL R3, R3, 16777216 ;  /* 0x4b8000000303b820 */ /* 0x004fca0000400000 */
[----:B------:R0:W-:Y:S04]  /*6fb80*/  STL [R1+0x1854], R3 ;  /* 0x0018540301007387 */ /* 0x0001e80000100800 */
[----:B0-----:R-:W2:Y:S04]  /*6fb90*/  LDL R3, [R1+0x51c] ;  /* 0x00051c0001037983 */ /* 0x001ea80000100800 */
[----:B------:R0:W-:Y:S04]  /*6fba0*/  @!P2 STL [R1+0x534], R5 ;  /* 0x000534050100a387 */ /* 0x0001e80000100800 */
[----:B0-----:R-:W4:Y:S04]  /*6fbb0*/  LDL.LU R5, [R1+0x18c8] ;  /* 0x0018c80001057983 */ /* 0x001f280000300800 */
[----:B------:R0:W-:Y:S04]  /*6fbc0*/  @!P2 STL [R1+0x538], R4 ;  /* 0x000538040100a387 */ /* 0x0001e80000100800 */
[----:B0-----:R-:W2:Y:S01]  /*6fbd0*/  LDL.LU R4, [R1+0x18c4] ;  /* 0x0018c40001047983 */ /* 0x001ea20000300800 */
[----:B------:R-:W-:-:S02]  /*6fbe0*/  @!P2 FMUL R27, R27, 16777216 ;  /* 0x4b8000001b1ba820 */ /* 0x000fc40000400000 */
[----:B------:R-:W-:Y:S02]  /*6fbf0*/  @!P2 FMUL R28, R28, 16777216 ;  /* 0x4b8000001c1ca820 */ /* 0x000fe40000400000 */
[----:B------:R-:W-:Y:S01]  /*6fc00*/  @!P2 FMUL R25, R25, 16777216 ;  /* 0x4b8000001919a820 */ /* 0x000fe20000400000 */
[----:B------:R0:W-:Y:S01]  /*6fc10*/  @!P2 STL [R1+0x53c], R27 ;  /* 0x00053c1b0100a387 */ /* 0x0001e20000100800 */
[----:B------:R-:W-:Y:S02]  /*6fc20*/  @!P2 FMUL R24, R24, 16777216 ;  /* 0x4b8000001818a820 */ /* 0x000fe40000400000 */
[----:B------:R-:W-:Y:S01]  /*6fc30*/  @!P2 FMUL R16, R16, 16777216 ;  /* 0x4b8000001010a820 */ /* 0x000fe20000400000 */
[----:B------:R1:W-:Y:S01]  /*6fc40*/  @!P2 STL [R1+0x540], R28 ;  /* 0x0005401c0100a387 */ /* 0x0003e20000100800 */
[----:B-----5:R-:W-:-:S03]  /*6fc50*/  @!P2 FMUL R9, R9, 16777216 ;  /* 0x4b8000000909a820 */ /* 0x020fc60000400000 */
[----:B0-----:R-:W5:Y:S04]  /*6fc60*/  LDL R27, [R1+0x4f8] ;  /* 0x0004f800011b7983 */ /* 0x001f680000100800 */
[----:B------:R0:W-:Y:S04]  /*6fc70*/  @!P2 STL [R1+0x544], R25 ;  /* 0x000544190100a387 */ /* 0x0001e80000100800 */
[----:B-1----:R-:W3:Y:S04]  /*6fc80*/  LDL R28, [R1+0x4fc] ;  /* 0x0004fc00011c7983 */ /* 0x002ee80000100800 */
[----:B------:R1:W-:Y:S04]  /*6fc90*/  @!P2 STL [R1+0x548], R24 ;  /* 0x000548180100a387 */ /* 0x0003e80000100800 */
[----:B0-----:R-:W4:Y:S04]  /*6fca0*/  LDL R25, [R1+0x500] ;  /* 0x0005000001197983 */ /* 0x001f280000100800 */
[----:B------:R0:W-:Y:S04]  /*6fcb0*/  @!P2 STL [R1+0x54c], R16 ;  /* 0x00054c100100a387 */ /* 0x0001e80000100800 */
[----:B-1----:R-:W4:Y:S04]  /*6fcc0*/  LDL R24, [R1+0x504] ;  /* 0x0005040001187983 */ /* 0x002f280000100800 */
[----:B0-----:R-:W5:Y:S04]  /*6fcd0*/  LDL R16, [R1+0x508] ;  /* 0x0005080001107983 */ /* 0x001f680000100800 */
[----:B------:R0:W-:Y:S04]  /*6fce0*/  @!P2 STL [R1+0x550], R9 ;  /* 0x000550090100a387 */ /* 0x0001e80000100800 */
[----:B0-----:R-:W5:Y:S01]  /*6fcf0*/  LDL R9, [R1+0x50c] ;  /* 0x00050c0001097983 */ /* 0x001f620000100800 */
[----:B--2---:R-:W-:-:S05]  /*6fd00*/  @!P2 FMUL R4, R4, 16777216 ;  /* 0x4b8000000404a820 */ /* 0x004fca0000400000 */
[----:B------:R0:W-:Y:S04]  /*6fd10*/  STL [R1+0x1858], R4 ;  /* 0x0018580401007387 */ /* 0x0001e80000100800 */
[----:B0-----:R-:W2:Y:S01]  /*6fd20*/  LDL R4, [R1+0x518] ;  /* 0x0005180001047983 */ /* 0x001ea20000100800 */
[----:B------:R-:W-:-:S13]  /*6fd30*/  LOP3.LUT P1, RZ, R23, 0x8000, RZ, 0xc0, !PT ;  /* 0x0000800017ff7812 */ /* 0x000fda000782c0ff */
[----:B---3--:R-:W-:Y:S02]  /*6fd40*/  @!P1 FMUL R15, R15, 16777216 ;  /* 0x4b8000000f0f9820 */ /* 0x008fe40000400000 */
[----:B------:R-:W-:Y:S02]  /*6fd50*/  @!P1 FMUL R3, R3, 16777216 ;  /* 0x4b80000003039820 */ /* 0x000fe40000400000 */
[----:B------:R-:W-:Y:S01]  /*6fd60*/  @!P1 FMUL R2, R2, 16777216 ;  /* 0x4b80000002029820 */ /* 0x000fe20000400000 */
[----:B------:R0:W-:Y:S01]  /*6fd70*/  @!P1 STL [R1+0x514], R15 ;  /* 0x0005140f01009387 */ /* 0x0001e20000100800 */
[----:B------:R-:W-:Y:S02]  /*6fd80*/  @!P1 FMUL R0, R0, 16777216 ;  /* 0x4b80000000009820 */ /* 0x000fe40000400000 */
[----:B------:R-:W-:Y:S02]  /*6fd90*/  @!P1 FMUL R7, R7, 16777216 ;  /* 0x4b80000007079820 */ /* 0x000fe40000400000 */
[----:B------:R-:W-:-:S02]  /*6fda0*/  @!P1 FMUL R26, R26, 16777216 ;  /* 0x4b8000001a1a9820 */ /* 0x000fc40000400000 */
[----:B------:R-:W-:Y:S01]  /*6fdb0*/  @!P1 FMUL R12, R12, 16777216 ;  /* 0x4b8000000c0c9820 */ /* 0x000fe20000400000 */
[----:B0-----:R-:W3:Y:S01]  /*6fdc0*/  LDL R15, [R1+0x510] ;  /* 0x00051000010f7983 */ /* 0x001ee20000100800 */
[----:B----4-:R-:W-:Y:S02]  /*6fdd0*/  @!P1 FMUL R5, R5, 16777216 ;  /* 0x4b80000005059820 */ /* 0x010fe40000400000 */
[----:B--2---:R-:W-:-:S05]  /*6fde0*/  @!P1 FMUL R4, R4, 16777216 ;  /* 0x4b80000004049820 */ /* 0x004fca0000400000 */
[----:B------:R-:W-:Y:S04]  /*6fdf0*/  @!P1 STL [R1+0x518], R4 ;  /* 0x0005180401009387 */ /* 0x000fe80000100800 */
[----:B------:R-:W-:Y:S04]  /*6fe00*/  @!P1 STL [R1+0x51c], R3 ;  /* 0x00051c0301009387 */ /* 0x000fe80000100800 */
[----:B------:R-:W-:Y:S04]  /*6fe10*/  @!P1 STL [R1+0x520], R2 ;  /* 0x0005200201009387 */ /* 0x000fe80000100800 */
[----:B------:R-:W-:Y:S04]  /*6fe20*/  @!P1 STL [R1+0x524], R0 ;  /* 0x0005240001009387 */ /* 0x000fe80000100800 */
[----:B------:R0:W-:Y:S04]  /*6fe30*/  @!P1 STL [R1+0x530], R7 ;  /* 0x0005300701009387 */ /* 0x0001e80000100800 */
[----:B------:R1:W-:Y:S04]  /*6fe40*/  @!P1 STL [R1+0x528], R26 ;  /* 0x0005281a01009387 */ /* 0x0003e80000100800 */
[----:B0-----:R-:W2:Y:S04]  /*6fe50*/  LDL R7, [R1+0x2ac] ;  /* 0x0002ac0001077983 */ /* 0x001ea80000100800 */
[----:B------:R0:W-:Y:S04]  /*6fe60*/  @!P1 STL [R1+0x52c], R12 ;  /* 0x00052c0c01009387 */ /* 0x0001e80000100800 */
[----:B------:R-:W4:Y:S04]  /*6fe70*/  LDL R4, [R1+0x32c] ;  /* 0x00032c0001047983 */ /* 0x000f280000100800 */
[----:B------:R-:W4:Y:S04]  /*6fe80*/  LDL R3, [R1+0x3c0] ;  /* 0x0003c00001037983 */ /* 0x000f280000100800 */
[----:B------:R-:W4:Y:S04]  /*6fe90*/  LDL R2, [R1+0x3c4] ;  /* 0x0003c40001027983 */ /* 0x000f280000100800 */
[----:B------:R-:W4:Y:S04]  /*6fea0*/  LDL R0, [R1+0x3c8] ;  /* 0x0003c80001007983 */ /* 0x000f280000100800 */
[----:B-1----:R-:W4:Y:S04]  /*6feb0*/  LDL R26, [R1+0x3cc] ;  /* 0x0003cc00011a7983 */ /* 0x002f280000100800 */
[----:B0-----:R-:W4:Y:S04]  /*6fec0*/  LDL R12, [R1+0x4f0] ;  /* 0x0004f000010c7983 */ /* 0x001f280000100800 */
[----:B------:R0:W-:Y:S04]  /*6fed0*/  STL [R1+0x185c], R5 ;  /* 0x00185c0501007387 */ /* 0x0001e80000100800 */
[----:B0-----:R-:W4:Y:S01]  /*6fee0*/  LDL R5, [R1+0x4f4] ;  /* 0x0004f40001057983 */ /* 0x001f220000100800 */
[----:B------:R-:W-:-:S02]  /*6fef0*/  LOP3.LUT P0, RZ, R23, 0x4000, RZ, 0xc0, !PT ;  /* 0x0000400017ff7812 */ /* 0x000fc4000780c0ff */
[----:B------:R-:W-:-:S11]  /*6ff00*/  LOP3.LUT P3, RZ, R23, 0x2000, RZ, 0xc0, !PT ;  /* 0x0000200017ff7812 */ /* 0x000fd6000786c0ff */
[----:B-----5:R-:W-:Y:S02]  /*6ff10*/  @!P0 FMUL R27, R27, 16777216 ;  /* 0x4b8000001b1b8820 */ /* 0x020fe40000400000 */
[----:B------:R-:W-:Y:S02]  /*6ff20*/  @!P0 FMUL R28, R28, 16777216 ;  /* 0x4b8000001c1c8820 */ /* 0x000fe40000400000 */
[----:B------:R-:W-:Y:S02]  /*6ff30*/  @!P0 FMUL R25, R25, 16777216 ;  /* 0x4b80000019198820 */ /* 0x000fe40000400000 */
[----:B------:R-:W-:Y:S02]  /*6ff40*/  @!P0 FMUL R16, R16, 16777216 ;  /* 0x4b80000010108820 */ /* 0x000fe40000400000 */
[----:B------:R-:W-:Y:S02]  /*6ff50*/  @!P0 FMUL R24, R24, 16777216 ;  /* 0x4b80000018188820 */ /* 0x000fe40000400000 */
[----:B------:R-:W-:-:S02]  /*6ff60*/  @!P0 FMUL R9, R9, 16777216 ;  /* 0x4b80000009098820 */ /* 0x000fc40000400000 */
[----:B---3--:R-:W-:Y:S02]  /*6ff70*/  @!P0 FMUL R15, R15, 16777216 ;  /* 0x4b8000000f0f8820 */ /* 0x008fe40000400000 */
[----:B------:R-:W-:Y:S02]  /*6ff80*/  @!P0 FMUL R6, R6, 16777216 ;  /* 0x4b80000006068820 */ /* 0x000fe40000400000 */
[----:B--2---:R-:W-:Y:S02]  /*6ff90*/  @!P3 FMUL R7, R7, 16777216 ;  /* 0x4b8000000707b820 */ /* 0x004fe40000400000 */
[----:B----4-:R-:W-:-:S05]  /*6ffa0*/  @!P0 FMUL R5, R5, 16777216 ;  /* 0x4b80000005058820 */ /* 0x010fca0000400000 */
[----:B------:R0:W-:Y:S04]  /*6ffb0*/  @!P0 STL [R1+0x4f4], R5 ;  /* 0x0004f40501008387 */ /* 0x0001e80000100800 */
[----:B------:R1:W-:Y:S04]  /*6ffc0*/  @!P0 STL [R1+0x4f8], R27 ;  /* 0x0004f81b01008387 */ /* 0x0003e80000100800 */
[----:B------:R-:W-:Y:S04]  /*6ffd0*/  @!P0 STL [R1+0x4fc], R28 ;  /* 0x0004fc1c01008387 */ /* 0x000fe80000100800 */
[----:B0-----:R-:W2:Y:S04]  /*6ffe0*/  LDL R5, [R1+0x284] ;  /* 0x0002840001057983 */ /* 0x001ea80000100800 */
[----:B------:R-:W-:Y:S04]  /*6fff0*/  @!P0 STL [R1+0x500], R25 ;  /* 0x0005001901008387 */ /* 0x000fe80000100800 */
[----:B------:R0:W-:Y:S04]  /*70000*/  @!P0 STL [R1+0x508], R16 ;  /* 0x0005081001008387 */ /* 0x0001e80000100800 */
[----:B------:R3:W-:Y:S04]  /*70010*/  @!P0 STL [R1+0x504], R24 ;  /* 0x0005041801008387 */ /* 0x0007e80000100800 */
[----:B-1----:R-:W4:Y:S04]  /*70020*/  LDL R27, [R1+0x28c] ;  /* 0x00028c00011b7983 */ /* 0x002f280000100800 */
[----:B0-----:R-:W5:Y:S04]  /*70030*/  LDL R16, [R1+0x288] ;  /* 0x0002880001107983 */ /* 0x001f680000100800 */
[----:B------:R-:W5:Y:S04]  /*70040*/  LDL R28, [R1+0x290] ;  /* 0x00029000011c7983 */ /* 0x000f680000100800 */
[----:B------:R0:W-:Y:S04]  /*70050*/  @!P0 STL [R1+0x50c], R9 ;  /* 0x00050c0901008387 */ /* 0x0001e80000100800 */
[----:B------:R-:W5:Y:S04]  /*70060*/  LDL R25, [R1+0x298] ;  /* 0x0002980001197983 */ /* 0x000f680000100800 */
[----:B---3--:R-:W3:Y:S04]  /*70070*/  LDL R24, [R1+0x29c] ;  /* 0x00029c0001187983 */ /* 0x008ee80000100800 */
[----:B0-----:R-:W3:Y:S04]  /*70080*/  LDL R9, [R1+0x294] ;  /* 0x0002940001097983 */ /* 0x001ee80000100800 */
[----:B------:R0:W-:Y:S04]  /*70090*/  @!P0 STL [R1+0x510], R15 ;  /* 0x0005100f01008387 */ /* 0x0001e80000100800 */
[----:B0-----:R-:W3:Y:S04]  /*700a0*/  LDL R15, [R1+0x2a8] ;  /* 0x0002a800010f7983 */ /* 0x001ee80000100800 */
[----:B------:R0:W-:Y:S04]  /*700b0*/  STL [R1+0x1860], R6 ;  /* 0x0018600601007387 */ /* 0x0001e80000100800 */
[----:B0-----:R-:W3:Y:S04]  /*700c0*/  LDL R6, [R1+0x328] ;  /* 0x0003280001067983 */ /* 0x001ee80000100800 */
[----:B------:R0:W-:Y:S04]  /*700d0*/  @!P3 STL [R1+0x2ac], R7 ;  /* 0x0002ac070100b387 */ /* 0x0001e80000100800 */
[----:B0-----:R-:W3:Y:S01]  /*700e0*/  LDL.LU R7, [R1+0x18c0] ;  /* 0x0018c00001077983 */ /* 0x001ee20000300800 */
[----:B------:R-:W-:Y:S01]  /*700f0*/  LOP3.LUT P2, RZ, R23, 0x1000, RZ, 0xc0, !PT ;  /* 0x0000100017ff7812 */ /* 0x000fe2000784c0ff */
[----:B------:R-:W-:-:S02]  /*70100*/  @!P3 FMUL R4, R4, 16777216 ;  /* 0x4b8000000404b820 */ /* 0x000fc40000400000 */
[----:B------:R-:W-:Y:S02]  /*70110*/  @!P3 FMUL R3, R3, 16777216 ;  /* 0x4b8000000303b820 */ /* 0x000fe40000400000 */
[----:B------:R-:W-:Y:S02]  /*70120*/  @!P3 FMUL R2, R2, 16777216 ;  /* 0x4b8000000202b820 */ /* 0x000fe40000400000 */
[----:B------:R-:W-:Y:S02]  /*70130*/  @!P3 FMUL R12, R12, 16777216 ;  /* 0x4b8000000c0cb820 */ /* 0x000fe40000400000 */
[----:B------:R-:W-:Y:S02]  /*70140*/  @!P3 FMUL R0, R0, 16777216 ;  /* 0x4b8000000000b820 */ /* 0x000fe40000400000 */
[----:B------:R-:W-:Y:S02]  /*70150*/  @!P3 FMUL R26, R26, 16777216 ;  /* 0x4b8000001a1ab820 */ /* 0x000fe40000400000 */
[----:B--2---:R-:W-:-:S02]  /*70160*/  @!P2 FMUL R5, R5, 16777216 ;  /* 0x4b8000000505a820 */ /* 0x004fc40000400000 */
[----:B----4-:R-:W-:Y:S02]  /*70170*/  @!P2 FMUL R27, R27, 16777216 ;  /* 0x4b8000001b1ba820 */ /* 0x010fe40000400000 */
[----:B-----5:R-:W-:Y:S02]  /*70180*/  @!P2 FMUL R16, R16, 16777216 ;  /* 0x4b8000001010a820 */ /* 0x020fe40000400000 */
[----:B---3--:R-:W-:Y:S02]  /*70190*/  @!P2 FMUL R9, R9, 16777216 ;  /* 0x4b8000000909a820 */ /* 0x008fe40000400000 */
[----:B------:R-:W-:-:S05]  /*701a0*/  @!P3 FMUL R6, R6, 16777216 ;  /* 0x4b8000000606b820 */ /* 0x000fca0000400000 */
[----:B------:R-:W-:Y:S04]  /*701b0*/  @!P3 STL [R1+0x328], R6 ;  /* 0x000328060100b387 */ /* 0x000fe80000100800 */
[----:B------:R-:W-:Y:S04]  /*701c0*/  @!P3 STL [R1+0x32c], R4 ;  /* 0x00032c040100b387 */ /* 0x000fe80000100800 */
[----:B------:R-:W-:Y:S04]  /*701d0*/  @!P3 STL [R1+0x3c0], R3 ;  /* 0x0003c0030100b387 */ /* 0x000fe80000100800 */
[----:B------:R-:W-:Y:S01]  /*701e0*/  @!P3 STL [R1+0x3c4], R2 ;  /* 0x0003c4020100b387 */ /* 0x000fe20000100800 */
[----:B------:R-:W-:-:S03]  /*701f0*/  @!P3 FMUL R7, R7, 16777216 ;  /* 0x4b8000000707b820 */ /* 0x000fc60000400000 */
[----:B------:R0:W-:Y:S04]  /*70200*/  @!P3 STL [R1+0x4f0], R12 ;  /* 0x0004f00c0100b387 */ /* 0x0001e80000100800 */
[----:B------:R1:W-:Y:S04]  /*70210*/  @!P3 STL [R1+0x3c8], R0 ;  /* 0x0003c8000100b387 */ /* 0x0003e80000100800 */
[----:B0-----:R-:W2:Y:S04]  /*70220*/  LDL R12, [R1+0x264] ;  /* 0x00026400010c7983 */ /* 0x001ea80000100800 */
[----:B------:R0:W-:Y:S04]  /*70230*/  @!P3 STL [R1+0x3cc], R26 ;  /* 0x0003cc1a0100b387 */ /* 0x0001e80000100800 */
[----:B------:R-:W3:Y:S04]  /*70240*/  LDL R4, [R1+0x268] ;  /* 0x0002680001047983 */ /* 0x000ee80000100800 */
[----:B------:R-:W4:Y:S04]  /*70250*/  LDL R3, [R1+0x26c] ;  /* 0x00026c0001037983 */ /* 0x000f280000100800 */
[----:B------:R-:W5:Y:S04]  /*70260*/  LDL R2, [R1+0x270] ;  /* 0x0002700001027983 */ /* 0x000f680000100800 */
[----:B-1----:R-:W5:Y:S04]  /*70270*/  LDL R0, [R1+0x274] ;  /* 0x0002740001007983 */ /* 0x002f680000100800 */
[----:B0-----:R-:W5:Y:S04]  /*70280*/  LDL R26, [R1+0x278] ;  /* 0x00027800011a7983 */ /* 0x001f680000100800 */
[----:B------:R-:W-:Y:S04]  /*70290*/  STL [R1+0x1880], R7 ;  /* 0x0018800701007387 */ /* 0x000fe80000100800 */
[----:B------:R0:W-:Y:S04]  /*702a0*/  @!P2 STL [R1+0x288], R16 ;  /* 0x000288100100a387 */ /* 0x0001e80000100800 */
[----:B0-----:R-:W5:Y:S04]  /*702b0*/  LDL R16, [R1+0x27c] ;  /* 0x00027c0001107983 */ /* 0x001f680000100800 */
[----:B------:R-:W-:Y:S04]  /*702c0*/  @!P2 STL [R1+0x284], R5 ;  /* 0x000284050100a387 */ /* 0x000fe80000100800 */
[----:B------:R0:W-:Y:S04]  /*702d0*/  @!P2 STL [R1+0x294], R9 ;  /* 0x000294090100a387 */ /* 0x0001e80000100800 */
[----:B------:R1:W-:Y:S04]  /*702e0*/  @!P2 STL [R1+0x28c], R27 ;  /* 0x00028c1b0100a387 */ /* 0x0003e80000100800 */
[----:B0-----:R-:W5:Y:S01]  /*702f0*/  LDL R9, [R1+0x280] ;  /* 0x0002800001097983 */ /* 0x001f620000100800 */
[----:B------:R-:W-:Y:S01]  /*70300*/  LOP3.LUT P1, RZ, R23, 0x800, RZ, 0xc0, !PT ;  /* 0x0000080017ff7812 */ /* 0x000fe2000782c0ff */
[----:B------:R-:W-:-:S02]  /*70310*/  @!P2 FMUL R28, R28, 16777216 ;  /* 0x4b8000001c1ca820 */ /* 0x000fc40000400000 */
[----:B------:R-:W-:Y:S02]  /*70320*/  @!P2 FMUL R25, R25, 16777216 ;  /* 0x4b8000001919a820 */ /* 0x000fe40000400000 */
[----:B------:R-:W-:Y:S01]  /*70330*/  @!P2 FMUL R24, R24, 16777216 ;  /* 0x4b8000001818a820 */ /* 0x000fe20000400000 */
[----:B------:R0:W-:Y:S01]  /*70340*/  @!P2 STL [R1+0x290], R28 ;  /* 0x0002901c0100a387 */ /* 0x0001e20000100800 */
[----:B------:R-:W-:-:S03]  /*70350*/  @!P2 FMUL R15, R15, 16777216 ;  /* 0x4b8000000f0fa820 */ /* 0x000fc60000400000 */
[----:B------:R-:W5:Y:S01]  /*70360*/  LDL R7, [R1+0x248] ;  /* 0x0002480001077983 */ /* 0x000f620000100800 */
[----:B------:R-:W-:-:S03]  /*70370*/  @!P2 FMUL R8, R8, 16777216 ;  /* 0x4b8000000808a820 */ /* 0x000fc60000400000 */
[----:B------:R0:W-:Y:S04]  /*70380*/  @!P2 STL [R1+0x298], R25 ;  /* 0x000298190100a387 */ /* 0x0001e80000100800 */
[----:B------:R-:W5:Y:S04]  /*70390*/  LDL R6, [R1+0x24c] ;  /* 0x00024c0001067983 */ /* 0x000f680000100800 */
[----:B------:R0:W-:Y:S04]  /*703a0*/  @!P2 STL [R1+0x29c], R24 ;  /* 0x00029c180100a387 */ /* 0x0001e80000100800 */
[----:B-1----:R-:W5:Y:S04]  /*703b0*/  LDL R27, [R1+0x250] ;  /* 0x00025000011b7983 */ /* 0x002f680000100800 */
[----:B------:R1:W-:Y:S04]  /*703c0*/  @!P2 STL [R1+0x2a8], R15 ;  /* 0x0002a80f0100a387 */ /* 0x0003e80000100800 */
[----:B0-----:R-:W5:Y:S04]  /*703d0*/  LDL R28, [R1+0x254] ;  /* 0x00025400011c7983 */ /* 0x001f680000100800 */
[----:B------:R-:W5:Y:S04]  /*703e0*/  LDL R25, [R1+0x258] ;  /* 0x0002580001197983 */ /* 0x000f680000100800 */
[----:B------:R-:W5:Y:S04]  /*703f0*/  LDL R24, [R1+0x25c] ;  /* 0x00025c0001187983 */ /* 0x000f680000100800 */
[----:B-1----:R-:W5:Y:S04]  /*70400*/  LDL R15, [R1+0x260] ;  /* 0x00026000010f7983 */ /* 0x002f680000100800 */
[----:B------:R0:W-:Y:S04]  /*70410*/  STL [R1+0x1884], R8 ;  /* 0x0018840801007387 */ /* 0x0001e80000100800 */
[----:B0-----:R-:W5:Y:S01]  /*70420*/  LDL R8, [R1+0x244] ;  /* 0x0002440001087983 */ /* 0x001f620000100800 */
[----:B--2---:R-:W-:-:S05]  /*70430*/  @!P1 FMUL R12, R12, 16777216 ;  /* 0x4b8000000c0c9820 */ /* 0x004fca0000400000 */
[----:B------:R0:W-:Y:S01]  /*70440*/  @!P1 STL [R1+0x264], R12 ;  /* 0x0002640c01009387 */ /* 0x0001e20000100800 */
[----:B---3--:R-:W-:Y:S02]  /*70450*/  @!P1 FMUL R4, R4, 16777216 ;  /* 0x4b80000004049820 */ /* 0x008fe40000400000 */
[----:B----4-:R-:W-:Y:S01]  /*70460*/  @!P1 FMUL R3, R3, 16777216 ;  /* 0x4b80000003039820 */ /* 0x010fe20000400000 */
[----:B0-----:R-:W2:Y:S01]  /*70470*/  LDL R12, [R1+0x214] ;  /* 0x00021400010c7983 */ /* 0x001ea20000100800 */
[----:B-----5:R-:W-:-:S03]  /*70480*/  @!P1 FMUL R2, R2, 16777216 ;  /* 0x4b80000002029820 */ /* 0x020fc60000400000 */
[----:B------:R0:W-:Y:S01]  /*70490*/  @!P1 STL [R1+0x268], R4 ;  /* 0x0002680401009387 */ /* 0x0001e20000100800 */
[----:B------:R-:W-:-:S03]  /*704a0*/  @!P1 FMUL R0, R0, 16777216 ;  /* 0x4b80000000009820 */ /* 0x000fc60000400000 */
[----:B------:R1:W-:Y:S01]  /*704b0*/  @!P1 STL [R1+0x26c], R3 ;  /* 0x00026c0301009387 */ /* 0x0003e20000100800 */
[----:B------:R-:W-:-:S03]  /*704c0*/  @!P1 FMUL R26, R26, 16777216 ;  /* 0x4b8000001a1a9820 */ /* 0x000fc60000400000 */
[----:B------:R3:W-:Y:S04]  /*704d0*/  @!P1 STL [R1+0x270], R2 ;  /* 0x0002700201009387 */ /* 0x0007e80000100800 */
[----:B------:R-:W4:Y:S04]  /*704e0*/  LDL R5, [R1+0x218] ;  /* 0x0002180001057983 */ /* 0x000f280000100800 */
[----:B------:R5:W-:Y:S04]  /*704f0*/  @!P1 STL [R1+0x274], R0 ;  /* 0x0002740001009387 */ /* 0x000be80000100800 */
[----:B0-----:R-:W4:Y:S01]  /*70500*/  LDL R4, [R1+0x21c] ;  /* 0x00021c0001047983 */ /* 0x001f220000100800 */
[----:B------:R-:W-:-:S03]  /*70510*/  @!P1 FMUL R16, R16, 16777216 ;  /* 0x4b80000010109820 */ /* 0x000fc60000400000 */
[----:B------:R0:W-:Y:S04]  /*70520*/  @!P1 STL [R1+0x278], R26 ;  /* 0x0002781a01009387 */ /* 0x0001e80000100800 */
[----:B-1----:R-:W4:Y:S04]  /*70530*/  LDL R3, [R1+0x220] ;  /* 0x0002200001037983 */ /* 0x002f280000100800 */
[----:B---3--:R-:W3:Y:S04]  /*70540*/  LDL R2, [R1+0x224] ;  /* 0x0002240001027983 */ /* 0x008ee80000100800 */
[----:B-----5:R-:W5:Y:S04]  /*70550*/  LDL R0, [R1+0x228] ;  /* 0x0002280001007983 */ /* 0x020f680000100800 */
[----:B0-----:R-:W3:Y:S01]  /*70560*/  LDL R26, [R1+0x22c] ;  /* 0x00022c00011a7983 */ /* 0x001ee20000100800 */
[----:B------:R-:W-:-:S03]  /*70570*/  @!P1 FMUL R9, R9, 16777216 ;  /* 0x4b80000009099820 */ /* 0x000fc60000400000 */
[----:B------:R0:W-:Y:S04]  /*70580*/  @!P1 STL [R1+0x27c], R16 ;  /* 0x00027c1001009387 */ /* 0x0001e80000100800 */
[----:B0-----:R-:W3:Y:S04]  /*70590*/  LDL R16, [R1+0x240] ;  /* 0x0002400001107983 */ /* 0x001ee80000100800 */
[----:B------:R0:W-:Y:S04]  /*705a0*/  @!P1 STL [R1+0x280], R9 ;  /* 0x0002800901009387 */ /* 0x0001e80000100800 */
[----:B0-----:R-:W3:Y:S01]  /*705b0*/  LDL.LU R9, [R1+0x18bc] ;  /* 0x0018bc0001097983 */ /* 0x001ee20000300800 */
[----:B------:R-:W-:-:S02]  /*705c0*/  LOP3.LUT P0, RZ, R23, 0x400, RZ, 0xc0, !PT ;  /* 0x0000040017ff7812 */ /* 0x000fc4000780c0ff */
[----:B------:R-:W-:-:S11]  /*705d0*/  LOP3.LUT P3, RZ, R23, 0x200, RZ, 0xc0, !PT ;  /* 0x0000020017ff7812 */ /* 0x000fd6000786c0ff */
[----:B------:R-:W-:Y:S02]  /*705e0*/  @!P0 FMUL R7, R7, 16777216 ;  /* 0x4b80000007078820 */ /* 0x000fe40000400000 */
[----:B------:R-:W-:Y:S02]  /*705f0*/  @!P0 FMUL R6, R6, 16777216 ;  /* 0x4b80000006068820 */ /* 0x000fe40000400000 */
[----:B------:R-:W-:Y:S02]  /*70600*/  @!P0 FMUL R27, R27, 16777216 ;  /* 0x4b8000001b1b8820 */ /* 0x000fe40000400000 */
[----:B------:R-:W-:Y:S02]  /*70610*/  @!P0 FMUL R28, R28, 16777216 ;  /* 0x4b8000001c1c8820 */ /* 0x000fe40000400000 */
[----:B------:R-:W-:Y:S02]  /*70620*/  @!P0 FMUL R15, R15, 16777216 ;  /* 0x4b8000000f0f8820 */ /* 0x000fe40000400000 */
[----:B------:R-:W-:-:S02]  /*70630*/  @!P0 FMUL R25, R25, 16777216 ;  /* 0x4b80000019198820 */ /* 0x000fc40000400000 */
[----:B------:R-:W-:Y:S02]  /*70640*/  @!P0 FMUL R24, R24, 16777216 ;  /* 0x4b80000018188820 */ /* 0x000fe40000400000 */
[----:B------:R-:W-:Y:S02]  /*70650*/  @!P0 FMUL R8, R8, 16777216 ;  /* 0x4b80000008088820 */ /* 0x000fe40000400000 */
[----:B------:R-:W-:Y:S02]  /*70660*/  @!P0 FMUL R10, R10, 16777216 ;  /* 0x4b8000000a0a8820 */ /* 0x000fe40000400000 */
[----:B--2---:R-:W-:Y:S02]  /*70670*/  @!P3 FMUL R12, R12, 16777216 ;  /* 0x4b8000000c0cb820 */ /* 0x004fe40000400000 */
[----:B---3--:R-:W-:-:S05]  /*70680*/  @!P1 FMUL R9, R9, 16777216 ;  /* 0x4b80000009099820 */ /* 0x008fca0000400000 */
[----:B------:R-:W-:Y:S04]  /*70690*/  STL [R1+0x1888], R9 ;  /* 0x0018880901007387 */ /* 0x000fe80000100800 */
[----:B------:R-:W-:Y:S04]  /*706a0*/  @!P0 STL [R1+0x244], R8 ;  /* 0x0002440801008387 */ /* 0x000fe80000100800 */
[----:B------:R-:W-:Y:S04]  /*706b0*/  @!P0 STL [R1+0x248], R7 ;  /* 0x0002480701008387 */ /* 0x000fe80000100800 */
[----:B------:R-:W-:Y:S04]  /*706c0*/  @!P0 STL [R1+0x24c], R6 ;  /* 0x00024c0601008387 */ /* 0x000fe80000100800 */
[----:B------:R-:W-:Y:S04]  /*706d0*/  @!P0 STL [R1+0x250], R27 ;  /* 0x0002501b01008387 */ /* 0x000fe80000100800 */
[----:B------:R-:W-:Y:S04]  /*706e0*/  @!P0 STL [R1+0x254], R28 ;  /* 0x0002541c01008387 */ /* 0x000fe80000100800 */
[----:B------:R0:W-:Y:S04]  /*706f0*/  @!P0 STL [R1+0x260], R15 ;  /* 0x0002600f01008387 */ /* 0x0001e80000100800 */
[----:B------:R-:W-:Y:S04]  /*70700*/  @!P0 STL [R1+0x258], R25 ;  /* 0x0002581901008387 */ /* 0x000fe80000100800 */
[----:B0-----:R-:W2:Y:S04]  /*70710*/  LDL R15, [R1+0x1f4] ;  /* 0x0001f400010f7983 */ /* 0x001ea80000100800 */
[----:B------:R-:W-:Y:S04]  /*70720*/  @!P0 STL [R1+0x25c], R24 ;  /* 0x00025c1801008387 */ /* 0x000fe80000100800 */
[----:B------:R-:W-:Y:S04]  /*70730*/  STL [R1+0x188c], R10 ;  /* 0x00188c0a01007387 */ /* 0x000fe80000100800 */
[----:B------:R0:W-:Y:S01]  /*70740*/  @!P3 STL [R1+0x214], R12 ;  /* 0x0002140c0100b387 */ /* 0x0001e20000100800 */
[----:B----4-:R-:W-:-:S02]  /*70750*/  @!P3 FMUL R5, R5, 16777216 ;  /* 0x4b8000000505b820 */ /* 0x010fc40000400000 */
[----:B------:R-:W-:Y:S01]  /*70760*/  @!P3 FMUL R4, R4, 16777216 ;  /* 0x4b8000000404b820 */ /* 0x000fe20000400000 */
[----:B------:R-:W3:Y:S01]  /*70770*/  LDL R27, [R1+0x200] ;  /* 0x00020000011b7983 */ /* 0x000ee20000100800 */
[----:B------:R-:W-:Y:S01]  /*70780*/  @!P3 FMUL R3, R3, 16777216 ;  /* 0x4b8000000303b820 */ /* 0x000fe20000400000 */
[----:B------:R-:W-:Y:S01]  /*70790*/  LOP3.LUT P2, RZ, R23, 0x100, RZ, 0xc0, !PT ;  /* 0x0000010017ff7812 */ /* 0x000fe2000784c0ff */
[----:B------:R-:W-:Y:S01]  /*707a0*/  @!P3 FMUL R2, R2, 16777216 ;  /* 0x4b8000000202b820 */ /* 0x000fe20000400000 */
[----:B------:R-:W4:Y:S04]  /*707b0*/  LDL R28, [R1+0x204] ;  /* 0x00020400011c7983 */ /* 0x000f280000100800 */
[----:B0-----:R-:W3:Y:S01]  /*707c0*/  LDL R12, [R1+0x1f8] ;  /* 0x0001f800010c7983 */ /* 0x001ee20000100800 */
[----:B-----5:R-:W-:-:S03]  /*707d0*/  @!P3 FMUL R0, R0, 16777216 ;  /* 0x4b8000000000b820 */ /* 0x020fc60000400000 */
[----:B------:R-:W5:Y:S04]  /*707e0*/  LDL R25, [R1+0x208] ;  /* 0x0002080001197983 */ /* 0x000f680000100800 */
[----:B------:R-:W4:Y:S01]  /*707f0*/  LDL R24, [R1+0x20c] ;  /* 0x00020c0001187983 */ /* 0x000f220000100800 */
[----:B------:R-:W-:-:S03]  /*70800*/  @!P3 FMUL R26, R26, 16777216 ;  /* 0x4b8000001a1ab820 */ /* 0x000fc60000400000 */
[----:B------:R0:W-:Y:S04]  /*70810*/  @!P3 STL [R1+0x218], R5 ;  /* 0x000218050100b387 */ /* 0x0001e80000100800 */
[----:B------:R-:W4:Y:S01]  /*70820*/  LDL R10, [R1+0x210] ;  /* 0x00021000010a7983 */ /* 0x000f220000100800 */
[----:B------:R-:W-:-:S03]  /*70830*/  @!P3 FMUL R16, R16, 16777216 ;  /* 0x4b8000001010b820 */ /* 0x000fc60000400000 */
[----:B------:R1:W-:Y:S04]  /*70840*/  @!P3 STL [R1+0x21c], R4 ;  /* 0x00021c040100b387 */ /* 0x0003e80000100800 */
[----:B------:R0:W-:Y:S01]  /*70850*/  @!P3 STL [R1+0x220], R3 ;  /* 0x000220030100b387 */ /* 0x0001e20000100800 */
[----:B------:R-:W-:-:S03]  /*70860*/  @!P3 FMUL R11, R11, 16777216 ;  /* 0x4b8000000b0bb820 */ /* 0x000fc60000400000 */
[----:B------:R0:W-:Y:S04]  /*70870*/  @!P3 STL [R1+0x224], R2 ;  /* 0x000224020100b387 */ /* 0x0001e80000100800 */
[----:B------:R-:W5:Y:S04]  /*70880*/  LDL R9, [R1+0x1c4] ;  /* 0x0001c40001097983 */ /* 0x000f680000100800 */
[----:B------:R0:W-:Y:S04]  /*70890*/  @!P3 STL [R1+0x228], R0 ;  /* 0x000228000100b387 */ /* 0x0001e80000100800 */
[----:B------:R-:W5:Y:S04]  /*708a0*/  LDL R8, [R1+0x1c8] ;  /* 0x0001c80001087983 */ /* 0x000f680000100800 */
[----:B------:R0:W-:Y:S04]  /*708b0*/  @!P3 STL [R1+0x22c], R26 ;  /* 0x00022c1a0100b387 */ /* 0x0001e80000100800 */
[----:B------:R-:W5:Y:S04]  /*708c0*/  LDL R7, [R1+0x1cc] ;  /* 0x0001cc0001077983 */ /* 0x000f680000100800 */
[----:B------:R-:W-:Y:S04]  /*708d0*/  @!P3 STL [R1+0x240], R16 ;  /* 0x000240100100b387 */ /* 0x000fe80000100800 */
[----:B------:R-:W5:Y:S04]  /*708e0*/  LDL R6, [R1+0x1d0] ;  /* 0x0001d00001067983 */ /* 0x000f680000100800 */
[----:B0-----:R-:W5:Y:S04]  /*708f0*/  LDL R5, [R1+0x1d4] ;  /* 0x0001d40001057983 */ /* 0x001f680000100800 */
[----:B-1----:R-:W5:Y:S04]  /*70900*/  LDL R4, [R1+0x1d8] ;  /* 0x0001d80001047983 */ /* 0x002f680000100800 */
[----:B------:R-:W5:Y:S04]  /*70910*/  LDL R3, [R1+0x1dc] ;  /* 0x0001dc0001037983 */ /* 0x000f680000100800 */
[----:B------:R-:W5:Y:S04]  /*70920*/  LDL R2, [R1+0x1f0] ;  /* 0x0001f00001027983 */ /* 0x000f680000100800 */
[----:B------:R0:W-:Y:S04]  /*70930*/  STL [R1+0x1844], R11 ;  /* 0x0018440b01007387 */ /* 0x0001e80000100800 */
[----:B------:R-:W5:Y:S04]  /*70940*/  LDL R0, [R1+0x194] ;  /* 0x0001940001007983 */ /* 0x000f680000100800 */
[----:B------:R-:W5:Y:S04]  /*70950*/  LDL R26, [R1+0x198] ;  /* 0x00019800011a7983 */ /* 0x000f680000100800 */
[----:B0-----:R-:W5:Y:S04]  /*70960*/  LDL R11, [R1+0x1fc] ;  /* 0x0001fc00010b7983 */ /* 0x001f680000100800 */
[----:B------:R-:W5:Y:S01]  /*70970*/  LDL R16, [R1+0x19c] ;  /* 0x00019c0001107983 */ /* 0x000f620000100800 */
[----:B--2---:R-:W-:-:S05]  /*70980*/  @!P2 FMUL R15, R15, 16777216 ;  /* 0x4b8000000f0fa820 */ /* 0x004fca0000400000 */
[----:B------:R0:W-:Y:S04]  /*70990*/  @!P2 STL [R1+0x1f4], R15 ;  /* 0x0001f40f0100a387 */ /* 0x0001e80000100800 */
[----:B0-----:R-:W2:Y:S01]  /*709a0*/  LDL R15, [R1+0x1a8] ;  /* 0x0001a800010f7983 */ /* 0x001ea20000100800 */
[----:B---3--:R-:W-:-:S05]  /*709b0*/  @!P2 FMUL R12, R12, 16777216 ;  /* 0x4b8000000c0ca820 */ /* 0x008fca0000400000 */
[----:B------:R0:W-:Y:S04]  /*709c0*/  @!P2 STL [R1+0x1f8], R12 ;  /* 0x0001f80c0100a387 */ /* 0x0001e80000100800 */
[----:B0-----:R-:W3:Y:S01]  /*709d0*/  LDL.LU R12, [R1+0x18b8] ;  /* 0x0018b800010c7983 */ /* 0x001ee20000300800 */
[----:B------:R-:W-:Y:S01]  /*709e0*/  LOP3.LUT P1, RZ, R23, 0x80, RZ, 0xc0, !PT ;  /* 0x0000008017ff7812 */ /* 0x000fe2000782c0ff */
[----:B------:R-:W-:Y:S02]  /*709f0*/  @!P2 FMUL R27, R27, 16777216 ;  /* 0x4b8000001b1ba820 */ /* 0x000fe40000400000 */
[----:B----4-:R-:W-:Y:S02]  /*70a00*/  @!P2 FMUL R28, R28, 16777216 ;  /* 0x4b8000001c1ca820 */ /* 0x010fe40000400000 */
[----:B-----5:R-:W-:Y:S01]  /*70a10*/  @!P2 FMUL R25, R25, 16777216 ;  /* 0x4b8000001919a820 */ /* 0x020fe20000400000 */
[----:B------:R-:W-:Y:S01]  /*70a20*/  LOP3.LUT P0, RZ, R23, 0x40, RZ, 0xc0, !PT ;  /* 0x0000004017ff7812 */ /* 0x000fe2000780c0ff */
[----:B------:R-:W-:-:S02]  /*70a30*/  @!P2 FMUL R24, R24, 16777216 ;  /* 0x4b8000001818a820 */ /* 0x000fc40000400000 */
[----:B------:R-:W-:-:S04]  /*70a40*/  @!P2 FMUL R10, R10, 16777216 ;  /* 0x4b8000000a0aa820 */ /* 0x000fc80000400000 */
        /* <DEDUP_REMOVED lines=8> */
[----:B------:R-:W-:-:S05]  /*70ad0*/  @!P2 FMUL R11, R11, 16777216 ;  /* 0x4b8000000b0ba820 */ /* 0x000fca0000400000 */
[----:B------:R-:W-:Y:S04]  /*70ae0*/  @!P2 STL [R1+0x1fc], R11 ;  /* 0x0001fc0b0100a387 */ /* 0x000fe80000100800 */
[----:B------:R0:W-:Y:S04]  /*70af0*/  @!P2 STL [R1+0x200], R27 ;  /* 0x0002001b0100a387 */ /* 0x0001e80000100800 */
[----:B------:R1:W-:Y:S04]  /*70b00*/  @!P2 STL [R1+0x204], R28 ;  /* 0x0002041c0100a387 */ /* 0x0003e80000100800 */
[----:B0-----:R-:W4:Y:S04]  /*70b10*/  LDL R27, [R1+0x1b4] ;  /* 0x0001b400011b7983 */ /* 0x001f280000100800 */
[----:B------:R0:W-:Y:S04]  /*70b20*/  @!P2 STL [R1+0x208], R25 ;  /* 0x000208190100a387 */ /* 0x0001e80000100800 */
[----:B-1----:R-:W5:Y:S04]  /*70b30*/  LDL R28, [R1+0x1b8] ;  /* 0x0001b800011c7983 */ /* 0x002f680000100800 */
[----:B------:R1:W-:Y:S04]  /*70b40*/  @!P2 STL [R1+0x20c], R24 ;  /* 0x00020c180100a387 */ /* 0x0003e80000100800 */
[----:B0-----:R-:W5:Y:S04]  /*70b50*/  LDL R25, [R1+0x1bc] ;  /* 0x0001bc0001197983 */ /* 0x001f680000100800 */
[----:B-1----:R-:W5:Y:S01]  /*70b60*/  LDL R24, [R1+0x1c0] ;  /* 0x0001c00001187983 */ /* 0x002f620000100800 */
        /* <DEDUP_REMOVED lines=12> */
[----:B------:R-:W-:Y:S04]  /*70c30*/  @!P1 STL [R1+0x1d4], R5 ;  /* 0x0001d40501009387 */ /* 0x000fe80000100800 */
[----:B------:R-:W-:Y:S04]  /*70c40*/  @!P1 STL [R1+0x1d8], R4 ;  /* 0x0001d80401009387 */ /* 0x000fe80000100800 */
[----:B------:R-:W-:Y:S04]  /*70c50*/  STL [R1+0x1840], R13 ;  /* 0x0018400d01007387 */ /* 0x000fe80000100800 */
[----:B------:R-:W-:Y:S04]  /*70c60*/  @!P1 STL [R1+0x1dc], R3 ;  /* 0x0001dc0301009387 */ /* 0x000fe80000100800 */
[----:B------:R-:W-:Y:S04]  /*70c70*/  @!P1 STL [R1+0x1f0], R2 ;  /* 0x0001f00201009387 */ /* 0x000fe80000100800 */
[----:B------:R-:W-:Y:S04]  /*70c80*/  @!P0 STL [R1+0x194], R0 ;  /* 0x0001940001008387 */ /* 0x000fe80000100800 */
[----:B------:R0:W-:Y:S04]  /*70c90*/  @!P0 STL [R1+0x19c], R16 ;  /* 0x00019c1001008387 */ /* 0x0001e80000100800 */
[----:B------:R-:W-:Y:S04]  /*70ca0*/  @!P0 STL [R1+0x198], R26 ;  /* 0x0001981a01008387 */ /* 0x000fe80000100800 */
[----:B0-----:R-:W2:Y:S04]  /*70cb0*/  LDL R16, [R1+0x174] ;  /* 0x0001740001107983 */ /* 0x001ea80000100800 */
[----:B------:R0:W-:Y:S01]  /*70cc0*/  @!P0 STL [R1+0x1a8], R15 ;  /* 0x0001a80f01008387 */ /* 0x0001e20000100800 */
[----:B------:R-:W-:-:S03]  /*70cd0*/  LOP3.LUT R29, R29, 0xffff7fff, RZ, 0xc0, !PT ;  /* 0xffff7fff1d1d7812 */ /* 0x000fc600078ec0ff */
[----:B------:R-:W3:Y:S04]  /*70ce0*/  LDL R13, [R1+0x184] ;  /* 0x00018400010d7983 */ /* 0x000ee80000100800 */
[----:B------:R-:W3:Y:S04]  /*70cf0*/  LDL R12, [R1+0x188] ;  /* 0x00018800010c7983 */ /* 0x000ee80000100800 */
[----:B0-----:R-:W3:Y:S01]  /*70d00*/  LDL R15, [R1+0x178] ;  /* 0x00017800010f7983 */ /* 0x001ee20000100800 */
[----:B------:R-:W-:Y:S02]  /*70d10*/  @P4 LOP3.LUT R29, R29, 0x8000, RZ, 0xfc, !PT ;  /* 0x000080001d1d4812 */ /* 0x000fe400078efcff */
[----:B------:R-:W-:Y:S01]  /*70d20*/  LOP3.LUT P4, RZ, R23, 0x10, RZ, 0xc0, !PT ;  /* 0x0000001017ff7812 */ /* 0x000fe2000788c0ff */
[----:B------:R-:W3:Y:S04]  /*70d30*/  LDL R2, [R1+0x18c] ;  /* 0x00018c0001027983 */ /* 0x000ee80000100800 */
[----:B------:R-:W3:Y:S01]  /*70d40*/  LDL R0, [R1+0x190] ;  /* 0x0001900001007983 */ /* 0x000ee20000100800 */
[----:B----4-:R-:W-:-:S02]  /*70d50*/  @!P0 FMUL R27, R27, 16777216 ;  /* 0x4b8000001b1b8820 */ /* 0x010fc40000400000 */
[----:B------:R-:W-:-:S03]  /*70d60*/  @!P0 FMUL R14, R14, 16777216 ;  /* 0x4b8000000e0e8820 */ /* 0x000fc60000400000 */
[----:B------:R0:W-:Y:S01]  /*70d70*/  @!P0 STL [R1+0x1b4], R27 ;  /* 0x0001b41b01008387 */ /* 0x0001e20000100800 */
[----:B-----5:R-:W-:-:S03]  /*70d80*/  @!P0 FMUL R28, R28, 16777216 ;  /* 0x4b8000001c1c8820 */ /* 0x020fc60000400000 */
[----:B------:R-:W4:Y:S04]  /*70d90*/  LDL R11, [R1+0x114] ;  /* 0x00011400010b7983 */ /* 0x000f280000100800 */
[----:B------:R1:W-:Y:S01]  /*70da0*/  @!P0 STL [R1+0x1b8], R28 ;  /* 0x0001b81c01008387 */ /* 0x0003e20000100800 */
[----:B------:R-:W-:-:S03]  /*70db0*/  @!P0 FMUL R25, R25, 16777216 ;  /* 0x4b80000019198820 */ /* 0x000fc60000400000 */
[----:B------:R-:W5:Y:S01]  /*70dc0*/  LDL R10, [R1+0x110] ;  /* 0x00011000010a7983 */ /* 0x000f620000100800 */
[----:B------:R-:W-:-:S03]  /*70dd0*/  @!P0 FMUL R24, R24, 16777216 ;  /* 0x4b80000018188820 */ /* 0x000fc60000400000 */
[----:B------:R0:W-:Y:S04]  /*70de0*/  @!P0 STL [R1+0x1bc], R25 ;  /* 0x0001bc1901008387 */ /* 0x0001e80000100800 */
[----:B------:R-:W5:Y:S04]  /*70df0*/  LDL R9, [R1+0x10c] ;  /* 0x00010c0001097983 */ /* 0x000f680000100800 */
[----:B------:R0:W-:Y:S01]  /*70e00*/  @!P0 STL [R1+0x1c0], R24 ;  /* 0x0001c01801008387 */ /* 0x0001e20000100800 */
[----:B------:R-:W-:-:S03]  /*70e10*/  LOP3.LUT P3, RZ, R23, 0x8, RZ, 0xc0, !PT ;  /* 0x0000000817ff7812 */ /* 0x000fc6000786c0ff */
[----:B------:R-:W5:Y:S01]  /*70e20*/  LDL R8, [R1+0x160] ;  /* 0x0001600001087983 */ /* 0x000f620000100800 */
[----:B------:R-:W-:-:S03]  /*70e30*/  LOP3.LUT P2, RZ, R23, 0x4, RZ, 0xc0, !PT ;  /* 0x0000000417ff7812 */ /* 0x000fc6000784c0ff */
[----:B------:R-:W5:Y:S01]  /*70e40*/  LDL R7, [R1+0x164] ;  /* 0x0001640001077983 */ /* 0x000f620000100800 */
[----:B------:R-:W-:-:S03]  /*70e50*/  LOP3.LUT P1, RZ, R23, 0x2, RZ, 0xc0, !PT ;  /* 0x0000000217ff7812 */ /* 0x000fc6000782c0ff */
[----:B------:R-:W5:Y:S01]  /*70e60*/  LDL R6, [R1+0x168] ;  /* 0x0001680001067983 */ /* 0x000f620000100800 */
[----:B------:R-:W-:-:S03]  /*70e70*/  LOP3.LUT P0, RZ, R23, 0x1, RZ, 0xc0, !PT ;  /* 0x0000000117ff7812 */ /* 0x000fc6000780c0ff */
[----:B------:R-:W5:Y:S04]  /*70e80*/  LDL R5, [R1+0x16c] ;  /* 0x00016c0001057983 */ /* 0x000f680000100800 */
[----:B------:R-:W5:Y:S04]  /*70e90*/  LDL R4, [R1+0x170] ;  /* 0x0001700001047983 */ /* 0x000f680000100800 */
[----:B------:R-:W5:Y:S04]  /*70ea0*/  LDL R3, [R1+0x108] ;  /* 0x0001080001037983 */ /* 0x000f680000100800 */
[----:B------:R-:W5:Y:S04]  /*70eb0*/  LDL R26, [R1+0x104] ;  /* 0x00010400011a7983 */ /* 0x000f680000100800 */
[----:B0-----:R-:W5:Y:S04]  /*70ec0*/  LDL R27, [R1+0xf8] ;  /* 0x0000f800011b7983 */ /* 0x001f680000100800 */
[----:B-1----:R-:W5:Y:S04]  /*70ed0*/  LDL R28, [R1+0xf4] ;  /* 0x0000f400011c7983 */ /* 0x002f680000100800 */
[----:B------:R-:W5:Y:S04]  /*70ee0*/  LDL R25, [R1+0xe8] ;  /* 0x0000e80001197983 */ /* 0x000f680000100800 */
[----:B------:R-:W5:Y:S04]  /*70ef0*/  LDL R24, [R1+0xe4] ;  /* 0x0000e40001187983 */ /* 0x000f680000100800 */
[----:B------:R0:W-:Y:S04]  /*70f00*/  STL [R1+0x1848], R14 ;  /* 0x0018480e01007387 */ /* 0x0001e80000100800 */
[----:B0-----:R-:W5:Y:S04]  /*70f10*/  LDL R14, [R1+0x180] ;  /* 0x00018000010e7983 */ /* 0x001f680000100800 */
[----:B------:R0:W-:Y:S04]  /*70f20*/  STL [R1+0x18ac], R23 ;  /* 0x0018ac1701007387 */ /* 0x0001e80000100800 */
[----:B0-----:R-:W5:Y:S01]  /*70f30*/  LDL R23, [R1+0x17c] ;  /* 0x00017c0001177983 */ /* 0x001f620000100800 */
[----:B--2---:R-:W-:-:S05]  /*70f40*/  @!P4 FMUL R16, R16, 16777216 ;  /* 0x4b8000001010c820 */ /* 0x004fca0000400000 */
[----:B------:R0:W-:Y:S04]  /*70f50*/  @!P4 STL [R1+0x174], R16 ;  /* 0x000174100100c387 */ /* 0x0001e80000100800 */
[----:B0-----:R-:W2:Y:S01]  /*70f60*/  LDL.LU R16, [R1+0x18b4] ;  /* 0x0018b40001107983 */ /* 0x001ea20000300800 */
[----:B---3--:R-:W-:-:S05]  /*70f70*/  @!P4 FMUL R15, R15, 16777216 ;  /* 0x4b8000000f0fc820 */ /* 0x008fca0000400000 */
[----:B------:R0:W-:Y:S04]  /*70f80*/  @!P4 STL [R1+0x178], R15 ;  /* 0x0001780f0100c387 */ /* 0x0001e80000100800 */
[----:B0-----:R-:W3:Y:S01]  /*70f90*/  LDL.LU R15, [R1+0x18b0] ;  /* 0x0018b000010f7983 */ /* 0x001ee20000300800 */
[----:B------:R-:W-:Y:S02]  /*70fa0*/  @!P4 FMUL R13, R13, 16777216 ;  /* 0x4b8000000d0dc820 */ /* 0x000fe40000400000 */
[----:B------:R-:W-:Y:S02]  /*70fb0*/  @!P4 FMUL R12, R12, 16777216 ;  /* 0x4b8000000c0cc820 */ /* 0x000fe40000400000 */
[----:B------:R-:W-:Y:S02]  /*70fc0*/  @!P4 FMUL R2, R2, 16777216 ;  /* 0x4b8000000202c820 */ /* 0x000fe40000400000 */
[----:B------:R-:W-:-:S02]  /*70fd0*/  @!P4 FMUL R0, R0, 16777216 ;  /* 0x4b8000000000c820 */ /* 0x000fc40000400000 */
[----:B----4-:R-:W-:Y:S02]  /*70fe0*/  @!P3 FMUL R11, R11, 16777216 ;  /* 0x4b8000000b0bb820 */ /* 0x010fe40000400000 */
[----:B-----5:R-:W-:Y:S02]  /*70ff0*/  @!P3 FMUL R10, R10, 16777216 ;  /* 0x4b8000000a0ab820 */ /* 0x020fe40000400000 */
[----:B------:R-:W-:Y:S02]  /*71000*/  @!P3 FMUL R9, R9, 16777216 ;  /* 0x4b8000000909b820 */ /* 0x000fe40000400000 */
[----:B------:R-:W-:Y:S02]  /*71010*/  @!P3 FMUL R8, R8, 16777216 ;  /* 0x4b8000000808b820 */ /* 0x000fe40000400000 */
[----:B------:R-:W-:Y:S02]  /*71020*/  @!P3 FMUL R7, R7, 16777216 ;  /* 0x4b8000000707b820 */ /* 0x000fe40000400000 */
[----:B------:R-:W-:-:S02]  /*71030*/  @!P3 FMUL R6, R6, 16777216 ;  /* 0x4b8000000606b820 */ /* 0x000fc40000400000 */
[----:B------:R-:W-:Y:S02]  /*71040*/  @!P3 FMUL R5, R5, 16777216 ;  /* 0x4b8000000505b820 */ /* 0x000fe40000400000 */
[----:B------:R-:W-:Y:S02]  /*71050*/  @!P3 FMUL R4, R4, 16777216 ;  /* 0x4b8000000404b820 */ /* 0x000fe40000400000 */
[----:B------:R-:W-:Y:S02]  /*71060*/  @!P2 FMUL R3, R3, 16777216 ;  /* 0x4b8000000303a820 */ /* 0x000fe40000400000 */
[----:B------:R-:W-:Y:S02]  /*71070*/  @!P2 FMUL R26, R26, 16777216 ;  /* 0x4b8000001a1aa820 */ /* 0x000fe40000400000 */
[----:B------:R-:W-:Y:S02]  /*71080*/  @!P2 FMUL R27, R27, 16777216 ;  /* 0x4b8000001b1ba820 */ /* 0x000fe40000400000 */
[----:B------:R-:W-:-:S02]  /*71090*/  @!P2 FMUL R28, R28, 16777216 ;  /* 0x4b8000001c1ca820 */ /* 0x000fc40000400000 */
[----:B------:R-:W-:Y:S02]  /*710a0*/  @!P4 FMUL R14, R14, 16777216 ;  /* 0x4b8000000e0ec820 */ /* 0x000fe40000400000 */
[----:B------:R-:W-:-:S05]  /*710b0*/  @!P4 FMUL R23, R23, 16777216 ;  /* 0x4b8000001717c820 */ /* 0x000fca0000400000 */
[----:B------:R-:W-:Y:S04]  /*710c0*/  @!P4 STL [R1+0x17c], R23 ;  /* 0x00017c170100c387 */ /* 0x000fe80000100800 */
[----:B------:R-:W-:Y:S04]  /*710d0*/  @!P4 STL [R1+0x180], R14 ;  /* 0x0001800e0100c387 */ /* 0x000fe80000100800 */
[----:B------:R-:W-:Y:S04]  /*710e0*/  @!P4 STL [R1+0x184], R13 ;  /* 0x0001840d0100c387 */ /* 0x000fe80000100800 */
[----:B------:R-:W-:Y:S04]  /*710f0*/  @!P4 STL [R1+0x188], R12 ;  /* 0x0001880c0100c387 */ /* 0x000fe80000100800 */
[----:B------:R0:W-:Y:S04]  /*71100*/  @!P4 STL [R1+0x18c], R2 ;  /* 0x00018c020100c387 */ /* 0x0001e80000100800 */
[----:B0-----:R-:W4:Y:S04]  /*71110*/  LDL R2, [R1+0xd8] ;  /* 0x0000d80001027983 */ /* 0x001f280000100800 */
[----:B------:R0:W-:Y:S04]  /*71120*/  @!P4 STL [R1+0x190], R0 ;  /* 0x000190000100c387 */ /* 0x0001e80000100800 */
[----:B0-----:R-:W5:Y:S01]  /*71130*/  LDL R0, [R1+0xd4] ;  /* 0x0000d40001007983 */ /* 0x001f620000100800 */
[----:B------:R-:W-:-:S02]  /*71140*/  @!P2 FMUL R25, R25, 16777216 ;  /* 0x4b8000001919a820 */ /* 0x000fc40000400000 */
        /* <DEDUP_REMOVED lines=16> */
[----:B------:R-:W2:Y:S04]  /*71250*/  LDL R23, [R1+0x100] ;  /* 0x0001000001177983 */ /* 0x000ea80000100800 */
[----:B------:R1:W-:Y:S01]  /*71260*/  @!P2 STL [R1+0xf4], R28 ;  /* 0x0000f41c0100a387 */ /* 0x0003e20000100800 */
[----:B0-----:R-:W-:-:S03]  /*71270*/  IMAD.MOV.U32 R26, RZ, RZ, R21 ;  /* 0x000000ffff1a7224 */ /* 0x001fc600078e0015 */
[----:B------:R0:W-:Y:S04]  /*71280*/  @!P2 STL [R1+0xe8], R25 ;  /* 0x0000e8190100a387 */ /* 0x0001e80000100800 */
[----:B------:R3:W-:Y:S01]  /*71290*/  @!P2 STL [R1+0xe4], R24 ;  /* 0x0000e4180100a387 */ /* 0x0007e20000100800 */
[----:B-1----:R-:W-:-:S03]  /*712a0*/  MOV R28, R20 ;  /* 0x00000014001c7202 */ /* 0x002fc60000000f00 */
[----:B------:R-:W2:Y:S01]  /*712b0*/  LDL R21, [R1+0xf0] ;  /* 0x0000f00001157983 */ /* 0x000ea20000100800 */
[----:B0-----:R-:W-:-:S03]  /*712c0*/  MOV R25, R22 ;  /* 0x0000001600197202 */ /* 0x001fc60000000f00 */
[----:B------:R-:W2:Y:S01]  /*712d0*/  LDL R22, [R1+0xfc] ;  /* 0x0000fc0001167983 */ /* 0x000ea20000100800 */
[----:B------:R-:W-:-:S03]  /*712e0*/  IMAD.MOV.U32 R27, RZ, RZ, R19 ;  /* 0x000000ffff1b7224 */ /* 0x000fc600078e0013 */
[----:B------:R-:W2:Y:S04]  /*712f0*/  LDL R20, [R1+0xec] ;  /* 0x0000ec0001147983 */ /* 0x000ea80000100800 */
[----:B------:R-:W2:Y:S01]  /*71300*/  LDL R19, [R1+0xdc] ;  /* 0x0000dc0001137983 */ /* 0x000ea20000100800 */
[----:B---3--:R-:W-:-:S03]  /*71310*/  MOV R24, R18 ;  /* 0x0000001200187202 */ /* 0x008fc60000000f00 */
[----:B------:R-:W3:Y:S04]  /*71320*/  LDL R18, [R1+0xd0] ;  /* 0x0000d00001127983 */ /* 0x000ee80000100800 */
[----:B------:R-:W3:Y:S04]  /*71330*/  LDL R16, [R1+0xcc] ;  /* 0x0000cc0001107983 */ /* 0x000ee80000100800 */
[----:B------:R-:W3:Y:S04]  /*71340*/  LDL R15, [R1+0xc8] ;  /* 0x0000c800010f7983 */ /* 0x000ee80000100800 */
[----:B------:R-:W3:Y:S01]  /*71350*/  LDL R14, [R1+0xc4] ;  /* 0x0000c400010e7983 */ /* 0x000ee20000100800 */
[----:B------:R-:W-:-:S02]  /*71360*/  @!P1 FMUL R24, R24, 16777216 ;  /* 0x4b80000018189820 */ /* 0x000fc40000400000 */
[----:B----4-:R-:W-:-:S05]  /*71370*/  @!P2 FMUL R2, R2, 16777216 ;  /* 0x4b8000000202a820 */ /* 0x010fca0000400000 */
[----:B------:R0:W-:Y:S04]  /*71380*/  @!P2 STL [R1+0xd8], R2 ;  /* 0x0000d8020100a387 */ /* 0x0001e80000100800 */
[----:B------:R-:W4:Y:S01]  /*71390*/  LDL R13, [R1+0xb8] ;  /* 0x0000b800010d7983 */ /* 0x000f220000100800 */
[----:B-----5:R-:W-:-:S05]  /*713a0*/  @!P2 FMUL R0, R0, 16777216 ;  /* 0x4b8000000000a820 */ /* 0x020fca0000400000 */
[----:B------:R1:W-:Y:S04]  /*713b0*/  @!P2 STL [R1+0xd4], R0 ;  /* 0x0000d4000100a387 */ /* 0x0003e80000100800 */
[----:B------:R-:W5:Y:S04]  /*713c0*/  LDL R12, [R1+0xb4] ;  /* 0x0000b400010c7983 */ /* 0x000f680000100800 */
        /* <DEDUP_REMOVED lines=9> */
[----:B0-----:R-:W5:Y:S04]  /*71460*/  LDL R2, [R1+0x9c] ;  /* 0x00009c0001027983 */ /* 0x001f680000100800 */
[----:B-1----:R-:W5:Y:S01]  /*71470*/  LDL R0, [R1+0x90] ;  /* 0x0000900001007983 */ /* 0x002f620000100800 */
[----:B--2---:R-:W-:-:S05]  /*71480*/  @!P1 FMUL R23, R23, 16777216 ;  /* 0x4b80000017179820 */ /* 0x004fca0000400000 */
[----:B------:R0:W-:Y:S04]  /*71490*/  @!P1 STL [R1+0x100], R23 ;  /* 0x0001001701009387 */ /* 0x0001e80000100800 */
[----:B0-----:R-:W2:Y:S01]  /*714a0*/  LDL.LU R23, [R1+0x18ac] ;  /* 0x0018ac0001177983 */ /* 0x001ea20000300800 */
[----:B------:R-:W-:Y:S02]  /*714b0*/  @!P1 FMUL R21, R21, 16777216 ;  /* 0x4b80000015159820 */ /* 0x000fe40000400000 */
[----:B------:R-:W-:Y:S02]  /*714c0*/  @!P1 FMUL R22, R22, 16777216 ;  /* 0x4b80000016169820 */ /* 0x000fe40000400000 */
[----:B------:R-:W-:-:S03]  /*714d0*/  @!P1 FMUL R20, R20, 16777216 ;  /* 0x4b80000014149820 */ /* 0x000fc60000400000 */
[----:B------:R0:W-:Y:S01]  /*714e0*/  @!P1 STL [R1+0xfc], R22 ;  /* 0x0000fc1601009387 */ /* 0x0001e20000100800 */
[----:B------:R-:W-:-:S03]  /*714f0*/  @!P1 FMUL R19, R19, 16777216 ;  /* 0x4b80000013139820 */ /* 0x000fc60000400000 */
[----:B0-----:R-:W2:Y:S04]  /*71500*/  LDL.LU R22, [R1+0x18a8] ;  /* 0x0018a80001167983 */ /* 0x001ea80000300800 */
[----:B------:R0:W-:Y:S04]  /*71510*/  @!P1 STL [R1+0xf0], R21 ;  /* 0x0000f01501009387 */ /* 0x0001e80000100800 */
[----:B0-----:R-:W2:Y:S04]  /*71520*/  LDL.LU R21, [R1+0x18a4] ;  /* 0x0018a40001157983 */ /* 0x001ea80000300800 */
[----:B------:R0:W-:Y:S04]  /*71530*/  @!P1 STL [R1+0xec], R20 ;  /* 0x0000ec1401009387 */ /* 0x0001e80000100800 */
[----:B0-----:R-:W2:Y:S04]  /*71540*/  LDL.LU R20, [R1+0x18a0] ;  /* 0x0018a00001147983 */ /* 0x001ea80000300800 */
[----:B------:R0:W-:Y:S04]  /*71550*/  @!P1 STL [R1+0xe0], R24 ;  /* 0x0000e01801009387 */ /* 0x0001e80000100800 */
[----:B0-----:R-:W2:Y:S04]  /*71560*/  LDL.LU R24, [R1+0x189c] ;  /* 0x00189c0001187983 */ /* 0x001ea80000300800 */
[----:B------:R0:W-:Y:S04]  /*71570*/  @!P1 STL [R1+0xdc], R19 ;  /* 0x0000dc1301009387 */ /* 0x0001e80000100800 */
[----:B0-----:R-:W2:Y:S01]  /*71580*/  LDL.LU R19, [R1+0x1898] ;  /* 0x0018980001137983 */ /* 0x001ea20000300800 */
[----:B---3--:R-:W-:-:S02]  /*71590*/  @!P1 FMUL R18, R18, 16777216 ;  /* 0x4b80000012129820 */ /* 0x008fc40000400000 */
[----:B------:R-:W-:Y:S02]  /*715a0*/  @!P1 FMUL R16, R16, 16777216 ;  /* 0x4b80000010109820 */ /* 0x000fe40000400000 */
[----:B------:R-:W-:Y:S01]  /*715b0*/  @!P0 FMUL R15, R15, 16777216 ;  /* 0x4b8000000f0f8820 */ /* 0x000fe20000400000 */
[----:B------:R0:W-:Y:S01]  /*715c0*/  @!P1 STL [R1+0xd0], R18 ;  /* 0x0000d01201009387 */ /* 0x0001e20000100800 */
[----:B------:R-:W-:Y:S02]  /*715d0*/  @!P0 FMUL R14, R14, 16777216 ;  /* 0x4b8000000e0e8820 */ /* 0x000fe40000400000 */
[----:B----4-:R-:W-:Y:S02]  /*715e0*/  @!P0 FMUL R13, R13, 16777216 ;  /* 0x4b8000000d0d8820 */ /* 0x010fe40000400000 */
[----:B-----5:R-:W-:Y:S02]  /*715f0*/  @!P0 FMUL R12, R12, 16777216 ;  /* 0x4b8000000c0c8820 */ /* 0x020fe40000400000 */
[----:B------:R-:W-:Y:S01]  /*71600*/  @!P0 FMUL R11, R11, 16777216 ;  /* 0x4b8000000b0b8820 */ /* 0x000fe20000400000 */
[----:B0-----:R-:W3:Y:S01]  /*71610*/  LDL.LU R18, [R1+0x1894] ;  /* 0x0018940001127983 */ /* 0x001ee20000300800 */
[----:B------:R-:W-:-:S03]  /*71620*/  @!P0 FMUL R10, R10, 16777216 ;  /* 0x4b8000000a0a8820 */ /* 0x000fc60000400000 */
[----:B------:R-:W-:Y:S01]  /*71630*/  @!P1 STL [R1+0xcc], R16 ;  /* 0x0000cc1001009387 */ /* 0x000fe20000100800 */
[----:B------:R-:W-:Y:S02]  /*71640*/  @!P0 FMUL R9, R9, 16777216 ;  /* 0x4b80000009098820 */ /* 0x000fe40000400000 */
[----:B------:R-:W-:Y:S01]  /*71650*/  @!P0 FMUL R8, R8, 16777216 ;  /* 0x4b80000008088820 */ /* 0x000fe20000400000 */
[----:B------:R-:W-:Y:S04]  /*71660*/  @!P0 STL [R1+0xc8], R15 ;  /* 0x0000c80f01008387 */ /* 0x000fe80000100800 */
[----:B------:R-:W-:Y:S04]  /*71670*/  @!P0 STL [R1+0xc4], R14 ;  /* 0x0000c40e01008387 */ /* 0x000fe80000100800 */
[----:B------:R-:W-:Y:S04]  /*71680*/  @!P0 STL [R1+0xb8], R13 ;  /* 0x0000b80d01008387 */ /* 0x000fe80000100800 */
[----:B------:R-:W-:Y:S04]  /*71690*/  @!P0 STL [R1+0xb4], R12 ;  /* 0x0000b40c01008387 */ /* 0x000fe80000100800 */
[----:B------:R-:W-:Y:S04]  /*716a0*/  @!P0 STL [R1+0xa8], R11 ;  /* 0x0000a80b01008387 */ /* 0x000fe80000100800 */
[----:B------:R-:W-:Y:S04]  /*716b0*/  @!P0 STL [R1+0xa4], R10 ;  /* 0x0000a40a01008387 */ /* 0x000fe80000100800 */
[----:B------:R-:W-:Y:S04]  /*716c0*/  @!P0 STL [R1+0x94], R8 ;  /* 0x0000940801008387 */ /* 0x000fe80000100800 */
[----:B------:R-:W-:Y:S01]  /*716d0*/  @!P0 STL [R1+0x98], R9 ;  /* 0x0000980901008387 */ /* 0x000fe20000100800 */
[----:B--2---:R-:W-:Y:S01]  /*716e0*/  @!P0 FMUL R19, R19, 16777216 ;  /* 0x4b80000013138820 */ /* 0x004fe20000400000 */
[----:B------:R-:W-:-:S13]  /*716f0*/  LOP3.LUT P0, RZ, R29, 0x800, RZ, 0xc0, !PT ;  /* 0x000008001dff7812 */ /* 0x000fda000780c0ff */
[----:B------:R-:W-:Y:S02]  /*71700*/  @!P0 FMUL R7, R7, 16777216 ;  /* 0x4b80000007078820 */ /* 0x000fe40000400000 */
[----:B------:R-:W-:Y:S02]  /*71710*/  @!P0 FMUL R6, R6, 16777216 ;  /* 0x4b80000006068820 */ /* 0x000fe40000400000 */
[----:B------:R-:W-:Y:S02]  /*71720*/  @!P0 FMUL R5, R5, 16777216 ;  /* 0x4b80000005058820 */ /* 0x000fe40000400000 */
[----:B------:R-:W-:Y:S01]  /*71730*/  @!P0 FMUL R4, R4, 16777216 ;  /* 0x4b80000004048820 */ /* 0x000fe20000400000 */
[----:B------:R-:W-:Y:S01]  /*71740*/  @!P0 STL [R1+0xc0], R7 ;  /* 0x0000c00701008387 */ /* 0x000fe20000100800 */
[----:B------:R-:W-:Y:S02]  /*71750*/  @!P0 FMUL R3, R3, 16777216 ;  /* 0x4b80000003038820 */ /* 0x000fe40000400000 */
[----:B------:R-:W-:Y:S01]  /*71760*/  @!P0 FMUL R24, R24, 16777216 ;  /* 0x4b80000018188820 */ /* 0x000fe20000400000 */
[----:B------:R-:W-:Y:S01]  /*71770*/  @!P0 STL [R1+0xbc], R6 ;  /* 0x0000bc0601008387 */ /* 0x000fe20000100800 */
[----:B------:R-:W-:-:S02]  /*71780*/  @!P0 FMUL R2, R2, 16777216 ;  /* 0x4b80000002028820 */ /* 0x000fc40000400000 */
[----:B------:R-:W-:Y:S01]  /*71790*/  @!P0 FMUL R0, R0, 16777216 ;  /* 0x4b80000000008820 */ /* 0x000fe20000400000 */
[----:B------:R-:W-:Y:S04]  /*717a0*/  @!P0 STL [R1+0xb0], R5 ;  /* 0x0000b00501008387 */ /* 0x000fe80000100800 */
[----:B------:R-:W-:Y:S04]  /*717b0*/  @!P0 STL [R1+0xac], R4 ;  /* 0x0000ac0401008387 */ /* 0x000fe80000100800 */
[----:B------:R-:W-:Y:S04]  /*717c0*/  @!P0 STL [R1+0xa0], R3 ;  /* 0x0000a00301008387 */ /* 0x000fe80000100800 */
[----:B------:R0:W-:Y:S04]  /*717d0*/  STL [R1+0x8c], R24 ;  /* 0x00008c1801007387 */ /* 0x0001e80000100800 */
[----:B------:R-:W-:Y:S04]  /*717e0*/  @!P0 STL [R1+0x9c], R2 ;  /* 0x00009c0201008387 */ /* 0x000fe80000100800 */
[----:B0-----:R-:W2:Y:S04]  /*717f0*/  LDL.LU R24, [R1+0x1890] ;  /* 0x0018900001187983 */ /* 0x001ea80000300800 */
[----:B------:R0:W-:Y:S04]  /*71800*/  @!P0 STL [R1+0x90], R0 ;  /* 0x0000900001008387 */ /* 0x0001e80000100800 */
[----:B------:R-:W4:Y:S04]  /*71810*/  LDL R3, [R1+0x88] ;  /* 0x0000880001037983 */ /* 0x000f280000100800 */
[----:B------:R-:W5:Y:S04]  /*71820*/  LDL R14, [R1+0x80] ;  /* 0x00008000010e7983 */ /* 0x000f680000100800 */
[----:B0-----:R-:W2:Y:S04]  /*71830*/  LDL R0, [R1+0x84] ;  /* 0x0000840001007983 */ /* 0x001ea80000100800 */
[----:B------:R-:W2:Y:S04]  /*71840*/  LDL R13, [R1+0x7c] ;  /* 0x00007c00010d7983 */ /* 0x000ea80000100800 */
[----:B------:R-:W2:Y:S04]  /*71850*/  LDL R12, [R1+0x78] ;  /* 0x00007800010c7983 */ /* 0x000ea80000100800 */
[----:B------:R-:W2:Y:S04]  /*71860*/  LDL R11, [R1+0x74] ;  /* 0x00007400010b7983 */ /* 0x000ea80000100800 */
[----:B------:R-:W2:Y:S04]  /*71870*/  LDL R10, [R1+0x70] ;  /* 0x00007000010a7983 */ /* 0x000ea80000100800 */
[----:B------:R-:W2:Y:S01]  /*71880*/  LDL R6, [R1+0x6c] ;  /* 0x00006c0001067983 */ /* 0x000ea20000100800 */
[----:B---3--:R-:W-:Y:S01]  /*71890*/  @!P1 FMUL R18, R18, 16777216 ;  /* 0x4b80000012129820 */ /* 0x008fe20000400000 */
[----:B------:R-:W-:-:S02]  /*718a0*/  LOP3.LUT P1, RZ, R29, 0x1000, RZ, 0xc0, !PT ;  /* 0x000010001dff7812 */ /* 0x000fc4000782c0ff */
[----:B------:R-:W3:Y:S04]  /*718b0*/  LDL R9, [R1+0x130] ;  /* 0x0001300001097983 */ /* 0x000ee80000100800 */
[----:B------:R-:W3:Y:S04]  /*718c0*/  LDL R5, [R1+0x128] ;  /* 0x0001280001057983 */ /* 0x000ee80000100800 */
[----:B------:R-:W3:Y:S04]  /*718d0*/  LDL R8, [R1+0x12c] ;  /* 0x00012c0001087983 */ /* 0x000ee80000100800 */
[----:B------:R-:W3:Y:S04]  /*718e0*/  LDL R2, [R1+0x124] ;  /* 0x0001240001027983 */ /* 0x000ee80000100800 */
[----:B------:R-:W3:Y:S04]  /*718f0*/  LDL R7, [R1+0x120] ;  /* 0x0001200001077983 */ /* 0x000ee80000100800 */
[----:B------:R-:W3:Y:S01]  /*71900*/  LDL R4, [R1+0x11c] ;  /* 0x00011c0001047983 */ /* 0x000ee20000100800 */
[----:B----4-:R-:W-:-:S02]  /*71910*/  @!P1 FMUL R3, R3, 16777216 ;  /* 0x4b80000003039820 */ /* 0x010fc40000400000 */
[----:B-----5:R-:W-:-:S03]  /*71920*/  @!P1 FMUL R14, R14, 16777216 ;  /* 0x4b8000000e0e9820 */ /* 0x020fc60000400000 */
[----:B------:R0:W-:Y:S01]  /*71930*/  @!P1 STL [R1+0x88], R3 ;  /* 0x0000880301009387 */ /* 0x0001e20000100800 */
[----:B--2---:R-:W-:Y:S02]  /*71940*/  @!P1 FMUL R0, R0, 16777216 ;  /* 0x4b80000000009820 */ /* 0x004fe40000400000 */
[----:B------:R-:W-:Y:S01]  /*71950*/  @!P1 FMUL R13, R13, 16777216 ;  /* 0x4b8000000d0d9820 */ /* 0x000fe20000400000 */
[----:B0-----:R-:W2:Y:S01]  /*71960*/  LDL R3, [R1+0x118] ;  /* 0x0001180001037983 */ /* 0x001ea20000100800 */
[----:B------:R-:W-:-:S03]  /*71970*/  @!P1 FMUL R12, R12, 16777216 ;  /* 0x4b8000000c0c9820 */ /* 0x000fc60000400000 */
[----:B------:R0:W-:Y:S01]  /*71980*/  @!P1 STL [R1+0x84], R0 ;  /* 0x0000840001009387 */ /* 0x0001e20000100800 */
[----:B------:R-:W-:Y:S02]  /*71990*/  @!P1 FMUL R11, R11, 16777216 ;  /* 0x4b8000000b0b9820 */ /* 0x000fe40000400000 */
[----:B------:R-:W-:Y:S01]  /*719a0*/  @!P1 FMUL R10, R10, 16777216 ;  /* 0x4b8000000a0a9820 */ /* 0x000fe20000400000 */
[----:B0-----:R-:W4:Y:S01]  /*719b0*/  LDL R0, [R1+0x68] ;  /* 0x0000680001007983 */ /* 0x001f220000100800 */
[----:B------:R-:W-:-:S03]  /*719c0*/  @!P1 FMUL R6, R6, 16777216 ;  /* 0x4b80000006069820 */ /* 0x000fc60000400000 */
[----:B------:R-:W-:Y:S04]  /*719d0*/  @!P1 STL [R1+0x80], R14 ;  /* 0x0000800e01009387 */ /* 0x000fe80000100800 */
[----:B------:R-:W-:Y:S04]  /*719e0*/  @!P1 STL [R1+0x7c], R13 ;  /* 0x00007c0d01009387 */ /* 0x000fe80000100800 */
[----:B------:R-:W-:Y:S04]  /*719f0*/  @!P1 STL [R1+0x78], R12 ;  /* 0x0000780c01009387 */ /* 0x000fe80000100800 */
[----:B------:R-:W-:Y:S04]  /*71a00*/  @!P1 STL [R1+0x74], R11 ;  /* 0x0000740b01009387 */ /* 0x000fe80000100800 */
[----:B------:R-:W5:Y:S04]  /*71a10*/  LDL R16, [R1+0x148] ;  /* 0x0001480001107983 */ /* 0x000f680000100800 */
[----:B------:R0:W-:Y:S04]  /*71a20*/  @!P1 STL [R1+0x70], R10 ;  /* 0x0000700a01009387 */ /* 0x0001e80000100800 */
[----:B------:R1:W-:Y:S01]  /*71a30*/  @!P1 STL [R1+0x6c], R6 ;  /* 0x00006c0601009387 */ /* 0x0003e20000100800 */
[----:B------:R-:W-:-:S03]  /*71a40*/  @!P2 FMUL R17, R17, 16777216 ;  /* 0x4b8000001111a820 */ /* 0x000fc60000400000 */
[----:B0-----:R-:W5:Y:S04]  /*71a50*/  LDL R10, [R1+0x138] ;  /* 0x00013800010a7983 */ /* 0x001f680000100800 */
[----:B-1----:R-:W5:Y:S01]  /*71a60*/  LDL R6, [R1+0x144] ;  /* 0x0001440001067983 */ /* 0x002f620000100800 */
[----:B------:R-:W-:-:S13]  /*71a70*/  LOP3.LUT P2, RZ, R29, 0x2000, RZ, 0xc0, !PT ;  /* 0x000020001dff7812 */ /* 0x000fda000784c0ff */
[----:B---3--:R-:W-:Y:S02]  /*71a80*/  @!P2 FMUL R9, R9, 16777216 ;  /* 0x4b8000000909a820 */ /* 0x008fe40000400000 */
[----:B------:R-:W-:Y:S02]  /*71a90*/  @!P2 FMUL R5, R5, 16777216 ;  /* 0x4b8000000505a820 */ /* 0x000fe40000400000 */
[----:B------:R-:W-:Y:S01]  /*71aa0*/  @!P2 FMUL R8, R8, 16777216 ;  /* 0x4b8000000808a820 */ /* 0x000fe20000400000 */
[----:B------:R-:W-:Y:S01]  /*71ab0*/  @!P2 STL [R1+0x130], R9 ;  /* 0x000130090100a387 */ /* 0x000fe20000100800 */
[----:B------:R-:W-:-:S03]  /*71ac0*/  @!P2 FMUL R2, R2, 16777216 ;  /* 0x4b8000000202a820 */ /* 0x000fc60000400000 */
[----:B------:R-:W3:Y:S04]  /*71ad0*/  LDL R15, [R1+0x134] ;  /* 0x00013400010f7983 */ /* 0x000ee80000100800 */
[----:B------:R-:W3:Y:S04]  /*71ae0*/  LDL R14, [R1+0x5c] ;  /* 0x00005c00010e7983 */ /* 0x000ee80000100800 */
[----:B------:R0:W-:Y:S01]  /*71af0*/  @!P2 STL [R1+0x128], R5 ;  /* 0x000128050100a387 */ /* 0x0001e20000100800 */
[----:B------:R-:W-:Y:S01]  /*71b00*/  LOP3.LUT P3, RZ, R29, 0x4000, RZ, 0xc0, !PT ;  /* 0x000040001dff7812 */ /* 0x000fe2000786c0ff */
[----:B------:R-:W-:-:S02]  /*71b10*/  @!P2 FMUL R7, R7, 16777216 ;  /* 0x4b8000000707a820 */ /* 0x000fc40000400000 */
[----:B0-----:R-:W3:Y:S04]  /*71b20*/  LDL R5, [R1+0x58] ;  /* 0x0000580001057983 */ /* 0x001ee80000100800 */
[----:B------:R0:W-:Y:S04]  /*71b30*/  @!P2 STL [R1+0x12c], R8 ;  /* 0x00012c080100a387 */ /* 0x0001e80000100800 */
[----:B------:R1:W-:Y:S01]  /*71b40*/  @!P2 STL [R1+0x124], R2 ;  /* 0x000124020100a387 */ /* 0x0003e20000100800 */
[----:B------:R-:W-:-:S03]  /*71b50*/  @!P2 FMUL R4, R4, 16777216 ;  /* 0x4b8000000404a820 */ /* 0x000fc60000400000 */
[----:B------:R-:W3:Y:S04]  /*71b60*/  LDL R9, [R1+0x48] ;  /* 0x0000480001097983 */ /* 0x000ee80000100800 */
[----:B0-----:R-:W3:Y:S04]  /*71b70*/  LDL R8, [R1+0x1a0] ;  /* 0x0001a00001087983 */ /* 0x001ee80000100800 */
[----:B-1----:R-:W3:Y:S04]  /*71b80*/  LDL R2, [R1+0x4c] ;  /* 0x00004c0001027983 */ /* 0x002ee80000100800 */
[----:B------:R0:W-:Y:S04]  /*71b90*/  @!P2 STL [R1+0x120], R7 ;  /* 0x000120070100a387 */ /* 0x0001e80000100800 */
[----:B------:R-:W3:Y:S04]  /*71ba0*/  LDL R13, [R1+0x140] ;  /* 0x00014000010d7983 */ /* 0x000ee80000100800 */
[----:B------:R-:W3:Y:S04]  /*71bb0*/  LDL R12, [R1+0x13c] ;  /* 0x00013c00010c7983 */ /* 0x000ee80000100800 */
[----:B------:R1:W-:Y:S04]  /*71bc0*/  @!P2 STL [R1+0x11c], R4 ;  /* 0x00011c040100a387 */ /* 0x0003e80000100800 */
[----:B------:R-:W3:Y:S04]  /*71bd0*/  LDL R11, [R1+0x64] ;  /* 0x00006400010b7983 */ /* 0x000ee80000100800 */
[----:B0-----:R-:W3:Y:S01]  /*71be0*/  LDL R7, [R1+0x60] ;  /* 0x0000600001077983 */ /* 0x001ee20000100800 */
[----:B--2---:R-:W-:-:S05]  /*71bf0*/  @!P2 FMUL R3, R3, 16777216 ;  /* 0x4b8000000303a820 */ /* 0x004fca0000400000 */
[----:B------:R0:W-:Y:S04]  /*71c00*/  @!P2 STL [R1+0x118], R3 ;  /* 0x000118030100a387 */ /* 0x0001e80000100800 */
[----:B-1----:R-:W2:Y:S01]  /*71c10*/  LDL R4, [R1+0x54] ;  /* 0x0000540001047983 */ /* 0x002ea20000100800 */
[----:B----4-:R-:W-:-:S05]  /*71c20*/  @!P2 FMUL R0, R0, 16777216 ;  /* 0x4b8000000000a820 */ /* 0x010fca0000400000 */
[----:B------:R1:W-:Y:S04]  /*71c30*/  @!P2 STL [R1+0x68], R0 ;  /* 0x000068000100a387 */ /* 0x0003e80000100800 */
[----:B0-----:R-:W4:Y:S04]  /*71c40*/  LDL R3, [R1+0x50] ;  /* 0x0000500001037983 */ /* 0x001f280000100800 */
[----:B-1----:R-:W4:Y:S01]  /*71c50*/  LDL R0, [R1+0x44] ;  /* 0x0000440001007983 */ /* 0x002f220000100800 */
[----:B-----5:R-:W-:-:S05]  /*71c60*/  @!P3 FMUL R16, R16, 16777216 ;  /* 0x4b8000001010b820 */ /* 0x020fca0000400000 */
[----:B------:R0:W-:Y:S04]  /*71c70*/  @!P3 STL [R1+0x148], R16 ;  /* 0x000148100100b387 */ /* 0x0001e80000100800 */
[----:B0-----:R-:W5:Y:S01]  /*71c80*/  LDL R16, [R1+0x40] ;  /* 0x0000400001107983 */ /* 0x001f620000100800 */
[----:B------:R-:W-:-:S05]  /*71c90*/  @!P3 FMUL R6, R6, 16777216 ;  /* 0x4b8000000606b820 */ /* 0x000fca0000400000 */
[----:B------:R0:W-:Y:S04]  /*71ca0*/  @!P3 STL [R1+0x144], R6 ;  /* 0x000144060100b387 */ /* 0x0001e80000100800 */
[----:B0-----:R-:W5:Y:S01]  /*71cb0*/  LDL R6, [R1+0x1ac] ;  /* 0x0001ac0001067983 */ /* 0x001f620000100800 */
[----:B------:R-:W-:Y:S01]  /*71cc0*/  @!P3 FMUL R10, R10, 16777216 ;  /* 0x4b8000000a0ab820 */ /* 0x000fe20000400000 */
[----:B------:R-:W-:Y:S01]  /*71cd0*/  LOP3.LUT P4, RZ, R29, 0x8000, RZ, 0xc0, !PT ;  /* 0x000080001dff7812 */ /* 0x000fe2000788c0ff */
[----:B---3--:R-:W-:-:S03]  /*71ce0*/  @!P3 FMUL R15, R15, 16777216 ;  /* 0x4b8000000f0fb820 */ /* 0x008fc60000400000 */
[----:B------:R0:W-:Y:S01]  /*71cf0*/  @!P3 STL [R1+0x138], R10 ;  /* 0x0001380a0100b387 */ /* 0x0001e20000100800 */
[----:B------:R-:W-:-:S03]  /*71d00*/  @!P3 FMUL R14, R14, 16777216 ;  /* 0x4b8000000e0eb820 */ /* 0x000fc60000400000 */
[----:B0-----:R-:W3:Y:S04]  /*71d10*/  LDL.LU R10, [R1+0x188c] ;  /* 0x00188c00010a7983 */ /* 0x001ee80000300800 */
[----:B------:R0:W-:Y:S01]  /*71d20*/  @!P3 STL [R1+0x134], R15 ;  /* 0x0001340f0100b387 */ /* 0x0001e20000100800 */
[----:B------:R-:W-:-:S03]  /*71d30*/  @!P3 FMUL R5, R5, 16777216 ;  /* 0x4b8000000505b820 */ /* 0x000fc60000400000 */
[----:B0-----:R-:W3:Y:S04]  /*71d40*/  LDL R15, [R1+0x158] ;  /* 0x00015800010f7983 */ /* 0x001ee80000100800 */
[----:B------:R0:W-:Y:S01]  /*71d50*/  @!P3 STL [R1+0x5c], R14 ;  /* 0x00005c0e0100b387 */ /* 0x0001e20000100800 */
[----:B------:R-:W-:Y:S02]  /*71d60*/  @!P3 FMUL R9, R9, 16777216 ;  /* 0x4b8000000909b820 */ /* 0x000fe40000400000 */
[----:B------:R-:W-:Y:S02]  /*71d70*/  @!P3 FMUL R8, R8, 16777216 ;  /* 0x4b8000000808b820 */ /* 0x000fe40000400000 */
[----:B------:R-:W-:Y:S01]  /*71d80*/  @!P3 FMUL R2, R2, 16777216 ;  /* 0x4b8000000202b820 */ /* 0x000fe20000400000 */
[----:B0-----:R-:W3:Y:S04]  /*71d90*/  LDL R14, [R1+0x154] ;  /* 0x00015400010e7983 */ /* 0x001ee80000100800 */
[----:B------:R0:W-:Y:S01]  /*71da0*/  @!P3 STL [R1+0x58], R5 ;  /* 0x000058050100b387 */ /* 0x0001e20000100800 */
[----:B------:R-:W-:-:S03]  /*71db0*/  @!P4 FMUL R13, R13, 16777216 ;  /* 0x4b8000000d0dc820 */ /* 0x000fc60000400000 */
[----:B0-----:R-:W3:Y:S01]  /*71dc0*/  LDL R5, [R1+0x150] ;  /* 0x0001500001057983 */ /* 0x001ee20000100800 */
[----:B------:R-:W-:-:S03]  /*71dd0*/  @!P4 FMUL R12, R12, 16777216 ;  /* 0x4b8000000c0cc820 */ /* 0x000fc60000400000 */
[----:B------:R0:W-:Y:S01]  /*71de0*/  @!P3 STL [R1+0x4c], R2 ;  /* 0x00004c020100b387 */ /* 0x0001e20000100800 */
[----:B------:R-:W-:-:S03]  /*71df0*/  @!P4 FMUL R11, R11, 16777216 ;  /* 0x4b8000000b0bc820 */ /* 0x000fc60000400000 */
[----:B0-----:R-:W3:Y:S04]  /*71e00*/  LDL R2, [R1+0x14c] ;  /* 0x00014c0001027983 */ /* 0x001ee80000100800 */
[----:B------:R0:W-:Y:S01]  /*71e10*/  @!P3 STL [R1+0x48], R9 ;  /* 0x000048090100b387 */ /* 0x0001e20000100800 */
[----:B------:R-:W-:-:S03]  /*71e20*/  @!P4 FMUL R7, R7, 16777216 ;  /* 0x4b8000000707c820 */ /* 0x000fc60000400000 */
[----:B0-----:R-:W3:Y:S04]  /*71e30*/  LDL.LU R9, [R1+0x1888] ;  /* 0x0018880001097983 */ /* 0x001ee80000300800 */
[----:B------:R0:W-:Y:S04]  /*71e40*/  @!P3 STL [R1+0x1a0], R8 ;  /* 0x0001a0080100b387 */ /* 0x0001e80000100800 */
[----:B0-----:R-:W3:Y:S04]  /*71e50*/  LDL.LU R8, [R1+0x1884] ;  /* 0x0018840001087983 */ /* 0x001ee80000300800 */
[----:B------:R0:W-:Y:S04]  /*71e60*/  @!P4 STL [R1+0x140], R13 ;  /* 0x0001400d0100c387 */ /* 0x0001e80000100800 */
[----:B0-----:R-:W3:Y:S04]  /*71e70*/  LDL R13, [R1+0x20] ;  /* 0x00002000010d7983 */ /* 0x001ee80000100800 */
[----:B------:R0:W-:Y:S04]  /*71e80*/  @!P4 STL [R1+0x13c], R12 ;  /* 0x00013c0c0100c387 */ /* 0x0001e80000100800 */
[----:B0-----:R-:W3:Y:S04]  /*71e90*/  LDL R12, [R1+0x1c] ;  /* 0x00001c00010c7983 */ /* 0x001ee80000100800 */
[----:B------:R0:W-:Y:S01]  /*71ea0*/  @!P4 STL [R1+0x64], R11 ;  /* 0x0000640b0100c387 */ /* 0x0001e20000100800 */
[----:B------:R-:W-:-:S03]  /*71eb0*/  @!P5 FMUL R25, R25, 16777216 ;  /* 0x4b8000001919d820 */ /* 0x000fc60000400000 */
[----:B0-----:R-:W3:Y:S04]  /*71ec0*/  LDL R11, [R1+0x1b0] ;  /* 0x0001b000010b7983 */ /* 0x001ee80000100800 */
[----:B------:R0:W-:Y:S04]  /*71ed0*/  @!P4 STL [R1+0x60], R7 ;  /* 0x000060070100c387 */ /* 0x0001e80000100800 */
[----:B0-----:R-:W3:Y:S01]  /*71ee0*/  LDL.LU R7, [R1+0x1880] ;  /* 0x0018800001077983 */ /* 0x001ee20000300800 */
[----:B--2---:R-:W-:-:S05]  /*71ef0*/  @!P4 FMUL R4, R4, 16777216 ;  /* 0x4b8000000404c820 */ /* 0x004fca0000400000 */
[----:B------:R0:W-:Y:S01]  /*71f00*/  @!P4 STL [R1+0x54], R4 ;  /* 0x000054040100c387 */ /* 0x0001e20000100800 */
[----:B----4-:R-:W-:-:S03]  /*71f10*/  @!P4 FMUL R3, R3, 16777216 ;  /* 0x4b8000000303c820 */ /* 0x010fc60000400000 */
[----:B0-----:R-:W2:Y:S01]  /*71f20*/  LDL R4, [R1+0x3c] ;  /* 0x00003c0001047983 */ /* 0x001ea20000100800 */
[----:B------:R-:W-:-:S05]  /*71f30*/  @!P4 FMUL R0, R0, 16777216 ;  /* 0x4b8000000000c820 */ /* 0x000fca0000400000 */
[----:B------:R0:W-:Y:S04]  /*71f40*/  @!P4 STL [R1+0x44], R0 ;  /* 0x000044000100c387 */ /* 0x0001e80000100800 */
[----:B------:R1:W-:Y:S04]  /*71f50*/  @!P4 STL [R1+0x50], R3 ;  /* 0x000050030100c387 */ /* 0x0003e80000100800 */
[----:B0-----:R-:W4:Y:S04]  /*71f60*/  LDL R0, [R1+0x38] ;  /* 0x0000380001007983 */ /* 0x001f280000100800 */
[----:B-1----:R-:W2:Y:S01]  /*71f70*/  LDL R3, [R1+0x34] ;  /* 0x0000340001037983 */ /* 0x002ea20000100800 */
[----:B-----5:R-:W-:-:S05]  /*71f80*/  @!P4 FMUL R16, R16, 16777216 ;  /* 0x4b8000001010c820 */ /* 0x020fca0000400000 */
[----:B------:R0:W-:Y:S04]  /*71f90*/  @!P4 STL [R1+0x40], R16 ;  /* 0x000040100100c387 */ /* 0x0001e80000100800 */
[----:B0-----:R-:W5:Y:S01]  /*71fa0*/  LDL R16, [R1+0x24] ;  /* 0x0000240001107983 */ /* 0x001f620000100800 */
[----:B------:R-:W-:-:S05]  /*71fb0*/  @!P4 FMUL R6, R6, 16777216 ;  /* 0x4b8000000606c820 */ /* 0x000fca0000400000 */
[----:B------:R0:W-:Y:S02]  /*71fc0*/  @!P4 STL [R1+0x1ac], R6 ;  /* 0x0001ac060100c387 */ /* 0x0001e40000100800 */
[----:B0-----:R-:W-:Y:S02]  /*71fd0*/  IMAD.MOV.U32 R6, RZ, RZ, R26 ;  /* 0x000000ffff067224 */ /* 0x001fe400078e001a */
[----:B------:R-:W2:Y:S04]  /*71fe0*/  LDL R26, [R1+0x1a4] ;  /* 0x0001a400011a7983 */ /* 0x000ea80000100800 */
[----:B------:R0:W-:Y:S04]  /*71ff0*/  @!P5 STL [R1+0x15c], R25 ;  /* 0x00015c190100d387 */ /* 0x0001e80000100800 */
[----:B0-----:R-:W2:Y:S01]  /*72000*/  LDL.LU R25, [R1+0x187c] ;  /* 0x00187c0001197983 */ /* 0x001ea20000300800 */
[----:B---3--:R-:W-:-:S05]  /*72010*/  @!P5 FMUL R15, R15, 16777216 ;  /* 0x4b8000000f0fd820 */ /* 0x008fca0000400000 */
[----:B------:R0:W-:Y:S01]  /*72020*/  @!P5 STL [R1+0x158], R15 ;  /* 0x0001580f0100d387 */ /* 0x0001e20000100800 */
[----:B------:R-:W-:-:S03]  /*72030*/  @!P5 FMUL R14, R14, 16777216 ;  /* 0x4b8000000e0ed820 */ /* 0x000fc60000400000 */
[----:B0-----:R-:W3:Y:S04]  /*72040*/  LDL.LU R15, [R1+0x7d0] ;  /* 0x0007d000010f7983 */ /* 0x001ee80000300800 */
[----:B------:R0:W-:Y:S01]  /*72050*/  @!P5 STL [R1+0x154], R14 ;  /* 0x0001540e0100d387 */ /* 0x0001e20000100800 */
[----:B------:R-:W-:-:S03]  /*72060*/  @!P5 FMUL R5, R5, 16777216 ;  /* 0x4b8000000505d820 */ /* 0x000fc60000400000 */
[----:B0-----:R-:W3:Y:S04]  /*72070*/  LDL.LU R14, [R1+0x7cc] ;  /* 0x0007cc00010e7983 */ /* 0x001ee80000300800 */
[----:B------:R0:W-:Y:S01]  /*72080*/  @!P5 STL [R1+0x150], R5 ;  /* 0x000150050100d387 */ /* 0x0001e20000100800 */
[----:B------:R-:W-:-:S03]  /*72090*/  @!P5 FMUL R2, R2, 16777216 ;  /* 0x4b8000000202d820 */ /* 0x000fc60000400000 */
[----:B0-----:R-:W3:Y:S04]  /*720a0*/  LDL.LU R5, [R1+0x7c8] ;  /* 0x0007c80001057983 */ /* 0x001ee80000300800 */
[----:B------:R0:W-:Y:S04]  /*720b0*/  @!P5 STL [R1+0x14c], R2 ;  /* 0x00014c020100d387 */ /* 0x0001e80000100800 */
[----:B0-----:R-:W3:Y:S01]  /*720c0*/  LDL.LU R2, [R1+0x7c4] ;  /* 0x0007c40001027983 */ /* 0x001ee20000300800 */
[----:B------:R-:W-:Y:S01]  /*720d0*/  @!P0 FMUL R20, R20, 16777216 ;  /* 0x4b80000014148820 */ /* 0x000fe20000400000 */
[----:B------:R-:W-:Y:S01]  /*720e0*/  LOP3.LUT P0, RZ, R24, 0x80, RZ, 0xc0, !PT ;  /* 0x0000008018ff7812 */ /* 0x000fe2000780c0ff */
[----:B--2---:R-:W-:-:S05]  /*720f0*/  @!P5 FMUL R25, R25, 16777216 ;  /* 0x4b8000001919d820 */ /* 0x004fca0000400000 */
[----:B------:R0:W-:Y:S04]  /*72100*/  STL [R1+0x1834], R25 ;  /* 0x0018341901007387 */ /* 0x0001e80000100800 */
[----:B0-----:R-:W2:Y:S01]  /*72110*/  LDL R25, [R1+0x30] ;  /* 0x0000300001197983 */ /* 0x001ea20000100800 */
[----:B------:R-:W-:Y:S02]  /*72120*/  @!P5 FMUL R13, R13, 16777216 ;  /* 0x4b8000000d0dd820 */ /* 0x000fe40000400000 */
[----:B------:R-:W-:-:S03]  /*72130*/  @!P5 FMUL R12, R12, 16777216 ;  /* 0x4b8000000c0cd820 */ /* 0x000fc60000400000 */
[----:B------:R0:W-:Y:S01]  /*72140*/  @!P5 STL [R1+0x20], R13 ;  /* 0x0000200d0100d387 */ /* 0x0001e20000100800 */
[----:B------:R-:W-:-:S03]  /*72150*/  @!P5 FMUL R11, R11, 16777216 ;  /* 0x4b8000000b0bd820 */ /* 0x000fc60000400000 */
[----:B0-----:R-:W3:Y:S04]  /*72160*/  LDL.LU R13, [R1+0x7bc] ;  /* 0x0007bc00010d7983 */ /* 0x001ee80000300800 */
[----:B------:R0:W-:Y:S01]  /*72170*/  @!P5 STL [R1+0x1c], R12 ;  /* 0x00001c0c0100d387 */ /* 0x0001e20000100800 */
[----:B------:R-:W-:Y:S01]  /*72180*/  @!P6 FMUL R4, R4, 16777216 ;  /* 0x4b8000000404e820 */ /* 0x000fe20000400000 */
[----:B------:R-:W-:Y:S02]  /*72190*/  LOP3.LUT R24, R24, 0xfdffffff, RZ, 0xc0, !PT ;  /* 0xfdffffff18187812 */ /* 0x000fe400078ec0ff */
[----:B0-----:R-:W3:Y:S04]  /*721a0*/  LDL.LU R12, [R1+0x7b8] ;  /* 0x0007b800010c7983 */ /* 0x001ee80000300800 */
[----:B------:R0:W-:Y:S01]  /*721b0*/  @!P5 STL [R1+0x1b0], R11 ;  /* 0x0001b00b0100d387 */ /* 0x0001e20000100800 */
[----:B----4-:R-:W-:Y:S01]  /*721c0*/  @!P6 FMUL R0, R0, 16777216 ;  /* 0x4b8000000000e820 */ /* 0x010fe20000400000 */
[----:B------:R-:W-:Y:S01]  /*721d0*/  @P0 LOP3.LUT R24, R24, 0x2000000, RZ, 0xfc, !PT ;  /* 0x0200000018180812 */ /* 0x000fe200078efcff */
[----:B------:R-:W-:Y:S01]  /*721e0*/  @!P6 FMUL R3, R3, 16777216 ;  /* 0x4b8000000303e820 */ /* 0x000fe20000400000 */
[----:B0-----:R-:W4:Y:S04]  /*721f0*/  LDL.LU R11, [R1+0x7b4] ;  /* 0x0007b400010b7983 */ /* 0x001f280000300800 */
[----:B------:R0:W-:Y:S01]  /*72200*/  @!P6 STL [R1+0x3c], R4 ;  /* 0x00003c040100e387 */ /* 0x0001e20000100800 */
[----:B------:R-:W-:Y:S01]  /*72210*/  LOP3.LUT P0, RZ, R24, 0x1000, RZ, 0xc0, !PT ;  /* 0x0000100018ff7812 */ /* 0x000fe2000780c0ff */
[----:B------:R-:W-:-:S02]  /*72220*/  @!P6 FMUL R27, R27, 16777216 ;  /* 0x4b8000001b1be820 */ /* 0x000fc40000400000 */
[----:B0-----:R-:W3:Y:S04]  /*72230*/  LDL.LU R4, [R1+0x7b0] ;  /* 0x0007b00001047983 */ /* 0x001ee80000300800 */
[----:B------:R0:W-:Y:S01]  /*72240*/  @!P6 STL [R1+0x38], R0 ;  /* 0x000038000100e387 */ /* 0x0001e20000100800 */
[----:B------:R-:W-:-:S03]  /*72250*/  LOP3.LUT R24, R24, 0xfbffffff, RZ, 0xc0, !PT ;  /* 0xfbffffff18187812 */ /* 0x000fc600078ec0ff */
[----:B0-----:R-:W3:Y:S04]  /*72260*/  LDL.LU R0, [R1+0x1878] ;  /* 0x0018780001007983 */ /* 0x001ee80000300800 */
[----:B------:R0:W-:Y:S04]  /*72270*/  @!P6 STL [R1+0x34], R3 ;  /* 0x000034030100e387 */ /* 0x0001e80000100800 */
[----:B0-----:R-:W3:Y:S04]  /*72280*/  LDL.LU R3, [R1+0x7ac] ;  /* 0x0007ac0001037983 */ /* 0x001ee80000300800 */
[----:B------:R0:W-:Y:S01]  /*72290*/  @!P6 STL [R1+0x28], R27 ;  /* 0x0000281b0100e387 */ /* 0x0001e20000100800 */
[----:B------:R-:W-:-:S03]  /*722a0*/  @P0 LOP3.LUT R24, R24, 0x4000000, RZ, 0xfc, !PT ;  /* 0x0400000018180812 */ /* 0x000fc600078efcff */
[----:B0-----:R-:W3:Y:S01]  /*722b0*/  LDL.LU R27, [R1+0x7a8] ;  /* 0x0007a800011b7983 */ /* 0x001ee20000300800 */
[C---:B------:R-:W-:Y:S02]  /*722c0*/  LOP3.LUT P0, RZ, R24.reuse, 0x8000, RZ, 0xc0, !PT ;  /* 0x0000800018ff7812 */ /* 0x040fe4000780c0ff */
[----:B------:R-:W-:-:S11]  /*722d0*/  LOP3.LUT R24, R24, 0xf7ffffff, RZ, 0xc0, !PT ;  /* 0xf7ffffff18187812 */ /* 0x000fd600078ec0ff */
[----:B------:R-:W-:-:S04]  /*722e0*/  @P0 LOP3.LUT R24, R24, 0x8000000, RZ, 0xfc, !PT ;  /* 0x0800000018180812 */ /* 0x000fc800078efcff */
[C---:B------:R-:W-:Y:S02]  /*722f0*/  LOP3.LUT P0, RZ, R24.reuse, 0x4000, RZ, 0xc0, !PT ;  /* 0x0000400018ff7812 */ /* 0x040fe4000780c0ff */
[----:B------:R-:W-:-:S11]  /*72300*/  LOP3.LUT R24, R24, 0xefffffff, RZ, 0xc0, !PT ;  /* 0xefffffff18187812 */ /* 0x000fd600078ec0ff */
[----:B------:R-:W-:-:S04]  /*72310*/  @P0 LOP3.LUT R24, R24, 0x10000000, RZ, 0xfc, !PT ;  /* 0x1000000018180812 */ /* 0x000fc800078efcff */
[----:B------:R-:W-:Y:S01]  /*72320*/  LOP3.LUT P0, RZ, R24, 0x20000, RZ, 0xc0, !PT ;  /* 0x0002000018ff7812 */ /* 0x000fe2000780c0ff */
[----:B------:R-:W-:Y:S01]  /*72330*/  @!P6 FMUL R28, R28, 16777216 ;  /* 0x4b8000001c1ce820 */ /* 0x000fe20000400000 */
[----:B------:R-:W-:-:S11]  /*72340*/  LOP3.LUT R24, R24, 0xdfffffff, RZ, 0xc0, !PT ;  /* 0xdfffffff18187812 */ /* 0x000fd600078ec0ff */
[----:B------:R-:W-:-:S04]  /*72350*/  @P0 LOP3.LUT R24, R24, 0x20000000, RZ, 0xfc, !PT ;  /* 0x2000000018180812 */ /* 0x000fc800078efcff */
[C---:B------:R-:W-:Y:S02]  /*72360*/  LOP3.LUT P0, RZ, R24.reuse, 0x10000, RZ, 0xc0, !PT ;  /* 0x0001000018ff7812 */ /* 0x040fe4000780c0ff */
[----:B------:R-:W-:-:S11]  /*72370*/  LOP3.LUT R24, R24, 0xbfffffff, RZ, 0xc0, !PT ;  /* 0xbfffffff18187812 */ /* 0x000fd600078ec0ff */
[----:B------:R-:W-:-:S04]  /*72380*/  @P0 LOP3.LUT R24, R24, 0x40000000, RZ, 0xfc, !PT ;  /* 0x4000000018180812 */ /* 0x000fc800078efcff */
[C---:B------:R-:W-:Y:S02]  /*72390*/  LOP3.LUT P0, RZ, R24.reuse, 0x80000, RZ, 0xc0, !PT ;  /* 0x0008000018ff7812 */ /* 0x040fe4000780c0ff */
[----:B------:R-:W-:-:S11]  /*723a0*/  LOP3.LUT R24, R24, 0x7fffffff, RZ, 0xc0, !PT ;  /* 0x7fffffff18187812 */ /* 0x000fd600078ec0ff */
[----:B------:R-:W-:-:S04]  /*723b0*/  @P0 LOP3.LUT R24, R24, 0x80000000, RZ, 0xfc, !PT ;  /* 0x8000000018180812 */ /* 0x000fc800078efcff */
[----:B------:R-:W-:Y:S02]  /*723c0*/  LOP3.LUT P0, RZ, R24, 0x40000, RZ, 0xc0, !PT ;  /* 0x0004000018ff7812 */ /* 0x000fe4000780c0ff */
[----:B------:R-:W-:-:S11]  /*723d0*/  LOP3.LUT R29, R29, 0xfffffffe, RZ, 0xc0, !PT ;  /* 0xfffffffe1d1d7812 */ /* 0x000fd600078ec0ff */
[----:B------:R-:W-:Y:S02]  /*723e0*/  @P0 LOP3.LUT R29, R29, 0x1, RZ, 0xfc, !PT ;  /* 0x000000011d1d0812 */ /* 0x000fe400078efcff */
[----:B------:R-:W-:Y:S02]  /*723f0*/  LOP3.LUT P0, RZ, R24, 0x200000, RZ, 0xc0, !PT ;  /* 0x0020000018ff7812 */ /* 0x000fe4000780c0ff */
[----:B------:R-:W-:-:S11]  /*72400*/  LOP3.LUT R29, R29, 0xfffffffd, RZ, 0xc0, !PT ;  /* 0xfffffffd1d1d7812 */ /* 0x000fd600078ec0ff */
[----:B------:R-:W-:Y:S02]  /*72410*/  @P0 LOP3.LUT R29, R29, 0x2, RZ, 0xfc, !PT ;  /* 0x000000021d1d0812 */ /* 0x000fe400078efcff */
[----:B------:R-:W-:Y:S02]  /*72420*/  LOP3.LUT P0, RZ, R24, 0x100000, RZ, 0xc0, !PT ;  /* 0x0010000018ff7812 */ /* 0x000fe4000780c0ff */
[----:B------:R-:W-:Y:S01]  /*72430*/  LOP3.LUT R29, R29, 0xfffffffb, RZ, 0xc0, !PT ;  /* 0xfffffffb1d1d7812 */ /* 0x000fe200078ec0ff */
[----:B--2---:R-:W-:-:S05]  /*72440*/  @!P6 FMUL R25, R25, 16777216 ;  /* 0x4b8000001919e820 */ /* 0x004fca0000400000 */
[----:B------:R-:W-:Y:S04]  /*72450*/  @!P6 STL [R1+0x30], R25 ;  /* 0x000030190100e387 */ /* 0x000fe80000100800 */
[----:B------:R0:W-:Y:S04]  /*72460*/  @!P6 STL [R1+0x18], R28 ;  /* 0x0000181c0100e387 */ /* 0x0001e80000100800 */
[----:B0-----:R-:W2:Y:S01]  /*72470*/  LDL.LU R28, [R1+0x7a4] ;  /* 0x0007a400011c7983 */ /* 0x001ea20000300800 */
[----:B------:R-:W-:Y:S02]  /*72480*/  @P0 LOP3.LUT R29, R29, 0x4, RZ, 0xfc, !PT ;  /* 0x000000041d1d0812 */ /* 0x000fe400078efcff */
[----:B------:R-:W-:-:S02]  /*72490*/  LOP3.LUT P0, RZ, R24, 0x800000, RZ, 0xc0, !PT ;  /* 0x0080000018ff7812 */ /* 0x000fc4000780c0ff */
[----:B------:R-:W-:-:S11]  /*724a0*/  LOP3.LUT R29, R29, 0xfffffff7, RZ, 0xc0, !PT ;  /* 0xfffffff71d1d7812 */ /* 0x000fd600078ec0ff */
[----:B------:R-:W-:Y:S02]  /*724b0*/  @P0 LOP3.LUT R29, R29, 0x8, RZ, 0xfc, !PT ;  /* 0x000000081d1d0812 */ /* 0x000fe400078efcff */
[----:B------:R-:W-:Y:S02]  /*724c0*/  LOP3.LUT P0, RZ, R24, 0x400000, RZ, 0xc0, !PT ;  /* 0x0040000018ff7812 */ /* 0x000fe4000780c0ff */
        /* <DEDUP_REMOVED lines=19> */
[----:B-----5:R-:W-:-:S05]  /*72600*/  @!P6 FMUL R16, R16, 16777216 ;  /* 0x4b8000001010e820 */ /* 0x020fca0000400000 */
[----:B------:R3:W-:Y:S05]  /*72610*/  @!P6 STL [R1+0x24], R16 ;  /* 0x000024100100e387 */ /* 0x0007ea0000100800 */
[----:B------:R-:W-:Y:S02]  /*72620*/  @P0 LOP3.LUT R29, R29, 0x400, RZ, 0xfc, !PT ;  /* 0x000004001d1d0812 */ /* 0x000fe400078efcff */
[----:B------:R-:W-:Y:S01]  /*72630*/  LOP3.LUT P0, RZ, R23, 0x4000000, RZ, 0xc0, !PT ;  /* 0x0400000017ff7812 */ /* 0x000fe2000780c0ff */
[----:B------:R-:W-:-:S03]  /*72640*/  @!P6 FMUL R6, R6, 16777216 ;  /* 0x4b8000000606e820 */ /* 0x000fc60000400000 */
[----:B---3--:R-:W-:Y:S02]  /*72650*/  FSEL R16, R15, -INF , P0 ;  /* 0xff8000000f107808 */ /* 0x008fe40000000000 */
[----:B------:R-:W-:Y:S01]  /*72660*/  LOP3.LUT P0, RZ, R29, 0x400, RZ, 0xc0, !PT ;  /* 0x000004001dff7812 */ /* 0x000fe2000780c0ff */
[----:B------:R-:W-:-:S03]  /*72670*/  @!P6 FMUL R26, R26, 16777216 ;  /* 0x4b8000001a1ae820 */ /* 0x000fc60000400000 */
[----:B------:R-:W-:Y:S02]  /*72680*/  FSEL R15, R14, -INF , P0 ;  /* 0xff8000000e0f7808 */ /* 0x000fe40000000000 */
[----:B------:R-:W-:Y:S01]  /*72690*/  LOP3.LUT P0, RZ, R29, 0x200, RZ, 0xc0, !PT ;  /* 0x000002001dff7812 */ /* 0x000fe2000780c0ff */
[----:B------:R0:W-:Y:S03]  /*726a0*/  @!P6 STL [R1+0x14], R6 ;  /* 0x000014060100e387 */ /* 0x0001e60000100800 */
[----:B------:R-:W-:Y:S02]  /*726b0*/  FSEL R14, R5, -INF , P0 ;  /* 0xff800000050e7808 */ /* 0x000fe40000000000 */
[----:B------:R-:W-:Y:S01]  /*726c0*/  LOP3.LUT P0, RZ, R29, 0x100, RZ, 0xc0, !PT ;  /* 0x000001001dff7812 */ /* 0x000fe2000780c0ff */
[----:B0-----:R-:W3:Y:S04]  /*726d0*/  LDL.LU R6, [R1+0x7a0] ;  /* 0x0007a00001067983 */ /* 0x001ee80000300800 */
[----:B------:R0:W-:Y:S04]  /*726e0*/  @!P6 STL [R1+0x1a4], R26 ;  /* 0x0001a41a0100e387 */ /* 0x0001e80000100800 */
[----:B0-----:R-:W5:Y:S04]  /*726f0*/  LDL.LU R26, [R1+0x79c] ;  /* 0x00079c00011a7983 */ /* 0x001f680000300800 */
[----:B------:R-:W-:Y:S04]  /*72700*/  STL [R1+0x5a0], R16 ;  /* 0x0005a01001007387 */ /* 0x000fe80000100800 */
[----:B------:R-:W-:Y:S04]  /*72710*/  STL [R1+0x5a4], R15 ;  /* 0x0005a40f01007387 */ /* 0x000fe80000100800 */
[----:B------:R-:W5:Y:S04]  /*72720*/  LDL.LU R5, [R1+0x798] ;  /* 0x0007980001057983 */ /* 0x000f680000300800 */
[----:B------:R0:W-:Y:S02]  /*72730*/  STL [R1+0x5a8], R14 ;  /* 0x0005a80e01007387 */ /* 0x0001e40000100800 */
[----:B0-----:R-:W-:-:S02]  /*72740*/  FSEL R14, R2, -INF , P0 ;  /* 0xff800000020e7808 */ /* 0x001fc40000000000 */
[----:B------:R-:W-:Y:S01]  /*72750*/  LOP3.LUT P0, RZ, R29, 0x80, RZ, 0xc0, !PT ;  /* 0x000000801dff7812 */ /* 0x000fe2000780c0ff */
[----:B------:R-:W5:Y:S04]  /*72760*/  LDL.LU R2, [R1+0x794] ;  /* 0x0007940001027983 */ /* 0x000f680000300800 */
[----:B------:R0:W-:Y:S02]  /*72770*/  STL [R1+0x5ac], R14 ;  /* 0x0005ac0e01007387 */ /* 0x0001e40000100800 */
[----:B0-----:R-:W-:Y:S02]  /*72780*/  FSEL R14, R13, -INF , P0 ;  /* 0xff8000000d0e7808 */ /* 0x001fe40000000000 */
[----:B------:R-:W-:-:S04]  /*72790*/  LOP3.LUT P0, RZ, R29, 0x40, RZ, 0xc0, !PT ;  /* 0x000000401dff7812 */ /* 0x000fc8000780c0ff */
[----:B------:R-:W-:Y:S02]  /*727a0*/  FSEL R13, R12, -INF , P0 ;  /* 0xff8000000c0d7808 */ /* 0x000fe40000000000 */
[----:B------:R-:W-:-:S04]  /*727b0*/  LOP3.LUT P0, RZ, R29, 0x20, RZ, 0xc0, !PT ;  /* 0x000000201dff7812 */ /* 0x000fc8000780c0ff */
[----:B----4-:R-:W-:Y:S02]  /*727c0*/  FSEL R12, R11, -INF , P0 ;  /* 0xff8000000b0c7808 */ /* 0x010fe40000000000 */
[C---:B------:R-:W-:Y:S01]  /*727d0*/  LOP3.LUT P0, RZ, R29.reuse, 0x10, RZ, 0xc0, !PT ;  /* 0x000000101dff7812 */ /* 0x040fe2000780c0ff */
[----:B------:R-:W-:Y:S03]  /*727e0*/  STL [R1+0x5b0], R14 ;  /* 0x0005b00e01007387 */ /* 0x000fe60000100800 */
[----:B------:R-:W-:Y:S01]  /*727f0*/  FSEL R11, R4, -INF , P0 ;  /* 0xff800000040b7808 */ /* 0x000fe20000000000 */
[----:B------:R-:W-:Y:S01]  /*72800*/  STL [R1+0x5b4], R13 ;  /* 0x0005b40d01007387 */ /* 0x000fe20000100800 */
[----:B------:R-:W-:-:S03]  /*72810*/  LOP3.LUT P0, RZ, R29, 0x8, RZ, 0xc0, !PT ;  /* 0x000000081dff7812 */ /* 0x000fc6000780c0ff */
[----:B------:R-:W-:Y:S04]  /*72820*/  STL [R1+0x5b8], R12 ;  /* 0x0005b80c01007387 */ /* 0x000fe80000100800 */
[----:B------:R-:W4:Y:S04]  /*72830*/  LDL.LU R4, [R1+0x78c] ;  /* 0x00078c0001047983 */ /* 0x000f280000300800 */
[----:B------:R0:W-:Y:S02]  /*72840*/  STL [R1+0x5bc], R11 ;  /* 0x0005bc0b01007387 */ /* 0x0001e40000100800 */
[----:B0-----:R-:W-:-:S02]  /*72850*/  FSEL R11, R3, -INF , P0 ;  /* 0xff800000030b7808 */ /* 0x001fc40000000000 */
[----:B------:R-:W4:Y:S01]  /*72860*/  LDL.LU R3, [R1+0x788] ;  /* 0x0007880001037983 */ /* 0x000f220000300800 */
[----:B------:R-:W-:-:S03]  /*72870*/  LOP3.LUT P0, RZ, R29, 0x4, RZ, 0xc0, !PT ;  /* 0x000000041dff7812 */ /* 0x000fc6000780c0ff */
[----:B------:R0:W-:Y:S02]  /*72880*/  STL [R1+0x5c0], R11 ;  /* 0x0005c00b01007387 */ /* 0x0001e40000100800 */
[----:B0-----:R-:W-:Y:S02]  /*72890*/  FSEL R11, R27, -INF , P0 ;  /* 0xff8000001b0b7808 */ /* 0x001fe40000000000 */
[----:B------:R-:W4:Y:S01]  /*728a0*/  LDL.LU R27, [R1+0x784] ;  /* 0x00078400011b7983 */ /* 0x000f220000300800 */
[----:B------:R-:W-:-:S03]  /*728b0*/  LOP3.LUT P0, RZ, R29, 0x2, RZ, 0xc0, !PT ;  /* 0x000000021dff7812 */ /* 0x000fc6000780c0ff */
[----:B------:R2:W-:Y:S02]  /*728c0*/  STL [R1+0x5c4], R11 ;  /* 0x0005c40b01007387 */ /* 0x0005e40000100800 */
[----:B--2---:R-:W-:Y:S02]  /*728d0*/  FSEL R11, R28, -INF , P0 ;  /* 0xff8000001c0b7808 */ /* 0x004fe40000000000 */
[----:B------:R-:W2:Y:S01]  /*728e0*/  LDL.LU R28, [R1+0x780] ;  /* 0x00078000011c7983 */ /* 0x000ea20000300800 */
[----:B------:R-:W-:-:S03]  /*728f0*/  LOP3.LUT P0, RZ, R29, 0x1, RZ, 0xc0, !PT ;  /* 0x000000011dff7812 */ /* 0x000fc6000780c0ff */
[----:B------:R3:W-:Y:S01]  /*72900*/  STL [R1+0x5c8], R11 ;  /* 0x0005c80b01007387 */ /* 0x0007e20000100800 */
[----:B------:R-:W-:Y:S01]  /*72910*/  @!P1 FMUL R21, R21, 16777216 ;  /* 0x4b80000015159820 */ /* 0x000fe20000400000 */
[----:B------:R-:W-:Y:S01]  /*72920*/  LOP3.LUT P1, RZ, R24, 0x40, RZ, 0xc0, !PT ;  /* 0x0000004018ff7812 */ /* 0x000fe2000782c0ff */
[----:B------:R-:W-:Y:S01]  /*72930*/  @!P2 FMUL R22, R22, 16777216 ;  /* 0x4b8000001616a820 */ /* 0x000fe20000400000 */
[C---:B------:R-:W-:Y:S02]  /*72940*/  LOP3.LUT P2, RZ, R24.reuse, 0x200, RZ, 0xc0, !PT ;  /* 0x0000020018ff7812 */ /* 0x040fe4000784c0ff */
[C---:B------:R-:W-:Y:S02]  /*72950*/  LOP3.LUT P3, RZ, R24.reuse, 0x100, RZ, 0xc0, !PT ;  /* 0x0000010018ff7812 */ /* 0x040fe4000786c0ff */
[C---:B------:R-:W-:Y:S02]  /*72960*/  LOP3.LUT P4, RZ, R24.reuse, 0x800, RZ, 0xc0, !PT ;  /* 0x0000080018ff7812 */ /* 0x040fe4000788c0ff */
[----:B------:R-:W-:-:S02]  /*72970*/  LOP3.LUT P5, RZ, R24, 0x400, RZ, 0xc0, !PT ;  /* 0x0000040018ff7812 */ /* 0x000fc400078ac0ff */
[----:B------:R-:W-:Y:S02]  /*72980*/  LOP3.LUT P6, RZ, R24, 0x2000, RZ, 0xc0, !PT ;  /* 0x0000200018ff7812 */ /* 0x000fe400078cc0ff */
[----:B---3--:R-:W-:Y:S02]  /*72990*/  FSEL R11, R6, -INF , P0 ;  /* 0xff800000060b7808 */ /* 0x008fe40000000000 */
[----:B------:R-:W-:-:S03]  /*729a0*/  LOP3.LUT P0, RZ, R24, 0x80000000, RZ, 0xc0, !PT ;  /* 0x8000000018ff7812 */ /* 0x000fc6000780c0ff */
[----:B------:R0:W-:Y:S04]  /*729b0*/  STL [R1+0x5cc], R11 ;  /* 0x0005cc0b01007387 */ /* 0x0001e80000100800 */
[----:B------:R-:W3:Y:S01]  /*729c0*/  LDL.LU R15, [R1+0x778] ;  /* 0x00077800010f7983 */ /* 0x000ee20000300800 */
[----:B-----5:R-:W-:Y:S02]  /*729d0*/  FSEL R6, R26, -INF , P0 ;  /* 0xff8000001a067808 */ /* 0x020fe40000000000 */
[----:B------:R-:W-:Y:S01]  /*729e0*/  LOP3.LUT P0, RZ, R24, 0x40000000, RZ, 0xc0, !PT ;  /* 0x4000000018ff7812 */ /* 0x000fe2000780c0ff */
[----:B------:R-:W5:Y:S03]  /*729f0*/  LDL.LU R26, [R1+0x774] ;  /* 0x00077400011a7983 */ /* 0x000f660000300800 */
[----:B------:R-:W-:-:S02]  /*72a00*/  FSEL R5, R5, -INF , P0 ;  /* 0xff80000005057808 */ /* 0x000fc40000000000 */
[----:B------:R-:W-:Y:S01]  /*72a10*/  LOP3.LUT P0, RZ, R24, 0x20000000, RZ, 0xc0, !PT ;  /* 0x2000000018ff7812 */ /* 0x000fe2000780c0ff */
[----:B------:R-:W-:Y:S04]  /*72a20*/  STL [R1+0x5d0], R6 ;  /* 0x0005d00601007387 */ /* 0x000fe80000100800 */
[----:B------:R-:W5:Y:S04]  /*72a30*/  LDL.LU R29, [R1+0x770] ;  /* 0x00077000011d7983 */ /* 0x000f680000300800 */
[----:B------:R-:W5:Y:S04]  /*72a40*/  LDL.LU R14, [R1+0x76c] ;  /* 0x00076c00010e7983 */ /* 0x000f680000300800 */
[----:B------:R-:W5:Y:S01]  /*72a50*/  LDL.LU R25, [R1+0x768] ;  /* 0x0007680001197983 */ /* 0x000f620000300800 */
[----:B------:R-:W-:-:S02]  /*72a60*/  FSEL R2, R2, -INF , P0 ;  /* 0xff80000002027808 */ /* 0x000fc40000000000 */
[----:B------:R-:W-:Y:S01]  /*72a70*/  LOP3.LUT P0, RZ, R24, 0x10000000, RZ, 0xc0, !PT ;  /* 0x1000000018ff7812 */ /* 0x000fe2000780c0ff */
[----:B------:R-:W-:Y:S04]  /*72a80*/  STL [R1+0x5d4], R5 ;  /* 0x0005d40501007387 */ /* 0x000fe80000100800 */
[----:B------:R-:W5:Y:S04]  /*72a90*/  LDL.LU R16, [R1+0xc] ;  /* 0x00000c0001107983 */ /* 0x000f680000300800 */
[----:B------:R-:W5:Y:S04]  /*72aa0*/  LDL.LU R13, [R1+0x10] ;  /* 0x00001000010d7983 */ /* 0x000f680000300800 */
[----:B------:R1:W-:Y:S04]  /*72ab0*/  STL [R1+0x5d8], R2 ;  /* 0x0005d80201007387 */ /* 0x0003e80000100800 */
[----:B------:R-:W5:Y:S04]  /*72ac0*/  LDL.LU R12, [R1+0x8] ;  /* 0x00000800010c7983 */ /* 0x000f680000300800 */
[----:B0-----:R-:W5:Y:S04]  /*72ad0*/  LDL.LU R11, [R1+0x738] ;  /* 0x00073800010b7983 */ /* 0x001f680000300800 */
[----:B-1----:R-:W5:Y:S04]  /*72ae0*/  LDL.LU R2, [R1+0x73c] ;  /* 0x00073c0001027983 */ /* 0x002f680000300800 */
[----:B------:R-:W5:Y:S04]  /*72af0*/  LDL.LU R6, [R1+0x748] ;  /* 0x0007480001067983 */ /* 0x000f680000300800 */
[----:B------:R-:W5:Y:S01]  /*72b00*/  LDL.LU R5, [R1+0x74c] ;  /* 0x00074c0001057983 */ /* 0x000f620000300800 */
[----:B----4-:R-:W-:-:S02]  /*72b10*/  FSEL R4, R4, -INF , P0 ;  /* 0xff80000004047808 */ /* 0x010fc40000000000 */
[----:B------:R-:W-:-:S03]  /*72b20*/  LOP3.LUT P0, RZ, R24, 0x8000000, RZ, 0xc0, !PT ;  /* 0x0800000018ff7812 */ /* 0x000fc6000780c0ff */
[----:B------:R0:W-:Y:S04]  /*72b30*/  STL [R1+0x5dc], R4 ;  /* 0x0005dc0401007387 */ /* 0x0001e80000100800 */
[----:B0-----:R-:W4:Y:S01]  /*72b40*/  LDL.LU R4, [R1+0x758] ;  /* 0x0007580001047983 */ /* 0x001f220000300800 */
[----:B------:R-:W-:Y:S02]  /*72b50*/  FSEL R3, R3, -INF , P0 ;  /* 0xff80000003037808 */ /* 0x000fe40000000000 */
[----:B------:R-:W-:-:S03]  /*72b60*/  LOP3.LUT P0, RZ, R24, 0x4000000, RZ, 0xc0, !PT ;  /* 0x0400000018ff7812 */ /* 0x000fc6000780c0ff */
[----:B------:R0:W-:Y:S04]  /*72b70*/  STL [R1+0x5e0], R3 ;  /* 0x0005e00301007387 */ /* 0x0001e80000100800 */
[----:B0-----:R-:W4:Y:S01]  /*72b80*/  LDL.LU R3, [R1+0x75c] ;  /* 0x00075c0001037983 */ /* 0x001f220000300800 */
[----:B------:R-:W-:Y:S02]  /*72b90*/  FSEL R27, R27, -INF , P0 ;  /* 0xff8000001b1b7808 */ /* 0x000fe40000000000 */
[----:B------:R-:W-:Y:S01]  /*72ba0*/  LOP3.LUT P0, RZ, R24, 0x2000000, RZ, 0xc0, !PT ;  /* 0x0200000018ff7812 */ /* 0x000fe2000780c0ff */
[----:B------:R0:W-:Y:S04]  /*72bb0*/  STL [R1+0x172c], R24 ;  /* 0x00172c1801007387 */ /* 0x0001e80000100800 */
[----:B------:R1:W-:Y:S04]  /*72bc0*/  STL [R1+0x5e4], R27 ;  /* 0x0005e41b01007387 */ /* 0x0003e80000100800 */
[----:B0-----:R-:W4:Y:S04]  /*72bd0*/  LDL.LU R24, [R1+0x77c] ;  /* 0x00077c0001187983 */ /* 0x001f280000300800 */
[----:B-1----:R-:W4:Y:S01]  /*72be0*/  LDL.LU R27, [R1+0x760] ;  /* 0x00076000011b7983 */ /* 0x002f220000300800 */
[----:B--2---:R-:W-:-:S05]  /*72bf0*/  FSEL R28, R28, -INF , P6 ;  /* 0xff8000001c1c7808 */ /* 0x004fca0003000000 */
[----:B------:R0:W-:Y:S04]  /*72c00*/  STL [R1+0x5e8], R28 ;  /* 0x0005e81c01007387 */ /* 0x0001e80000100800 */
[----:B0-----:R-:W2:Y:S01]  /*72c10*/  LDL.LU R28, [R1+0x764] ;  /* 0x00076400011c7983 */ /* 0x001ea20000300800 */
[----:B---3--:R-:W-:Y:S02]  /*72c20*/  FSEL R15, R15, -INF , P4 ;  /* 0xff8000000f0f7808 */ /* 0x008fe40002000000 */
[----:B-----5:R-:W-:Y:S02]  /*72c30*/  FSEL R26, R26, -INF , P3 ;  /* 0xff8000001a1a7808 */ /* 0x020fe40001800000 */
[----:B------:R-:W-:Y:S02]  /*72c40*/  FSEL R29, R29, -INF , P2 ;  /* 0xff8000001d1d7808 */ /* 0x000fe40001000000 */
[----:B------:R-:W-:-:S02]  /*72c50*/  FSEL R25, R25, -INF , P0 ;  /* 0xff80000019197808 */ /* 0x000fc40000000000 */
[----:B------:R-:W-:Y:S02]  /*72c60*/  LOP3.LUT P0, RZ, R23, 0x2000000, RZ, 0xc0, !PT ;  /* 0x0200000017ff7812 */ /* 0x000fe4000780c0ff */
[----:B----4-:R-:W-:-:S05]  /*72c70*/  FSEL R24, R24, -INF , P5 ;  /* 0xff80000018187808 */ /* 0x010fca0002800000 */
[----:B------:R0:W-:Y:S04]  /*72c80*/  STL [R1+0x5ec], R24 ;  /* 0x0005ec1801007387 */ /* 0x0001e80000100800 */
[----:B0-----:R-:W3:Y:S04]  /*72c90*/  LDL.LU R24, [R1+0x6f8] ;  /* 0x0006f80001187983 */ /* 0x001ee80000300800 */
[----:B------:R0:W-:Y:S04]  /*72ca0*/  STL [R1+0x5f0], R15 ;  /* 0x0005f00f01007387 */ /* 0x0001e80000100800 */
[----:B0-----:R-:W4:Y:S04]  /*72cb0*/  LDL.LU R15, [R1+0x6fc] ;  /* 0x0006fc00010f7983 */ /* 0x001f280000300800 */
[----:B------:R0:W-:Y:S04]  /*72cc0*/  STL [R1+0x5f4], R26 ;  /* 0x0005f41a01007387 */ /* 0x0001e80000100800 */
[----:B0-----:R-:W5:Y:S04]  /*72cd0*/  LDL.LU R26, [R1+0x1874] ;  /* 0x00187400011a7983 */ /* 0x001f680000300800 */
[----:B------:R0:W-:Y:S02]  /*72ce0*/  STL [R1+0x5f8], R29 ;  /* 0x0005f81d01007387 */ /* 0x0001e40000100800 */
[----:B0-----:R-:W-:-:S02]  /*72cf0*/  FSEL R29, R14, -INF , P1 ;  /* 0xff8000000e1d7808 */ /* 0x001fc40000800000 */
[----:B------:R-:W5:Y:S04]  /*72d00*/  LDL.LU R14, [R1+0x704] ;  /* 0x00070400010e7983 */ /* 0x000f680000300800 */
[----:B------:R-:W-:Y:S04]  /*72d10*/  STL [R1+0x5fc], R29 ;  /* 0x0005fc1d01007387 */ /* 0x000fe80000100800 */
[----:B------:R0:W-:Y:S02]  /*72d20*/  STL [R1+0x16d4], R23 ;  /* 0x0016d41701007387 */ /* 0x0001e40000100800 */
[----:B0-----:R-:W0:Y:S02]  /*72d30*/  MUFU.RCP R23, R16 ;  /* 0x0000001000177308 */ /* 0x001e240000001000 */
[----:B------:R1:W-:Y:S06]  /*72d40*/  STL [R1+0x600], R25 ;  /* 0x0006001901007387 */ /* 0x0003ec0000100800 */
[----:B------:R0:W3:Y:S02]  /*72d50*/  MUFU.RCP R29, R13 ;  /* 0x0000000d001d7308 */ /* 0x0000e40000001000 */
[----:B0-----:R-:W-:-:S02]  /*72d60*/  FMUL R13, R23, R11 ;  /* 0x0000000b170d7220 */ /* 0x001fc40000400000 */
[C---:B------:R-:W-:Y:S02]  /*72d70*/  FMUL R11, R23.reuse, R2 ;  /* 0x00000002170b7220 */ /* 0x040fe40000400000 */
[C---:B------:R-:W-:Y:S01]  /*72d80*/  FMUL R6, R23.reuse, R6 ;  /* 0x0000000617067220 */ /* 0x040fe20000400000 */
[----:B------:R-:W5:Y:S01]  /*72d90*/  LDL.LU R2, [R1+0x734] ;  /* 0x0007340001027983 */ /* 0x000f620000300800 */
[----:B------:R-:W-:-:S03]  /*72da0*/  FMUL R5, R23, R5 ;  /* 0x0000000517057220 */ /* 0x000fc60000400000 */
[----:B------:R-:W-:Y:S01]  /*72db0*/  STL [R1+0x3e8], R13 ;  /* 0x0003e80d01007387 */ /* 0x000fe20000100800 */
[----:B------:R-:W-:-:S03]  /*72dc0*/  FMUL R4, R23, R4 ;  /* 0x0000000417047220 */ /* 0x000fc60000400000 */
[----:B------:R0:W-:Y:S01]  /*72dd0*/  STL [R1+0x3dc], R11 ;  /* 0x0003dc0b01007387 */ /* 0x0001e20000100800 */
[----:B------:R-:W-:-:S03]  /*72de0*/  FMUL R3, R23, R3 ;  /* 0x0000000317037220 */ /* 0x000fc60000400000 */
[----:B-1----:R-:W5:Y:S04]  /*72df0*/  LDL.LU R25, [R1] ;  /* 0x0000000001197983 */ /* 0x002f680000300800 */
[----:B------:R1:W-:Y:S04]  /*72e00*/  STL [R1+0x3e4], R6 ;  /* 0x0003e40601007387 */ /* 0x0003e80000100800 */
[----:B0-----:R-:W5:Y:S04]  /*72e10*/  LDL.LU R11, [R1+0x6d8] ;  /* 0x0006d800010b7983 */ /* 0x001f680000300800 */
[----:B------:R0:W-:Y:S01]  /*72e20*/  STL [R1+0x3d4], R5 ;  /* 0x0003d40501007387 */ /* 0x0001e20000100800 */
[----:B------:R-:W-:-:S03]  /*72e30*/  FMUL R27, R23, R27 ;  /* 0x0000001b171b7220 */ /* 0x000fc60000400000 */
[----:B------:R-:W5:Y:S04]  /*72e40*/  LDL.LU R16, [R1+0x6dc] ;  /* 0x0006dc0001107983 */ /* 0x000f680000300800 */
[----:B------:R0:W-:Y:S04]  /*72e50*/  STL [R1+0x3d8], R4 ;  /* 0x0003d80401007387 */ /* 0x0001e80000100800 */
[----:B------:R-:W5:Y:S04]  /*72e60*/  LDL.LU R13, [R1+0x6e0] ;  /* 0x0006e000010d7983 */ /* 0x000f680000300800 */
[----:B-1----:R-:W5:Y:S04]  /*72e70*/  LDL.LU R6, [R1+0x6e4] ;  /* 0x0006e40001067983 */ /* 0x002f680000300800 */
[----:B------:R1:W-:Y:S04]  /*72e80*/  STL [R1+0x3bc], R3 ;  /* 0x0003bc0301007387 */ /* 0x0003e80000100800 */
[----:B0-----:R-:W5:Y:S01]  /*72e90*/  LDL.LU R5, [R1+0x6e8] ;  /* 0x0006e80001057983 */ /* 0x001f620000300800 */
[----:B--2---:R-:W-:-:S03]  /*72ea0*/  FMUL R23, R23, R28 ;  /* 0x0000001c17177220 */ /* 0x004fc60000400000 */
[----:B------:R-:W2:Y:S04]  /*72eb0*/  LDL.LU R4, [R1+0x6ec] ;  /* 0x0006ec0001047983 */ /* 0x000ea80000300800 */
[----:B-1----:R-:W2:Y:S04]  /*72ec0*/  LDL.LU R3, [R1+0x6f0] ;  /* 0x0006f00001037983 */ /* 0x002ea80000300800 */
[----:B------:R0:W-:Y:S04]  /*72ed0*/  STL [R1+0x3d0], R27 ;  /* 0x0003d01b01007387 */ /* 0x0001e80000100800 */
[----:B0-----:R-:W2:Y:S04]  /*72ee0*/  LDL.LU R27, [R1+0x1870] ;  /* 0x00187000011b7983 */ /* 0x001ea80000300800 */
[----:B------:R-:W2:Y:S04]  /*72ef0*/  LDL.LU R28, [R1+0x186c] ;  /* 0x00186c00011c7983 */ /* 0x000ea80000300800 */
[----:B------:R5:W-:Y:S01]  /*72f00*/  STL [R1+0x3b8], R23 ;  /* 0x0003b81701007387 */ /* 0x000be20000100800 */
[----:B---3--:R-:W-:-:S02]  /*72f10*/  FMUL R24, R29, R24 ;  /* 0x000000181d187220 */ /* 0x008fc40000400000 */
[C---:B----4-:R-:W-:Y:S01]  /*72f20*/  FMUL R15, R29.reuse, R15 ;  /* 0x0000000f1d0f7220 */ /* 0x050fe20000400000 */
[----:B-----5:R0:W-:Y:S02]  /*72f30*/  MUFU.RCP R23, R26 ;  /* 0x0000001a00177308 */ /* 0x0201e40000001000 */
[----:B0-----:R-:W3:Y:S04]  /*72f40*/  LDL.LU R26, [R1+0x1868] ;  /* 0x00186800011a7983 */ /* 0x001ee80000300800 */
[----:B------:R-:W-:Y:S01]  /*72f50*/  STL [R1+0x1738], R24 ;  /* 0x0017381801007387 */ /* 0x000fe20000100800 */
[C---:B------:R-:W-:Y:S02]  /*72f60*/  FMUL R14, R29.reuse, R14 ;  /* 0x0000000e1d0e7220 */ /* 0x040fe40000400000 */
[----:B--2---:R-:W-:-:S02]  /*72f70*/  FMUL R28, R29, R28 ;  /* 0x0000001c1d1c7220 */ /* 0x004fc40000400000 */
[----:B------:R-:W-:-:S03]  /*72f80*/  FMUL R27, R29, R27 ;  /* 0x0000001b1d1b7220 */ /* 0x000fc60000400000 */
[----:B------:R0:W-:Y:S04]  /*72f90*/  STL [R1+0x173c], R28 ;  /* 0x00173c1c01007387 */ /* 0x0001e80000100800 */
[----:B------:R1:W-:Y:S04]  /*72fa0*/  STL [R1+0x438], R15 ;  /* 0x0004380f01007387 */ /* 0x0003e80000100800 */
[----:B0-----:R-:W2:Y:S04]  /*72fb0*/  LDL.LU R28, [R1+0x6f4] ;  /* 0x0006f400011c7983 */ /* 0x001ea80000300800 */
[----:B------:R-:W4:Y:S04]  /*72fc0*/  LDL.LU R24, [R1+0x6b8] ;  /* 0x0006b80001187983 */ /* 0x000f280000300800 */
[----:B------:R0:W-:Y:S04]  /*72fd0*/  STL [R1+0x430], R14 ;  /* 0x0004300e01007387 */ /* 0x0001e80000100800 */
[----:B-1----:R-:W5:Y:S04]  /*72fe0*/  LDL.LU R15, [R1+0x6bc] ;  /* 0x0006bc00010f7983 */ /* 0x002f680000300800 */
[----:B0-----:R-:W2:Y:S04]  /*72ff0*/  LDL.LU R14, [R1+0x6c0] ;  /* 0x0006c000010e7983 */ /* 0x001ea80000300800 */
[----:B------:R0:W-:Y:S04]  /*73000*/  STL [R1+0x1730], R27 ;  /* 0x0017301b01007387 */ /* 0x0001e80000100800 */
[----:B0-----:R-:W2:Y:S01]  /*73010*/  LDL.LU R27, [R1+0x70c] ;  /* 0x00070c00011b7983 */ /* 0x001ea20000300800 */
[----:B---3--:R-:W-:-:S05]  /*73020*/  FMUL R26, R29, R26 ;  /* 0x0000001a1d1a7220 */ /* 0x008fca0000400000 */
[----:B------:R-:W-:Y:S01]  /*73030*/  STL [R1+0x1734], R26 ;  /* 0x0017341a01007387 */ /* 0x000fe20000100800 */
[----:B--2---:R-:W-:-:S05]  /*73040*/  FMUL R27, R29, R27 ;  /* 0x0000001b1d1b7220 */ /* 0x004fca0000400000 */
[----:B------:R0:W-:Y:S02]  /*73050*/  STL [R1+0x42c], R27 ;  /* 0x00042c1b01007387 */ /* 0x0001e40000100800 */
[----:B0-----:R-:W-:Y:S02]  /*73060*/  FMUL R27, R29, R2 ;  /* 0x000000021d1b7220 */ /* 0x001fe40000400000 */
[----:B------:R-:W2:Y:S04]  /*73070*/  LDL.LU R2, [R1+0x6c4] ;  /* 0x0006c40001027983 */ /* 0x000ea80000300800 */
[----:B------:R-:W3:Y:S01]  /*73080*/  LDL.LU R26, [R1+0x6c8] ;  /* 0x0006c800011a7983 */ /* 0x000ee20000300800 */
[----:B------:R-:W0:Y:S03]  /*73090*/  MUFU.RCP R12, R12 ;  /* 0x0000000c000c7308 */ /* 0x000e260000001000 */
[----:B------:R1:W-:Y:S05]  /*730a0*/  STL [R1+0x428], R27 ;  /* 0x0004281b01007387 */ /* 0x0003ea0000100800 */
[----:B------:R0:W1:Y:S02]  /*730b0*/  MUFU.RCP R29, R25 ;  /* 0x00000019001d7308 */ /* 0x0000640000001000 */
[----:B0-----:R-:W-:-:S02]  /*730c0*/  FMUL R25, R12, R11 ;  /* 0x0000000b0c197220 */ /* 0x001fc40000400000 */
[C---:B------:R-:W-:Y:S01]  /*730d0*/  FMUL R16, R12.reuse, R16 ;  /* 0x000000100c107220 */ /* 0x040fe20000400000 */
[----:B------:R-:W3:Y:S01]  /*730e0*/  LDL.LU R11, [R1+0x6cc] ;  /* 0x0006cc00010b7983 */ /* 0x000ee20000300800 */
[C---:B------:R-:W-:Y:S02]  /*730f0*/  FMUL R13, R12.reuse, R13 ;  /* 0x0000000d0c0d7220 */ /* 0x040fe40000400000 */
[C---:B------:R-:W-:Y:S01]  /*73100*/  FMUL R6, R12.reuse, R6 ;  /* 0x000000060c067220 */ /* 0x040fe20000400000 */
[----:B------:R-:W-:Y:S01]  /*73110*/  STL [R1+0x3a4], R25 ;  /* 0x0003a41901007387 */ /* 0x000fe20000100800 */
[C---:B------:R-:W-:Y:S02]  /*73120*/  FMUL R5, R12.reuse, R5 ;  /* 0x000000050c057220 */ /* 0x040fe40000400000 */
[C---:B------:R-:W-:Y:S01]  /*73130*/  FMUL R4, R12.reuse, R4 ;  /* 0x000000040c047220 */ /* 0x040fe20000400000 */
[----:B-1----:R-:W3:Y:S01]  /*73140*/  LDL.LU R27, [R1+0x6d0] ;  /* 0x0006d000011b7983 */ /* 0x002ee20000300800 */
[----:B------:R-:W-:-:S03]  /*73150*/  FMUL R3, R12, R3 ;  /* 0x000000030c037220 */ /* 0x000fc60000400000 */
[----:B------:R-:W-:Y:S04]  /*73160*/  STL [R1+0x390], R16 ;  /* 0x0003901001007387 */ /* 0x000fe80000100800 */
[----:B------:R-:W-:Y:S04]  /*73170*/  STL [R1+0x398], R13 ;  /* 0x0003980d01007387 */ /* 0x000fe80000100800 */
[----:B------:R0:W-:Y:S04]  /*73180*/  STL [R1+0x388], R6 ;  /* 0x0003880601007387 */ /* 0x0001e80000100800 */
[----:B------:R1:W-:Y:S01]  /*73190*/  STL [R1+0x38c], R5 ;  /* 0x00038c0501007387 */ /* 0x0003e20000100800 */
[----:B------:R-:W-:-:S03]  /*731a0*/  FMUL R28, R12, R28 ;  /* 0x0000001c0c1c7220 */ /* 0x000fc60000400000 */
[----:B0-----:R-:W3:Y:S04]  /*731b0*/  LDL.LU R6, [R1+0x684] ;  /* 0x0006840001067983 */ /* 0x001ee80000300800 */
[----:B------:R0:W-:Y:S04]  /*731c0*/  STL [R1+0x37c], R4 ;  /* 0x00037c0401007387 */ /* 0x0001e80000100800 */
[----:B-1----:R-:W3:Y:S04]  /*731d0*/  LDL.LU R5, [R1+0x688] ;  /* 0x0006880001057983 */ /* 0x002ee80000300800 */
[----:B------:R1:W-:Y:S04]  /*731e0*/  STL [R1+0x384], R3 ;  /* 0x0003840301007387 */ /* 0x0003e80000100800 */
[----:B0-----:R-:W3:Y:S04]  /*731f0*/  LDL.LU R4, [R1+0x68c] ;  /* 0x00068c0001047983 */ /* 0x001ee80000300800 */
[----:B-1----:R-:W3:Y:S04]  /*73200*/  LDL.LU R3, [R1+0x690] ;  /* 0x0006900001037983 */ /* 0x002ee80000300800 */
[----:B------:R-:W3:Y:S04]  /*73210*/  LDL.LU R25, [R1+0x698] ;  /* 0x0006980001197983 */ /* 0x000ee80000300800 */
[----:B------:R-:W3:Y:S04]  /*73220*/  LDL.LU R16, [R1+0x69c] ;  /* 0x00069c0001107983 */ /* 0x000ee80000300800 */
[----:B------:R-:W3:Y:S04]  /*73230*/  LDL.LU R13, [R1+0x6a8] ;  /* 0x0006a800010d7983 */ /* 0x000ee80000300800 */
[----:B------:R-:W3:Y:S01]  /*73240*/  LDL.LU R12, [R1+0x6ac] ;  /* 0x0006ac00010c7983 */ /* 0x000ee20000300800 */
[----:B-----5:R-:W-:-:S03]  /*73250*/  FMUL R15, R23, R15 ;  /* 0x0000000f170f7220 */ /* 0x020fc60000400000 */
[----:B------:R4:W-:Y:S02]  /*73260*/  STL [R1+0x378], R28 ;  /* 0x0003781c01007387 */ /* 0x0009e40000100800 */
[C---:B----4-:R-:W-:Y:S02]  /*73270*/  FMUL R28, R23.reuse, R24 ;  /* 0x00000018171c7220 */ /* 0x050fe40000400000 */
[----:B------:R-:W-:-:S03]  /*73280*/  FMUL R24, R23, R14 ;  /* 0x0000000e17187220 */ /* 0x000fc60000400000 */
[----:B------:R0:W-:Y:S04]  /*73290*/  STL [R1+0x1740], R28 ;  /* 0x0017401c01007387 */ /* 0x0001e80000100800 */
[----:B0-----:R-:W4:Y:S04]  /*732a0*/  LDL.LU R28, [R1+0x59c] ;  /* 0x00059c00011c7983 */ /* 0x001f280000300800 */
[----:B------:R0:W-:Y:S04]  /*732b0*/  STL [R1+0x418], R15 ;  /* 0x0004180f01007387 */ /* 0x0001e80000100800 */
[----:B0-----:R-:W5:Y:S04]  /*732c0*/  LDL.LU R15, [R1+0x658] ;  /* 0x00065800010f7983 */ /* 0x001f680000300800 */
[----:B------:R-:W4:Y:S04]  /*732d0*/  LDL.LU R14, [R1+0x668] ;  /* 0x00066800010e7983 */ /* 0x000f280000300800 */
[----:B------:R0:W-:Y:S04]  /*732e0*/  STL [R1+0x1744], R24 ;  /* 0x0017441801007387 */ /* 0x0001e80000100800 */
[----:B0-----:R-:W4:Y:S01]  /*732f0*/  LDL.LU R24, [R1+0x594] ;  /* 0x0005940001187983 */ /* 0x001f220000300800 */
[----:B--2---:R-:W-:-:S02]  /*73300*/  FMUL R2, R23, R2 ;  /* 0x0000000217027220 */ /* 0x004fc40000400000 */
[----:B---3--:R-:W-:-:S03]  /*73310*/  FMUL R26, R23, R26 ;  /* 0x0000001a171a7220 */ /* 0x008fc60000400000 */
[----:B------:R0:W-:Y:S04]  /*73320*/  STL [R1+0x410], R2 ;  /* 0x0004100201007387 */ /* 0x0001e80000100800 */
[----:B0-----:R-:W2:Y:S04]  /*73330*/  LDL.LU R2, [R1+0x1864] ;  /* 0x0018640001027983 */ /* 0x001ea80000300800 */
[----:B------:R0:W-:Y:S04]  /*73340*/  STL [R1+0x1748], R26 ;  /* 0x0017481a01007387 */ /* 0x0001e80000100800 */
[----:B0-----:R-:W3:Y:S01]  /*73350*/  LDL.LU R26, [R1+0x6d4] ;  /* 0x0006d400011a7983 */ /* 0x001ee20000300800 */
[----:B------:R-:W-:-:S02]  /*73360*/  FMUL R11, R23, R11 ;  /* 0x0000000b170b7220 */ /* 0x000fc40000400000 */
[----:B------:R-:W-:-:S03]  /*73370*/  FMUL R27, R23, R27 ;  /* 0x0000001b171b7220 */ /* 0x000fc60000400000 */
[----:B------:R0:W-:Y:S04]  /*73380*/  STL [R1+0x40c], R11 ;  /* 0x00040c0b01007387 */ /* 0x0001e80000100800 */
[----:B0-----:R-:W2:Y:S04]  /*73390*/  LDL.LU R11, [R1+0x678] ;  /* 0x00067800010b7983 */ /* 0x001ea80000300800 */
[----:B------:R0:W-:Y:S04]  /*733a0*/  STL [R1+0x174c], R27 ;  /* 0x00174c1b01007387 */ /* 0x0001e80000100800 */
[----:B0-----:R-:W2:Y:S01]  /*733b0*/  LDL.LU R27, [R1+0x598] ;  /* 0x00059800011b7983 */ /* 0x001ea20000300800 */
[----:B------:R-:W-:-:S02]  /*733c0*/  FMUL R6, R29, R6 ;  /* 0x000000061d067220 */ /* 0x000fc40000400000 */
[----:B---3--:R-:W-:Y:S02]  /*733d0*/  FMUL R23, R23, R26 ;  /* 0x0000001a17177220 */ /* 0x008fe40000400000 */
[----:B------:R-:W3:Y:S04]  /*733e0*/  LDL.LU R26, [R1+0x67c] ;  /* 0x00067c00011a7983 */ /* 0x000ee80000300800 */
[----:B------:R0:W-:Y:S04]  /*733f0*/  STL [R1+0x408], R23 ;  /* 0x0004081701007387 */ /* 0x0001e80000100800 */
[----:B0-----:R-:W3:Y:S01]  /*73400*/  LDL.LU R23, [R1+0x680] ;  /* 0x0006800001177983 */ /* 0x001ee20000300800 */
[----:B------:R-:W4:Y:S01]  /*73410*/  MUFU.RCP R0, R0 ;  /* 0x0000000000007308 */ /* 0x000f220000001000 */
[----:B------:R-:W-:-:S02]  /*73420*/  FMUL R5, R29, R5 ;  /* 0x000000051d057220 */ /* 0x000fc40000400000 */
[C---:B------:R-:W-:Y:S01]  /*73430*/  FMUL R4, R29.reuse, R4 ;  /* 0x000000041d047220 */ /* 0x040fe20000400000 */
[----:B------:R0:W-:Y:S01]  /*73440*/  STL [R1+0x368], R6 ;  /* 0x0003680601007387 */ /* 0x0001e20000100800 */
[C---:B------:R-:W-:Y:S02]  /*73450*/  FMUL R3, R29.reuse, R3 ;  /* 0x000000031d037220 */ /* 0x040fe40000400000 */
[C---:B------:R-:W-:Y:S02]  /*73460*/  FMUL R25, R29.reuse, R25 ;  /* 0x000000191d197220 */ /* 0x040fe40000400000 */
[C---:B------:R-:W-:Y:S01]  /*73470*/  FMUL R16, R29.reuse, R16 ;  /* 0x000000101d107220 */ /* 0x040fe20000400000 */
[----:B0-----:R-:W3:Y:S04]  /*73480*/  LDL.LU R6, [R1+0x1860] ;  /* 0x0018600001067983 */ /* 0x001ee80000300800 */
[----:B------:R0:W-:Y:S01]  /*73490*/  STL [R1+0x354], R5 ;  /* 0x0003540501007387 */ /* 0x0001e20000100800 */
[----:B------:R-:W-:-:S02]  /*734a0*/  FMUL R13, R29, R13 ;  /* 0x0000000d1d0d7220 */ /* 0x000fc40000400000 */
[----:B------:R-:W-:Y:S01]  /*734b0*/  FMUL R12, R29, R12 ;  /* 0x0000000c1d0c7220 */ /* 0x000fe20000400000 */
[----:B0-----:R-:W3:Y:S04]  /*734c0*/  LDL.LU R5, [R1+0x185c] ;  /* 0x00185c0001057983 */ /* 0x001ee80000300800 */
[----:B------:R0:W-:Y:S01]  /*734d0*/  STL [R1+0x35c], R4 ;  /* 0x00035c0401007387 */ /* 0x0001e20000100800 */
[----:B----4-:R-:W-:-:S03]  /*734e0*/  FMUL R24, R0, R24 ;  /* 0x0000001800187220 */ /* 0x010fc60000400000 */
[----:B0-----:R-:W4:Y:S04]  /*734f0*/  LDL.LU R4, [R1+0x1858] ;  /* 0x0018580001047983 */ /* 0x001f280000300800 */
[----:B------:R0:W-:Y:S04]  /*73500*/  STL [R1+0x348], R3 ;  /* 0x0003480301007387 */ /* 0x0001e80000100800 */
[----:B0-----:R-:W4:Y:S04]  /*73510*/  LDL.LU R3, [R1+0x1854] ;  /* 0x0018540001037983 */ /* 0x001f280000300800 */
[----:B------:R0:W-:Y:S01]  /*73520*/  STL [R1+0x350], R25 ;  /* 0x0003501901007387 */ /* 0x0001e20000100800 */
[----:B--2---:R-:W-:-:S03]  /*73530*/  FMUL R27, R0, R27 ;  /* 0x0000001b001b7220 */ /* 0x004fc60000400000 */
[----:B0-----:R-:W2:Y:S04]  /*73540*/  LDL.LU R25, [R1+0x584] ;  /* 0x0005840001197983 */ /* 0x001ea80000300800 */
[----:B------:R0:W-:Y:S01]  /*73550*/  STL [R1+0x340], R16 ;  /* 0x0003401001007387 */ /* 0x0001e20000100800 */
[----:B-----5:R-:W-:-:S03]  /*73560*/  FMUL R15, R0, R15 ;  /* 0x0000000f000f7220 */ /* 0x020fc60000400000 */
[----:B0-----:R-:W5:Y:S04]  /*73570*/  LDL.LU R16, [R1+0x588] ;  /* 0x0005880001107983 */ /* 0x001f680000300800 */
[----:B------:R0:W-:Y:S04]  /*73580*/  STL [R1+0x344], R13 ;  /* 0x0003440d01007387 */ /* 0x0001e80000100800 */
[----:B------:R-:W2:Y:S04]  /*73590*/  LDL.LU R29, [R1+0x580] ;  /* 0x00058000011d7983 */ /* 0x000ea80000300800 */
[----:B0-----:R-:W2:Y:S04]  /*735a0*/  LDL.LU R13, [R1+0x58c] ;  /* 0x00058c00010d7983 */ /* 0x001ea80000300800 */
[----:B------:R0:W-:Y:S04]  /*735b0*/  STL [R1+0x338], R12 ;  /* 0x0003380c01007387 */ /* 0x0001e80000100800 */
[----:B0-----:R-:W2:Y:S04]  /*735c0*/  LDL.LU R12, [R1+0x590] ;  /* 0x00059000010c7983 */ /* 0x001ea80000300800 */
[----:B------:R0:W-:Y:S04]  /*735d0*/  STL [R1+0x1750], R24 ;  /* 0x0017501801007387 */ /* 0x0001e80000100800 */
[----:B------:R1:W-:Y:S01]  /*735e0*/  STL [R1+0x3f8], R27 ;  /* 0x0003f81b01007387 */ /* 0x0003e20000100800 */
[----:B0-----:R-:W-:-:S02]  /*735f0*/  FMUL R24, R0, R28 ;  /* 0x0000001c00187220 */ /* 0x001fc40000400000 */
[----:B------:R-:W-:-:S03]  /*73600*/  FMUL R28, R0, R14 ;  /* 0x0000000e001c7220 */ /* 0x000fc60000400000 */
[----:B------:R0:W-:Y:S01]  /*73610*/  STL [R1+0x400], R24 ;  /* 0x0004001801007387 */ /* 0x0001e20000100800 */
[----:B-1----:R-:W-:-:S03]  /*73620*/  FMUL R27, R0, R11 ;  /* 0x0000000b001b7220 */ /* 0x002fc60000400000 */
[----:B0-----:R-:W5:Y:S04]  /*73630*/  LDL.LU R24, [R1+0x558] ;  /* 0x0005580001187983 */ /* 0x001f680000300800 */
[----:B------:R0:W-:Y:S04]  /*73640*/  STL [R1+0x3f0], R15 ;  /* 0x0003f00f01007387 */ /* 0x0001e80000100800 */
[----:B0-----:R-:W5:Y:S04]  /*73650*/  LDL.LU R15, [R1+0x55c] ;  /* 0x00055c00010f7983 */ /* 0x001f680000300800 */
[----:B------:R0:W-:Y:S04]  /*73660*/  STL [R1+0x1754], R28 ;  /* 0x0017541c01007387 */ /* 0x0001e80000100800 */
[----:B0-----:R-:W5:Y:S04]  /*73670*/  LDL.LU R28, [R1+0x554] ;  /* 0x00055400011c7983 */ /* 0x001f680000300800 */
[----:B------:R-:W5:Y:S04]  /*73680*/  LDL.LU R14, [R1+0x560] ;  /* 0x00056000010e7983 */ /* 0x000f680000300800 */
[----:B------:R-:W5:Y:S04]  /*73690*/  LDL.LU R11, [R1+0x564] ;  /* 0x00056400010b7983 */ /* 0x000f680000300800 */
[----:B------:R0:W-:Y:S04]  /*736a0*/  STL [R1+0x1758], R27 ;  /* 0x0017581b01007387 */ /* 0x0001e80000100800 */
[----:B0-----:R-:W5:Y:S01]  /*736b0*/  LDL.LU R27, [R1+0x57c] ;  /* 0x00057c00011b7983 */ /* 0x001f620000300800 */
[----:B---3--:R-:W-:-:S05]  /*736c0*/  FMUL R26, R0, R26 ;  /* 0x0000001a001a7220 */ /* 0x008fca0000400000 */
[----:B------:R0:W-:Y:S02]  /*736d0*/  STL [R1+0x3f4], R26 ;  /* 0x0003f41a01007387 */ /* 0x0001e40000100800 */
[----:B0-----:R-:W-:Y:S02]  /*736e0*/  FMUL R26, R0, R23 ;  /* 0x00000017001a7220 */ /* 0x001fe40000400000 */
[----:B------:R-:W3:Y:S04]  /*736f0*/  LDL.LU R0, [R1+0x578] ;  /* 0x0005780001007983 */ /* 0x000ee80000300800 */
[----:B------:R-:W3:Y:S04]  /*73700*/  LDL.LU R23, [R1+0x56c] ;  /* 0x00056c0001177983 */ /* 0x000ee80000300800 */
[----:B------:R0:W-:Y:S04]  /*73710*/  STL [R1+0x175c], R26 ;  /* 0x00175c1a01007387 */ /* 0x0001e80000100800 */
[----:B0-----:R-:W3:Y:S01]  /*73720*/  LDL.LU R26, [R1+0x574] ;  /* 0x00057400011a7983 */ /* 0x001ee20000300800 */
[----:B------:R-:W2:Y:S08]  /*73730*/  MUFU.RCP R2, R2 ;  /* 0x0000000200027308 */ /* 0x000eb00000001000 */
[----:B----4-:R-:W5:Y:S01]  /*73740*/  MUFU.RCP R3, R3 ;  /* 0x0000000300037308 */ /* 0x010f620000001000 */
[----:B--2---:R-:W-:-:S02]  /*73750*/  FMUL R12, R2, R12 ;  /* 0x0000000c020c7220 */ /* 0x004fc40000400000 */
[----:B-----5:R-:W-:Y:S02]  /*73760*/  FMUL R24, R3, R24 ;  /* 0x0000001803187220 */ /* 0x020fe40000400000 */
[C---:B---3--:R-:W-:Y:S02]  /*73770*/  FMUL R0, R2.reuse, R0 ;  /* 0x0000000002007220 */ /* 0x048fe40000400000 */
[----:B------:R-:W-:-:S05]  /*73780*/  FMUL R26, R2, R26 ;  /* 0x0000001a021a7220 */ /* 0x000fca0000400000 */
[----:B------:R0:W-:Y:S04]  /*73790*/  STL [R1+0x330], R26 ;  /* 0x0003301a01007387 */ /* 0x0001e80000100800 */
[----:B0-----:R-:W2:Y:S04]  /*737a0*/  LDL.LU R26, [R1+0x570] ;  /* 0x00057000011a7983 */ /* 0x001ea80000300800 */
[----:B------:R0:W-:Y:S02]  /*737b0*/  STL [R1+0x310], R0 ;  /* 0x0003100001007387 */ /* 0x0001e40000100800 */
[----:B0-----:R-:W-:-:S02]  /*737c0*/  FMUL R0, R2, R27 ;  /* 0x0000001b02007220 */ /* 0x001fc40000400000 */
[----:B------:R-:W-:-:S03]  /*737d0*/  FMUL R27, R2, R29 ;  /* 0x0000001d021b7220 */ /* 0x000fc60000400000 */
[----:B------:R0:W-:Y:S01]  /*737e0*/  STL [R1+0x31c], R0 ;  /* 0x00031c0001007387 */ /* 0x0001e20000100800 */
[----:B------:R-:W-:-:S03]  /*737f0*/  FMUL R29, R2, R25 ;  /* 0x00000019021d7220 */ /* 0x000fc60000400000 */
[----:B0-----:R-:W3:Y:S04]  /*73800*/  LDL.LU R0, [R1+0x534] ;  /* 0x0005340001007983 */ /* 0x001ee80000300800 */
[----:B------:R0:W-:Y:S04]  /*73810*/  STL [R1+0x304], R27 ;  /* 0x0003041b01007387 */ /* 0x0001e80000100800 */
[----:B------:R-:W4:Y:S01]  /*73820*/  LDL.LU R25, [R1+0x53c] ;  /* 0x00053c0001197983 */ /* 0x000f220000300800 */
[C---:B0-----:R-:W-:Y:S02]  /*73830*/  FMUL R27, R2.reuse, R16 ;  /* 0x00000010021b7220 */ /* 0x041fe40000400000 */
[----:B------:R-:W-:Y:S01]  /*73840*/  FMUL R16, R2, R13 ;  /* 0x0000000d02107220 */ /* 0x000fe20000400000 */
[----:B------:R-:W-:Y:S04]  /*73850*/  STL [R1+0x30c], R29 ;  /* 0x00030c1d01007387 */ /* 0x000fe80000100800 */
[----:B------:R0:W-:Y:S04]  /*73860*/  STL [R1+0x2fc], R27 ;  /* 0x0002fc1b01007387 */ /* 0x0001e80000100800 */
[----:B------:R-:W5:Y:S04]  /*73870*/  LDL.LU R13, [R1+0x540] ;  /* 0x00054000010d7983 */ /* 0x000f680000300800 */
[----:B------:R-:W-:Y:S01]  /*73880*/  STL [R1+0x300], R16 ;  /* 0x0003001001007387 */ /* 0x000fe20000100800 */
[----:B0-----:R-:W-:-:S03]  /*73890*/  FMUL R27, R3, R28 ;  /* 0x0000001c031b7220 */ /* 0x001fc60000400000 */
[----:B------:R-:W3:Y:S04]  /*738a0*/  LDL.LU R2, [R1+0x544] ;  /* 0x0005440001027983 */ /* 0x000ee80000300800 */
[----:B------:R-:W3:Y:S04]  /*738b0*/  LDL.LU R29, [R1+0x548] ;  /* 0x00054800011d7983 */ /* 0x000ee80000300800 */
[----:B------:R0:W-:Y:S04]  /*738c0*/  STL [R1+0x2f4], R12 ;  /* 0x0002f40c01007387 */ /* 0x0001e80000100800 */
[----:B0-----:R-:W3:Y:S04]  /*738d0*/  LDL.LU R12, [R1+0x54c] ;  /* 0x00054c00010c7983 */ /* 0x001ee80000300800 */
[----:B------:R-:W3:Y:S04]  /*738e0*/  LDL.LU R16, [R1+0x550] ;  /* 0x0005500001107983 */ /* 0x000ee80000300800 */
[----:B------:R0:W-:Y:S04]  /*738f0*/  STL [R1+0x1768], R27 ;  /* 0x0017681b01007387 */ /* 0x0001e80000100800 */
[----:B0-----:R-:W3:Y:S01]  /*73900*/  LDL.LU R27, [R1+0x568] ;  /* 0x00056800011b7983 */ /* 0x001ee20000300800 */
[----:B------:R-:W-:-:S03]  /*73910*/  FMUL R28, R3, R15 ;  /* 0x0000000f031c7220 */ /* 0x000fc60000400000 */
[----:B------:R-:W4:Y:S04]  /*73920*/  LDL.LU R15, [R1+0x514] ;  /* 0x00051400010f7983 */ /* 0x000f280000300800 */
[----:B------:R0:W-:Y:S04]  /*73930*/  STL [R1+0x3a8], R24 ;  /* 0x0003a81801007387 */ /* 0x0001e80000100800 */
[----:B------:R1:W-:Y:S01]  /*73940*/  STL [R1+0x176c], R28 ;  /* 0x00176c1c01007387 */ /* 0x0003e20000100800 */
[C---:B0-----:R-:W-:Y:S02]  /*73950*/  FMUL R24, R3.reuse, R11 ;  /* 0x0000000b03187220 */ /* 0x041fe40000400000 */
[----:B-1----:R-:W-:-:S02]  /*73960*/  FMUL R28, R3, R14 ;  /* 0x0000000e031c7220 */ /* 0x002fc40000400000 */
[----:B------:R-:W5:Y:S04]  /*73970*/  LDL.LU R14, [R1+0x518] ;  /* 0x00051800010e7983 */ /* 0x000f680000300800 */
[----:B------:R-:W-:Y:S04]  /*73980*/  STL [R1+0x39c], R28 ;  /* 0x00039c1c01007387 */ /* 0x000fe80000100800 */
[----:B------:R-:W5:Y:S04]  /*73990*/  LDL.LU R11, [R1+0x51c] ;  /* 0x00051c00010b7983 */ /* 0x000f680000300800 */
[----:B------:R0:W-:Y:S04]  /*739a0*/  STL [R1+0x1760], R24 ;  /* 0x0017601801007387 */ /* 0x0001e80000100800 */
[----:B0-----:R-:W5:Y:S01]  /*739b0*/  LDL.LU R24, [R1+0x538] ;  /* 0x0005380001187983 */ /* 0x001f620000300800 */
[----:B------:R-:W-:-:S05]  /*739c0*/  FMUL R23, R3, R23 ;  /* 0x0000001703177220 */ /* 0x000fca0000400000 */
[----:B------:R-:W-:Y:S01]  /*739d0*/  STL [R1+0x1764], R23 ;  /* 0x0017641701007387 */ /* 0x000fe20000100800 */
[----:B------:R-:W0:Y:S01]  /*739e0*/  MUFU.RCP R4, R4 ;  /* 0x0000000400047308 */ /* 0x000e220000001000 */
[C---:B--2---:R-:W-:Y:S02]  /*739f0*/  FMUL R26, R3.reuse, R26 ;  /* 0x0000001a031a7220 */ /* 0x044fe40000400000 */
[----:B---3--:R-:W-:-:S05]  /*73a00*/  FMUL R27, R3, R27 ;  /* 0x0000001b031b7220 */ /* 0x008fca0000400000 */
[----:B------:R1:W-:Y:S04]  /*73a10*/  STL [R1+0x394], R27 ;  /* 0x0003941b01007387 */ /* 0x0003e80000100800 */
[----:B------:R-:W2:Y:S01]  /*73a20*/  LDL.LU R28, [R1+0x520] ;  /* 0x00052000011c7983 */ /* 0x000ea20000300800 */
[----:B0-----:R-:W-:-:S03]  /*73a30*/  FMUL R3, R4, R0 ;  /* 0x0000000004037220 */ /* 0x001fc60000400000 */
[----:B------:R-:W-:Y:S04]  /*73a40*/  STL [R1+0x1770], R26 ;  /* 0x0017701a01007387 */ /* 0x000fe80000100800 */
[----:B-1----:R-:W3:Y:S04]  /*73a50*/  LDL.LU R27, [R1+0x524] ;  /* 0x00052400011b7983 */ /* 0x002ee80000300800 */
[----:B------:R-:W3:Y:S01]  /*73a60*/  LDL.LU R0, [R1+0x528] ;  /* 0x0005280001007983 */ /* 0x000ee20000300800 */
[----:B----4-:R-:W-:-:S03]  /*73a70*/  FMUL R23, R4, R25 ;  /* 0x0000001904177220 */ /* 0x010fc60000400000 */
[----:B------:R5:W-:Y:S04]  /*73a80*/  STL [R1+0x2ec], R3 ;  /* 0x0002ec0301007387 */ /* 0x000be80000100800 */
[----:B------:R-:W4:Y:S01]  /*73a90*/  LDL.LU R25, [R1+0x52c] ;  /* 0x00052c0001197983 */ /* 0x000f220000300800 */
[----:B-----5:R-:W-:-:S05]  /*73aa0*/  FMUL R3, R4, R24 ;  /* 0x0000001804037220 */ /* 0x020fca0000400000 */
[----:B------:R0:W-:Y:S04]  /*73ab0*/  STL [R1+0x2e4], R3 ;  /* 0x0002e40301007387 */ /* 0x0001e80000100800 */
[----:B------:R1:W-:Y:S01]  /*73ac0*/  STL [R1+0x2e8], R23 ;  /* 0x0002e81701007387 */ /* 0x0003e20000100800 */
[----:B0-----:R-:W-:-:S03]  /*73ad0*/  FMUL R3, R4, R13 ;  /* 0x0000000d04037220 */ /* 0x001fc60000400000 */
[----:B------:R-:W5:Y:S01]  /*73ae0*/  LDL.LU R13, [R1+0x530] ;  /* 0x00053000010d7983 */ /* 0x000f620000300800 */
[----:B------:R-:W0:Y:S01]  /*73af0*/  MUFU.RCP R5, R5 ;  /* 0x0000000500057308 */ /* 0x000e220000001000 */
[C---:B-1----:R-:W-:Y:S02]  /*73b00*/  FMUL R23, R4.reuse, R2 ;  /* 0x0000000204177220 */ /* 0x042fe40000400000 */
[C---:B------:R-:W-:Y:S01]  /*73b10*/  FMUL R2, R4.reuse, R29 ;  /* 0x0000001d04027220 */ /* 0x040fe20000400000 */
[----:B------:R1:W-:Y:S04]  /*73b20*/  STL [R1+0x2dc], R3 ;  /* 0x0002dc0301007387 */ /* 0x0003e80000100800 */
[----:B------:R0:W-:Y:S01]  /*73b30*/  STL [R1+0x2e0], R23 ;  /* 0x0002e01701007387 */ /* 0x0001e20000100800 */
[----:B-1----:R-:W-:-:S03]  /*73b40*/  FMUL R3, R4, R12 ;  /* 0x0000000c04037220 */ /* 0x002fc60000400000 */
[----:B------:R-:W5:Y:S04]  /*73b50*/  LDL.LU R12, [R1+0x4f8] ;  /* 0x0004f800010c7983 */ /* 0x000f680000300800 */
[----:B------:R1:W-:Y:S01]  /*73b60*/  STL [R1+0x2d4], R2 ;  /* 0x0002d40201007387 */ /* 0x0003e20000100800 */
[----:B0-----:R-:W-:-:S03]  /*73b70*/  FMUL R23, R5, R15 ;  /* 0x0000000f05177220 */ /* 0x001fc60000400000 */
[----:B------:R0:W-:Y:S01]  /*73b80*/  STL [R1+0x2d8], R3 ;  /* 0x0002d80301007387 */ /* 0x0001e20000100800 */
[----:B-1----:R-:W-:-:S03]  /*73b90*/  FMUL R2, R4, R16 ;  /* 0x0000001004027220 */ /* 0x002fc60000400000 */
[----:B------:R-:W5:Y:S01]  /*73ba0*/  LDL.LU R4, [R1+0x504] ;  /* 0x0005040001047983 */ /* 0x000f620000300800 */
[----:B------:R-:W-:-:S03]  /*73bb0*/  FMUL R14, R5, R14 ;  /* 0x0000000e050e7220 */ /* 0x000fc60000400000 */
[----:B0-----:R-:W5:Y:S04]  /*73bc0*/  LDL.LU R3, [R1+0x508] ;  /* 0x0005080001037983 */ /* 0x001f680000300800 */
[----:B------:R0:W-:Y:S01]  /*73bd0*/  STL [R1+0x2d0], R2 ;  /* 0x0002d00201007387 */ /* 0x0001e20000100800 */
[----:B------:R-:W-:-:S03]  /*73be0*/  FMUL R24, R5, R11 ;  /* 0x0000000b05187220 */ /* 0x000fc60000400000 */
[----:B0-----:R-:W5:Y:S04]  /*73bf0*/  LDL.LU R2, [R1+0x50c] ;  /* 0x00050c0001027983 */ /* 0x001f680000300800 */
[----:B------:R-:W5:Y:S04]  /*73c00*/  LDL.LU R29, [R1+0x510] ;  /* 0x00051000011d7983 */ /* 0x000f680000300800 */
        /* <DEDUP_REMOVED lines=8> */
[----:B0-----:R-:W5:Y:S01]  /*73c90*/  LDL.LU R24, [R1+0x4fc] ;  /* 0x0004fc0001187983 */ /* 0x001f620000300800 */
[----:B--2---:R-:W-:-:S05]  /*73ca0*/  FMUL R26, R5, R28 ;  /* 0x0000001c051a7220 */ /* 0x004fca0000400000 */
[----:B------:R0:W-:Y:S04]  /*73cb0*/  STL [R1+0x1784], R26 ;  /* 0x0017841a01007387 */ /* 0x0001e80000100800 */
[----:B0-----:R-:W2:Y:S01]  /*73cc0*/  LDL.LU R26, [R1+0x4f4] ;  /* 0x0004f400011a7983 */ /* 0x001ea20000300800 */
[C---:B---3--:R-:W-:Y:S02]  /*73cd0*/  FMUL R27, R5.reuse, R27 ;  /* 0x0000001b051b7220 */ /* 0x048fe40000400000 */
[C---:B------:R-:W-:Y:S02]  /*73ce0*/  FMUL R28, R5.reuse, R0 ;  /* 0x00000000051c7220 */ /* 0x040fe40000400000 */
[----:B------:R-:W3:Y:S04]  /*73cf0*/  LDL.LU R0, [R1+0x3c4] ;  /* 0x0003c40001007983 */ /* 0x000ee80000300800 */
[----:B------:R-:W-:Y:S04]  /*73d00*/  STL [R1+0x36c], R27 ;  /* 0x00036c1b01007387 */ /* 0x000fe80000100800 */
[----:B------:R4:W-:Y:S02]  /*73d10*/  STL [R1+0x177c], R28 ;  /* 0x00177c1c01007387 */ /* 0x0009e40000100800 */
[----:B----4-:R-:W-:-:S02]  /*73d20*/  FMUL R28, R5, R25 ;  /* 0x00000019051c7220 */ /* 0x010fc40000400000 */
[----:B------:R-:W4:Y:S04]  /*73d30*/  LDL.LU R25, [R1+0x3c8] ;  /* 0x0003c80001197983 */ /* 0x000f280000300800 */
[----:B------:R-:W-:Y:S01]  /*73d40*/  STL [R1+0x360], R28 ;  /* 0x0003601c01007387 */ /* 0x000fe20000100800 */
[----:B-----5:R-:W-:-:S03]  /*73d50*/  FMUL R27, R5, R13 ;  /* 0x0000000d051b7220 */ /* 0x020fc60000400000 */
[----:B------:R-:W5:Y:S01]  /*73d60*/  LDL.LU R13, [R1+0x3cc] ;  /* 0x0003cc00010d7983 */ /* 0x000f620000300800 */
[----:B------:R-:W-:Y:S03]  /*73d70*/  MUFU.RCP R6, R6 ;  /* 0x0000000600067308 */ /* 0x000fe60000001000 */
[----:B------:R0:W-:Y:S05]  /*73d80*/  STL [R1+0x1780], R27 ;  /* 0x0017801b01007387 */ /* 0x0001ea0000100800 */
[----:B------:R-:W0:Y:S02]  /*73d90*/  MUFU.RCP R7, R7 ;  /* 0x0000000700077308 */ /* 0x000e240000001000 */
[----:B0-----:R-:W-:-:S02]  /*73da0*/  FMUL R27, R7, R16 ;  /* 0x00000010071b7220 */ /* 0x001fc40000400000 */
[----:B------:R-:W-:Y:S02]  /*73db0*/  FMUL R28, R7, R14 ;  /* 0x0000000e071c7220 */ /* 0x000fe40000400000 */
[C---:B--2---:R-:W-:Y:S02]  /*73dc0*/  FMUL R5, R6.reuse, R26 ;  /* 0x0000001a06057220 */ /* 0x044fe40000400000 */
[C---:B------:R-:W-:Y:S02]  /*73dd0*/  FMUL R26, R6.reuse, R12 ;  /* 0x0000000c061a7220 */ /* 0x040fe40000400000 */
[----:B------:R-:W2:Y:S04]  /*73de0*/  LDL.LU R12, [R1+0x4f0] ;  /* 0x0004f000010c7983 */ /* 0x000ea80000300800 */
[----:B------:R0:W-:Y:S04]  /*73df0*/  STL [R1+0x2cc], R5 ;  /* 0x0002cc0501007387 */ /* 0x0001e80000100800 */
[----:B------:R-:W-:Y:S01]  /*73e00*/  STL [R1+0x2c4], R26 ;  /* 0x0002c41a01007387 */ /* 0x000fe20000100800 */
[----:B0-----:R-:W-:-:S02]  /*73e10*/  FMUL R5, R6, R24 ;  /* 0x0000001806057220 */ /* 0x001fc40000400000 */
[C---:B------:R-:W-:Y:S02]  /*73e20*/  FMUL R24, R6.reuse, R23 ;  /* 0x0000001706187220 */ /* 0x040fe40000400000 */
[C---:B------:R-:W-:Y:S01]  /*73e30*/  FMUL R23, R6.reuse, R4 ;  /* 0x0000000406177220 */ /* 0x040fe20000400000 */
[----:B------:R0:W-:Y:S01]  /*73e40*/  STL [R1+0x2c8], R5 ;  /* 0x0002c80501007387 */ /* 0x0001e20000100800 */
[C---:B------:R-:W-:Y:S02]  /*73e50*/  FMUL R4, R6.reuse, R2 ;  /* 0x0000000206047220 */ /* 0x040fe40000400000 */
[C---:B------:R-:W-:Y:S01]  /*73e60*/  FMUL R2, R6.reuse, R29 ;  /* 0x0000001d06027220 */ /* 0x040fe20000400000 */
[----:B------:R-:W-:Y:S01]  /*73e70*/  STL [R1+0x2bc], R24 ;  /* 0x0002bc1801007387 */ /* 0x000fe20000100800 */
[----:B0-----:R-:W-:-:S03]  /*73e80*/  FMUL R5, R6, R3 ;  /* 0x0000000306057220 */ /* 0x001fc60000400000 */
[----:B------:R-:W-:Y:S04]  /*73e90*/  STL [R1+0x2c0], R23 ;  /* 0x0002c01701007387 */ /* 0x000fe80000100800 */
[----:B------:R-:W2:Y:S04]  /*73ea0*/  LDL.LU R3, [R1+0x284] ;  /* 0x0002840001037983 */ /* 0x000ea80000300800 */
[----:B------:R-:W-:Y:S04]  /*73eb0*/  STL [R1+0x2b4], R5 ;  /* 0x0002b40501007387 */ /* 0x000fe80000100800 */
[----:B------:R0:W-:Y:S04]  /*73ec0*/  STL [R1+0x2b8], R4 ;  /* 0x0002b80401007387 */ /* 0x0001e80000100800 */
[----:B------:R1:W-:Y:S04]  /*73ed0*/  STL [R1+0x2b0], R2 ;  /* 0x0002b00201007387 */ /* 0x0003e80000100800 */
[----:B------:R-:W2:Y:S01]  /*73ee0*/  LDL.LU R29, [R1+0x288] ;  /* 0x00028800011d7983 */ /* 0x000ea20000300800 */
[----:B0-----:R-:W-:-:S03]  /*73ef0*/  FMUL R4, R7, R15 ;  /* 0x0000000f07047220 */ /* 0x001fc60000400000 */
[----:B-1----:R-:W2:Y:S04]  /*73f00*/  LDL.LU R2, [R1+0x28c] ;  /* 0x00028c0001027983 */ /* 0x002ea80000300800 */
[----:B------:R-:W-:Y:S04]  /*73f10*/  STL [R1+0x1790], R27 ;  /* 0x0017901b01007387 */ /* 0x000fe80000100800 */
[----:B------:R-:W-:Y:S04]  /*73f20*/  STL [R1+0x1794], R28 ;  /* 0x0017941c01007387 */ /* 0x000fe80000100800 */
[----:B------:R0:W-:Y:S04]  /*73f30*/  STL [R1+0x324], R4 ;  /* 0x0003240401007387 */ /* 0x0001e80000100800 */
[----:B------:R-:W2:Y:S04]  /*73f40*/  LDL.LU R16, [R1+0x290] ;  /* 0x0002900001107983 */ /* 0x000ea80000300800 */
[----:B------:R-:W2:Y:S01]  /*73f50*/  LDL.LU R15, [R1+0x294] ;  /* 0x00029400010f7983 */ /* 0x000ea20000300800 */
[----:B0-----:R-:W-:-:S05]  /*73f60*/  FMUL R4, R7, R11 ;  /* 0x0000000b07047220 */ /* 0x001fca0000400000 */
[----:B------:R-:W-:Y:S04]  /*73f70*/  STL [R1+0x318], R4 ;  /* 0x0003180401007387 */ /* 0x000fe80000100800 */
[----:B------:R-:W2:Y:S04]  /*73f80*/  LDL.LU R14, [R1+0x298] ;  /* 0x00029800010e7983 */ /* 0x000ea80000300800 */
[----:B------:R-:W2:Y:S04]  /*73f90*/  LDL.LU R11, [R1+0x29c] ;  /* 0x00029c00010b7983 */ /* 0x000ea80000300800 */
[----:B------:R-:W2:Y:S01]  /*73fa0*/  LDL.LU R6, [R1+0x2a8] ;  /* 0x0002a80001067983 */ /* 0x000ea20000300800 */
[----:B---3--:R-:W-:-:S02]  /*73fb0*/  FMUL R24, R7, R0 ;  /* 0x0000000007187220 */ /* 0x008fc40000400000 */
[----:B----4-:R-:W-:-:S03]  /*73fc0*/  FMUL R0, R7, R25 ;  /* 0x0000001907007220 */ /* 0x010fc60000400000 */
[----:B------:R0:W-:Y:S04]  /*73fd0*/  STL [R1+0x1788], R24 ;  /* 0x0017881801007387 */ /* 0x0001e80000100800 */
[----:B------:R-:W3:Y:S01]  /*73fe0*/  LDL.LU R27, [R1+0x264] ;  /* 0x00026400011b7983 */ /* 0x000ee20000300800 */
[----:B-----5:R-:W-:-:S03]  /*73ff0*/  FMUL R23, R7, R13 ;  /* 0x0000000d07177220 */ /* 0x020fc60000400000 */
[----:B------:R-:W4:Y:S04]  /*74000*/  LDL.LU R25, [R1+0x268] ;  /* 0x0002680001197983 */ /* 0x000f280000300800 */
[----:B------:R1:W-:Y:S04]  /*74010*/  STL [R1+0x308], R0 ;  /* 0x0003080001007387 */ /* 0x0003e80000100800 */
[----:B0-----:R-:W5:Y:S04]  /*74020*/  LDL.LU R24, [R1+0x26c] ;  /* 0x00026c0001187983 */ /* 0x001f680000300800 */
[----:B------:R-:W3:Y:S04]  /*74030*/  LDL.LU R5, [R1+0x270] ;  /* 0x0002700001057983 */ /* 0x000ee80000300800 */
[----:B------:R-:W-:Y:S04]  /*74040*/  STL [R1+0x178c], R23 ;  /* 0x00178c1701007387 */ /* 0x000fe80000100800 */
[----:B------:R-:W3:Y:S04]  /*74050*/  LDL.LU R13, [R1+0x274] ;  /* 0x00027400010d7983 */ /* 0x000ee80000300800 */
[----:B-1----:R-:W3:Y:S01]  /*74060*/  LDL.LU R0, [R1+0x278] ;  /* 0x0002780001007983 */ /* 0x002ee20000300800 */
[----:B------:R-:W0:Y:S08]  /*74070*/  MUFU.RCP R8, R8 ;  /* 0x0000000800087308 */ /* 0x000e300000001000 */
[----:B------:R-:W3:Y:S01]  /*74080*/  MUFU.RCP R9, R9 ;  /* 0x0000000900097308 */ /* 0x000ee20000001000 */
[----:B--2---:R-:W-:-:S02]  /*74090*/  FMUL R26, R7, R12 ;  /* 0x0000000c071a7220 */ /* 0x004fc40000400000 */
[----:B------:R-:W2:Y:S04]  /*740a0*/  LDL.LU R12, [R1+0x27c] ;  /* 0x00027c00010c7983 */ /* 0x000ea80000300800 */
[----:B------:R1:W-:Y:S04]  /*740b0*/  STL [R1+0x1798], R26 ;  /* 0x0017981a01007387 */ /* 0x0003e80000100800 */
[----:B-1----:R-:W2:Y:S04]  /*740c0*/  LDL.LU R26, [R1+0x244] ;  /* 0x00024400011a7983 */ /* 0x002ea80000300800 */
[----:B------:R-:W2:Y:S01]  /*740d0*/  LDL.LU R7, [R1+0x248] ;  /* 0x0002480001077983 */ /* 0x000ea20000300800 */
[----:B0-----:R-:W-:-:S05]  /*740e0*/  FMUL R3, R8, R3 ;  /* 0x0000000308037220 */ /* 0x001fca0000400000 */
[----:B------:R0:W-:Y:S04]  /*740f0*/  STL [R1+0x2ac], R3 ;  /* 0x0002ac0301007387 */ /* 0x0001e80000100800 */
[----:B0-----:R-:W2:Y:S01]  /*74100*/  LDL.LU R3, [R1+0x24c] ;  /* 0x00024c0001037983 */ /* 0x001ea20000300800 */
[----:B------:R-:W-:-:S03]  /*74110*/  FMUL R4, R8, R29 ;  /* 0x0000001d08047220 */ /* 0x000fc60000400000 */
[----:B------:R-:W2:Y:S01]  /*74120*/  LDL.LU R29, [R1+0x250] ;  /* 0x00025000011d7983 */ /* 0x000ea20000300800 */
[----:B------:R-:W-:-:S03]  /*74130*/  FMUL R2, R8, R2 ;  /* 0x0000000208027220 */ /* 0x000fc60000400000 */
[----:B------:R0:W-:Y:S04]  /*74140*/  STL [R1+0x2a0], R4 ;  /* 0x0002a00401007387 */ /* 0x0001e80000100800 */
[----:B------:R-:W2:Y:S04]  /*74150*/  LDL.LU R23, [R1+0x254] ;  /* 0x0002540001177983 */ /* 0x000ea80000300800 */
[----:B------:R-:W2:Y:S04]  /*74160*/  LDL.LU R28, [R1+0x258] ;  /* 0x00025800011c7983 */ /* 0x000ea80000300800 */
[----:B------:R1:W-:Y:S01]  /*74170*/  STL [R1+0x2a4], R2 ;  /* 0x0002a40201007387 */ /* 0x0003e20000100800 */
[----:B------:R-:W-:-:S03]  /*74180*/  FMUL R16, R8, R16 ;  /* 0x0000001008107220 */ /* 0x000fc60000400000 */
[----:B0-----:R-:W2:Y:S01]  /*74190*/  LDL.LU R4, [R1+0x25c] ;  /* 0x00025c0001047983 */ /* 0x001ea20000300800 */
[----:B------:R-:W-:-:S03]  /*741a0*/  FMUL R15, R8, R15 ;  /* 0x0000000f080f7220 */ /* 0x000fc60000400000 */
[----:B-1----:R-:W2:Y:S04]  /*741b0*/  LDL.LU R2, [R1+0x260] ;  /* 0x0002600001027983 */ /* 0x002ea80000300800 */
[----:B------:R0:W-:Y:S01]  /*741c0*/  STL [R1+0x290], R16 ;  /* 0x0002901001007387 */ /* 0x0001e20000100800 */
[C---:B------:R-:W-:Y:S02]  /*741d0*/  FMUL R14, R8.reuse, R14 ;  /* 0x0000000e080e7220 */ /* 0x040fe40000400000 */
[C---:B------:R-:W-:Y:S01]  /*741e0*/  FMUL R11, R8.reuse, R11 ;  /* 0x0000000b080b7220 */ /* 0x040fe20000400000 */
[----:B0-----:R-:W2:Y:S04]  /*741f0*/  LDL.LU R16, [R1+0x1850] ;  /* 0x0018500001107983 */ /* 0x001ea80000300800 */
[----:B------:R0:W-:Y:S01]  /*74200*/  STL [R1+0x294], R15 ;  /* 0x0002940f01007387 */ /* 0x0001e20000100800 */
[----:B------:R-:W-:-:S03]  /*74210*/  FMUL R6, R8, R6 ;  /* 0x0000000608067220 */ /* 0x000fc60000400000 */
[----:B0-----:R-:W2:Y:S04]  /*74220*/  LDL.LU R15, [R1+0x184c] ;  /* 0x00184c00010f7983 */ /* 0x001ea80000300800 */
[----:B------:R0:W-:Y:S04]  /*74230*/  STL [R1+0x288], R14 ;  /* 0x0002880e01007387 */ /* 0x0001e80000100800 */
[----:B0-----:R-:W2:Y:S04]  /*74240*/  LDL.LU R14, [R1+0x1848] ;  /* 0x00184800010e7983 */ /* 0x001ea80000300800 */
[----:B------:R0:W-:Y:S04]  /*74250*/  STL [R1+0x28c], R11 ;  /* 0x00028c0b01007387 */ /* 0x0001e80000100800 */
[----:B0-----:R-:W2:Y:S04]  /*74260*/  LDL.LU R11, [R1+0x1844] ;  /* 0x00184400010b7983 */ /* 0x001ea80000300800 */
[----:B------:R-:W2:Y:S01]  /*74270*/  LDL.LU R8, [R1+0x280] ;  /* 0x0002800001087983 */ /* 0x000ea20000300800 */
[----:B---3--:R-:W-:-:S02]  /*74280*/  FMUL R27, R9, R27 ;  /* 0x0000001b091b7220 */ /* 0x008fc40000400000 */
[C---:B----4-:R-:W-:Y:S01]  /*74290*/  FMUL R25, R9.reuse, R25 ;  /* 0x0000001909197220 */ /* 0x050fe20000400000 */
[----:B------:R0:W-:Y:S01]  /*742a0*/  STL [R1+0x284], R6 ;  /* 0x0002840601007387 */ /* 0x0001e20000100800 */
[C---:B-----5:R-:W-:Y:S02]  /*742b0*/  FMUL R24, R9.reuse, R24 ;  /* 0x0000001809187220 */ /* 0x060fe40000400000 */
[C---:B------:R-:W-:Y:S01]  /*742c0*/  FMUL R5, R9.reuse, R5 ;  /* 0x0000000509057220 */ /* 0x040fe20000400000 */
[----:B0-----:R-:W3:Y:S04]  /*742d0*/  LDL.LU R6, [R1+0x214] ;  /* 0x0002140001067983 */ /* 0x001ee80000300800 */
[----:B------:R0:W-:Y:S01]  /*742e0*/  STL [R1+0x2f0], R27 ;  /* 0x0002f01b01007387 */ /* 0x0001e20000100800 */
[----:B------:R-:W-:-:S02]  /*742f0*/  FMUL R13, R9, R13 ;  /* 0x0000000d090d7220 */ /* 0x000fc40000400000 */
[C---:B------:R-:W-:Y:S01]  /*74300*/  FMUL R0, R9.reuse, R0 ;  /* 0x0000000009007220 */ /* 0x040fe20000400000 */
[----:B0-----:R-:W4:Y:S04]  /*74310*/  LDL.LU R27, [R1+0x218] ;  /* 0x00021800011b7983 */ /* 0x001f280000300800 */
[----:B------:R0:W-:Y:S04]  /*74320*/  STL [R1+0x29c], R25 ;  /* 0x00029c1901007387 */ /* 0x0001e80000100800 */
[----:B0-----:R-:W5:Y:S04]  /*74330*/  LDL.LU R25, [R1+0x21c] ;  /* 0x00021c0001197983 */ /* 0x001f680000300800 */
[----:B------:R0:W-:Y:S04]  /*74340*/  STL [R1+0x2a8], R24 ;  /* 0x0002a81801007387 */ /* 0x0001e80000100800 */
[----:B0-----:R-:W4:Y:S04]  /*74350*/  LDL.LU R24, [R1+0x220] ;  /* 0x0002200001187983 */ /* 0x001f280000300800 */
[----:B------:R0:W-:Y:S04]  /*74360*/  STL [R1+0x298], R5 ;  /* 0x0002980501007387 */ /* 0x0001e80000100800 */
[----:B0-----:R-:W5:Y:S04]  /*74370*/  LDL.LU R5, [R1+0x224] ;  /* 0x0002240001057983 */ /* 0x001f680000300800 */
[----:B------:R0:W-:Y:S04]  /*74380*/  STL [R1+0x274], R13 ;  /* 0x0002740d01007387 */ /* 0x0001e80000100800 */
[----:B0-----:R-:W5:Y:S04]  /*74390*/  LDL.LU R13, [R1+0x1840] ;  /* 0x00184000010d7983 */ /* 0x001f680000300800 */
[----:B------:R0:W-:Y:S04]  /*743a0*/  STL [R1+0x26c], R0 ;  /* 0x00026c0001007387 */ /* 0x0001e80000100800 */
[----:B0-----:R-:W5:Y:S01]  /*743b0*/  LDL.LU R0, [R1+0x228] ;  /* 0x0002280001007983 */ /* 0x001f620000300800 */
[----:B------:R-:W0:Y:S01]  /*743c0*/  MUFU.RCP R10, R10 ;  /* 0x0000000a000a7308 */ /* 0x000e220000001000 */
[----:B--2---:R-:W-:-:S05]  /*743d0*/  FMUL R12, R9, R12 ;  /* 0x0000000c090c7220 */ /* 0x004fca0000400000 */
[----:B------:R1:W-:Y:S04]  /*743e0*/  STL [R1+0x270], R12 ;  /* 0x0002700c01007387 */ /* 0x0003e80000100800 */
[----:B-1----:R-:W5:Y:S01]  /*743f0*/  LDL.LU R12, [R1+0x183c] ;  /* 0x00183c00010c7983 */ /* 0x002f620000300800 */
[C---:B0-----:R-:W-:Y:S02]  /*74400*/  FMUL R7, R10.reuse, R7 ;  /* 0x000000070a077220 */ /* 0x041fe40000400000 */
[C---:B------:R-:W-:Y:S02]  /*74410*/  FMUL R2, R10.reuse, R2 ;  /* 0x000000020a027220 */ /* 0x040fe40000400000 */
[----:B------:R-:W-:Y:S02]  /*74420*/  FMUL R8, R9, R8 ;  /* 0x0000000809087220 */ /* 0x000fe40000400000 */
[C---:B------:R-:W-:Y:S01]  /*74430*/  FMUL R9, R10.reuse, R26 ;  /* 0x0000001a0a097220 */ /* 0x040fe20000400000 */
[----:B------:R-:W3:Y:S02]  /*74440*/  MUFU.RCP R11, R11 ;  /* 0x0000000b000b7308 */ /* 0x000ee40000001000 */
[----:B------:R0:W-:Y:S04]  /*74450*/  STL [R1+0x268], R8 ;  /* 0x0002680801007387 */ /* 0x0001e80000100800 */
[----:B------:R1:W-:Y:S01]  /*74460*/  STL [R1+0x264], R9 ;  /* 0x0002640901007387 */ /* 0x0003e20000100800 */
[----:B0-----:R-:W-:-:S03]  /*74470*/  FMUL R8, R10, R3 ;  /* 0x000000030a087220 */ /* 0x001fc60000400000 */
[----:B------:R-:W2:Y:S04]  /*74480*/  LDL.LU R3, [R1+0x22c] ;  /* 0x00022c0001037983 */ /* 0x000ea80000300800 */
[----:B------:R0:W-:Y:S01]  /*74490*/  STL [R1+0x248], R7 ;  /* 0x0002480701007387 */ /* 0x0001e20000100800 */
[----:B-1----:R-:W-:-:S03]  /*744a0*/  FMUL R9, R10, R23 ;  /* 0x000000170a097220 */ /* 0x002fc60000400000 */
[----:B------:R1:W-:Y:S01]  /*744b0*/  STL [R1+0x24c], R8 ;  /* 0x00024c0801007387 */ /* 0x0003e20000100800 */
[----:B0-----:R-:W-:-:S03]  /*744c0*/  FMUL R7, R10, R29 ;  /* 0x0000001d0a077220 */ /* 0x001fc60000400000 */
[----:B------:R-:W2:Y:S01]  /*744d0*/  LDL.LU R29, [R1+0x240] ;  /* 0x00024000011d7983 */ /* 0x000ea20000300800 */
[----:B-1----:R-:W-:-:S03]  /*744e0*/  FMUL R8, R10, R28 ;  /* 0x0000001c0a087220 */ /* 0x002fc60000400000 */
[----:B------:R0:W-:Y:S04]  /*744f0*/  STL [R1+0x23c], R7 ;  /* 0x00023c0701007387 */ /* 0x0001e80000100800 */
[----:B------:R4:W-:Y:S01]  /*74500*/  STL [R1+0x244], R9 ;  /* 0x0002440901007387 */ /* 0x0009e20000100800 */
[----:B0-----:R-:W-:-:S03]  /*74510*/  FMUL R7, R10, R4 ;  /* 0x000000040a077220 */ /* 0x001fc60000400000 */
[----:B------:R0:W-:Y:S01]  /*74520*/  STL [R1+0x234], R8 ;  /* 0x0002340801007387 */ /* 0x0001e20000100800 */
[----:B---3--:R-:W-:-:S03]  /*74530*/  FMUL R28, R11, R6 ;  /* 0x000000060b1c7220 */ /* 0x008fc60000400000 */
[----:B------:R-:W3:Y:S04]  /*74540*/  LDL.LU R4, [R1+0x1f8] ;  /* 0x0001f80001047983 */ /* 0x000ee80000300800 */
[----:B------:R1:W-:Y:S01]  /*74550*/  STL [R1+0x238], R7 ;  /* 0x0002380701007387 */ /* 0x0003e20000100800 */
[----:B----4-:R-:W-:-:S03]  /*74560*/  FMUL R9, R11, R27 ;  /* 0x0000001b0b097220 */ /* 0x010fc60000400000 */
[----:B------:R-:W4:Y:S04]  /*74570*/  LDL.LU R10, [R1+0x1fc] ;  /* 0x0001fc00010a7983 */ /* 0x000f280000300800 */
[----:B------:R5:W-:Y:S04]  /*74580*/  STL [R1+0x230], R2 ;  /* 0x0002300201007387 */ /* 0x000be80000100800 */
[----:B0-----:R-:W4:Y:S01]  /*74590*/  LDL.LU R8, [R1+0x200] ;  /* 0x0002000001087983 */ /* 0x001f220000300800 */
[----:B-----5:R-:W-:-:S03]  /*745a0*/  FMUL R27, R11, R25 ;  /* 0x000000190b1b7220 */ /* 0x020fc60000400000 */
[----:B-1----:R-:W5:Y:S04]  /*745b0*/  LDL.LU R7, [R1+0x204] ;  /* 0x0002040001077983 */ /* 0x002f680000300800 */
[----:B------:R-:W4:Y:S04]  /*745c0*/  LDL.LU R2, [R1+0x208] ;  /* 0x0002080001027983 */ /* 0x000f280000300800 */
[----:B------:R-:W4:Y:S04]  /*745d0*/  LDL.LU R6, [R1+0x20c] ;  /* 0x00020c0001067983 */ /* 0x000f280000300800 */
[----:B------:R0:W-:Y:S01]  /*745e0*/  STL [R1+0x179c], R28 ;  /* 0x00179c1c01007387 */ /* 0x0001e20000100800 */
[----:B------:R-:W-:-:S03]  /*745f0*/  FMUL R23, R11, R5 ;  /* 0x000000050b177220 */ /* 0x000fc60000400000 */
[----:B------:R-:W5:Y:S04]  /*74600*/  LDL.LU R25, [R1+0x210] ;  /* 0x0002100001197983 */ /* 0x000f680000300800 */
[----:B------:R1:W-:Y:S04]  /*74610*/  STL [R1+0x258], R9 ;  /* 0x0002580901007387 */ /* 0x0003e80000100800 */
[----:B------:R-:W-:Y:S01]  /*74620*/  STL [R1+0x17a0], R27 ;  /* 0x0017a01b01007387 */ /* 0x000fe20000100800 */
[----:B0-----:R-:W-:-:S03]  /*74630*/  FMUL R28, R11, R0 ;  /* 0x000000000b1c7220 */ /* 0x001fc60000400000 */
[----:B------:R-:W5:Y:S01]  /*74640*/  LDL.LU R5, [R1+0x1c4] ;  /* 0x0001c40001057983 */ /* 0x000f620000300800 */
[----:B-1----:R-:W-:-:S05]  /*74650*/  FMUL R9, R11, R24 ;  /* 0x000000180b097220 */ /* 0x002fca0000400000 */
[----:B------:R-:W-:Y:S04]  /*74660*/  STL [R1+0x250], R9 ;  /* 0x0002500901007387 */ /* 0x000fe80000100800 */
[----:B------:R0:W-:Y:S04]  /*74670*/  STL [R1+0x17a4], R23 ;  /* 0x0017a41701007387 */ /* 0x0001e80000100800 */
[----:B0-----:R-:W5:Y:S04]  /*74680*/  LDL.LU R23, [R1+0x1c8] ;  /* 0x0001c80001177983 */ /* 0x001f680000300800 */
[----:B------:R-:W5:Y:S04]  /*74690*/  LDL.LU R27, [R1+0x1cc] ;  /* 0x0001cc00011b7983 */ /* 0x000f680000300800 */
[----:B------:R-:W5:Y:S04]  /*746a0*/  LDL.LU R9, [R1+0x1d0] ;  /* 0x0001d00001097983 */ /* 0x000f680000300800 */
[----:B------:R-:W5:Y:S04]  /*746b0*/  LDL.LU R0, [R1+0x1d4] ;  /* 0x0001d40001007983 */ /* 0x000f680000300800 */
[----:B------:R0:W-:Y:S04]  /*746c0*/  STL [R1+0x17ac], R28 ;  /* 0x0017ac1c01007387 */ /* 0x0001e80000100800 */
[----:B0-----:R-:W5:Y:S01]  /*746d0*/  LDL.LU R28, [R1+0x1f4] ;  /* 0x0001f400011c7983 */ /* 0x001f620000300800 */
[----:B------:R-:W-:Y:S08]  /*746e0*/  MUFU.RCP R13, R13 ;  /* 0x0000000d000d7308 */ /* 0x000ff00000001000 */
[----:B------:R-:W3:Y:S01]  /*746f0*/  MUFU.RCP R12, R12 ;  /* 0x0000000c000c7308 */ /* 0x000ee20000001000 */
[----:B--2---:R-:W-:-:S05]  /*74700*/  FMUL R24, R11, R3 ;  /* 0x000000030b187220 */ /* 0x004fca0000400000 */
[----:B------:R3:W-:Y:S04]  /*74710*/  STL [R1+0x17a8], R24 ;  /* 0x0017a81801007387 */ /* 0x0007e80000100800 */
[----:B------:R-:W2:Y:S01]  /*74720*/  LDL.LU R3, [R1+0x1d8] ;  /* 0x0001d80001037983 */ /* 0x000ea20000300800 */
[----:B------:R-:W-:-:S03]  /*74730*/  FMUL R26, R11, R29 ;  /* 0x0000001d0b1a7220 */ /* 0x000fc60000400000 */
[----:B------:R-:W2:Y:S04]  /*74740*/  LDL.LU R29, [R1+0x1dc] ;  /* 0x0001dc00011d7983 */ /* 0x000ea80000300800 */
[----:B------:R-:W-:Y:S01]  /*74750*/  STL [R1+0x17b0], R26 ;  /* 0x0017b01a01007387 */ /* 0x000fe20000100800 */
[----:B---3--:R-:W-:-:S03]  /*74760*/  FMUL R24, R12, R4 ;  /* 0x000000040c187220 */ /* 0x008fc60000400000 */
[----:B------:R-:W3:Y:S01]  /*74770*/  LDL.LU R4, [R1+0x1f0] ;  /* 0x0001f00001047983 */ /* 0x000ee20000300800 */
[C---:B----4-:R-:W-:Y:S02]  /*74780*/  FMUL R6, R12.reuse, R6 ;  /* 0x000000060c067220 */ /* 0x050fe40000400000 */
[----:B-----5:R-:W-:-:S05]  /*74790*/  FMUL R11, R12, R28 ;  /* 0x0000001c0c0b7220 */ /* 0x020fca0000400000 */
[----:B------:R0:W-:Y:S04]  /*747a0*/  STL [R1+0x214], R11 ;  /* 0x0002140b01007387 */ /* 0x0001e80000100800 */
[----:B------:R-:W-:Y:S01]  /*747b0*/  STL [R1+0x1f8], R24 ;  /* 0x0001f81801007387 */ /* 0x000fe20000100800 */
[C---:B0-----:R-:W-:Y:S02]  /*747c0*/  FMUL R11, R12.reuse, R10 ;  /* 0x0000000a0c0b7220 */ /* 0x041fe40000400000 */
[C---:B------:R-:W-:Y:S02]  /*747d0*/  FMUL R10, R12.reuse, R8 ;  /* 0x000000080c0a7220 */ /* 0x040fe40000400000 */
[C---:B------:R-:W-:Y:S01]  /*747e0*/  FMUL R8, R12.reuse, R7 ;  /* 0x000000070c087220 */ /* 0x040fe20000400000 */
[----:B------:R-:W-:Y:S01]  /*747f0*/  STL [R1+0x1fc], R11 ;  /* 0x0001fc0b01007387 */ /* 0x000fe20000100800 */
[----:B------:R-:W-:-:S03]  /*74800*/  FMUL R7, R12, R2 ;  /* 0x000000020c077220 */ /* 0x000fc60000400000 */
[----:B------:R0:W-:Y:S04]  /*74810*/  STL [R1+0x1ec], R10 ;  /* 0x0001ec0a01007387 */ /* 0x0001e80000100800 */
[----:B0-----:R-:W4:Y:S04]  /*74820*/  LDL.LU R10, [R1+0x194] ;  /* 0x00019400010a7983 */ /* 0x001f280000300800 */
[----:B------:R0:W-:Y:S04]  /*74830*/  STL [R1+0x1f4], R8 ;  /* 0x0001f40801007387 */ /* 0x0001e80000100800 */
[----:B------:R-:W5:Y:S04]  /*74840*/  LDL.LU R2, [R1+0x198] ;  /* 0x0001980001027983 */ /* 0x000f680000300800 */
[----:B------:R1:W-:Y:S04]  /*74850*/  STL [R1+0x1e4], R7 ;  /* 0x0001e40701007387 */ /* 0x0003e80000100800 */
[----:B0-----:R-:W5:Y:S01]  /*74860*/  LDL.LU R8, [R1+0x19c] ;  /* 0x00019c0001087983 */ /* 0x001f620000300800 */
[----:B------:R-:W-:-:S03]  /*74870*/  FMUL R11, R12, R25 ;  /* 0x000000190c0b7220 */ /* 0x000fc60000400000 */
[----:B-1----:R-:W5:Y:S04]  /*74880*/  LDL.LU R7, [R1+0x1a8] ;  /* 0x0001a80001077983 */ /* 0x002f680000300800 */
[----:B------:R0:W-:Y:S01]  /*74890*/  STL [R1+0x1e8], R6 ;  /* 0x0001e80601007387 */ /* 0x0001e20000100800 */
[----:B------:R-:W-:-:S03]  /*748a0*/  FMUL R28, R13, R5 ;  /* 0x000000050d1c7220 */ /* 0x000fc60000400000 */
[----:B0-----:R-:W5:Y:S04]  /*748b0*/  LDL.LU R6, [R1+0x1b4] ;  /* 0x0001b40001067983 */ /* 0x001f680000300800 */
[----:B------:R-:W5:Y:S04]  /*748c0*/  LDL.LU R25, [R1+0x1b8] ;  /* 0x0001b80001197983 */ /* 0x000f680000300800 */
[----:B------:R0:W-:Y:S04]  /*748d0*/  STL [R1+0x1e0], R11 ;  /* 0x0001e00b01007387 */ /* 0x0001e80000100800 */
[----:B------:R-:W5:Y:S01]  /*748e0*/  LDL.LU R5, [R1+0x1bc] ;  /* 0x0001bc0001057983 */ /* 0x000f620000300800 */
[----:B------:R-:W-:-:S02]  /*748f0*/  FMUL R24, R13, R27 ;  /* 0x0000001b0d187220 */ /* 0x000fc40000400000 */
[C---:B0-----:R-:W-:Y:S01]  /*74900*/  FMUL R11, R13.reuse, R23 ;  /* 0x000000170d0b7220 */ /* 0x041fe20000400000 */
[----:B------:R0:W-:Y:S01]  /*74910*/  STL [R1+0x17bc], R28 ;  /* 0x0017bc1c01007387 */ /* 0x0001e20000100800 */
[----:B------:R-:W-:-:S03]  /*74920*/  FMUL R9, R13, R9 ;  /* 0x000000090d097220 */ /* 0x000fc60000400000 */
[----:B------:R-:W-:Y:S04]  /*74930*/  STL [R1+0x17c0], R24 ;  /* 0x0017c01801007387 */ /* 0x000fe80000100800 */
[----:B------:R1:W-:Y:S04]  /*74940*/  STL [R1+0x210], R11 ;  /* 0x0002100b01007387 */ /* 0x0003e80000100800 */
[----:B0-----:R-:W5:Y:S01]  /*74950*/  LDL.LU R28, [R1+0x1c0] ;  /* 0x0001c000011c7983 */ /* 0x001f620000300800 */
[----:B------:R-:W-:-:S03]  /*74960*/  FMUL R23, R13, R0 ;  /* 0x000000000d177220 */ /* 0x000fc60000400000 */
[----:B------:R-:W-:Y:S04]  /*74970*/  STL [R1+0x208], R9 ;  /* 0x0002080901007387 */ /* 0x000fe80000100800 */
[----:B------:R-:W5:Y:S01]  /*74980*/  LDL.LU R0, [R1+0x174] ;  /* 0x0001740001007983 */ /* 0x000f620000300800 */
[----:B------:R-:W4:Y:S03]  /*74990*/  MUFU.RCP R14, R14 ;  /* 0x0000000e000e7308 */ /* 0x000f260000001000 */
[----:B------:R-:W-:Y:S04]  /*749a0*/  STL [R1+0x17b4], R23 ;  /* 0x0017b41701007387 */ /* 0x000fe80000100800 */
[----:B-1----:R-:W5:Y:S01]  /*749b0*/  LDL.LU R11, [R1+0x178] ;  /* 0x00017800010b7983 */ /* 0x002f620000300800 */
[----:B------:R-:W0:Y:S01]  /*749c0*/  MUFU.RCP R15, R15 ;  /* 0x0000000f000f7308 */ /* 0x000e220000001000 */
[----:B--2---:R-:W-:-:S05]  /*749d0*/  FMUL R3, R13, R3 ;  /* 0x000000030d037220 */ /* 0x004fca0000400000 */
[----:B------:R1:W-:Y:S01]  /*749e0*/  STL [R1+0x200], R3 ;  /* 0x0002000301007387 */ /* 0x0003e20000100800 */
[----:B------:R-:W-:-:S03]  /*749f0*/  FMUL R27, R13, R29 ;  /* 0x0000001d0d1b7220 */ /* 0x000fc60000400000 */
[----:B-1----:R-:W2:Y:S04]  /*74a00*/  LDL.LU R3, [R1+0x17c] ;  /* 0x00017c0001037983 */ /* 0x002ea80000300800 */
[----:B------:R-:W2:Y:S04]  /*74a10*/  LDL.LU R29, [R1+0x180] ;  /* 0x00018000011d7983 */ /* 0x000ea80000300800 */
[----:B------:R-:W-:Y:S04]  /*74a20*/  STL [R1+0x17b8], R27 ;  /* 0x0017b81b01007387 */ /* 0x000fe80000100800 */
[----:B------:R-:W2:Y:S01]  /*74a30*/  LDL.LU R9, [R1+0x184] ;  /* 0x0001840001097983 */ /* 0x000ea20000300800 */
[----:B---3--:R-:W-:-:S03]  /*74a40*/  FMUL R26, R13, R4 ;  /* 0x000000040d1a7220 */ /* 0x008fc60000400000 */
[----:B------:R-:W3:Y:S04]  /*74a50*/  LDL.LU R4, [R1+0x188] ;  /* 0x0001880001047983 */ /* 0x000ee80000300800 */
[----:B------:R-:W-:Y:S01]  /*74a60*/  STL [R1+0x17c4], R26 ;  /* 0x0017c41a01007387 */ /* 0x000fe20000100800 */
[C---:B----4-:R-:W-:Y:S02]  /*74a70*/  FMUL R10, R14.reuse, R10 ;  /* 0x0000000a0e0a7220 */ /* 0x050fe40000400000 */
[C---:B-----5:R-:W-:Y:S02]  /*74a80*/  FMUL R12, R14.reuse, R2 ;  /* 0x000000020e0c7220 */ /* 0x060fe40000400000 */
[----:B------:R-:W4:Y:S04]  /*74a90*/  LDL.LU R2, [R1+0x18c] ;  /* 0x00018c0001027983 */ /* 0x000f280000300800 */
[----:B------:R1:W-:Y:S04]  /*74aa0*/  STL [R1+0x1cc], R10 ;  /* 0x0001cc0a01007387 */ /* 0x0003e80000100800 */
[----:B------:R5:W-:Y:S01]  /*74ab0*/  STL [R1+0x1c4], R12 ;  /* 0x0001c40c01007387 */ /* 0x000be20000100800 */
[----:B-1----:R-:W-:-:S02]  /*74ac0*/  FMUL R10, R14, R8 ;  /* 0x000000080e0a7220 */ /* 0x002fc40000400000 */
[----:B------:R-:W-:-:S03]  /*74ad0*/  FMUL R8, R14, R7 ;  /* 0x000000070e087220 */ /* 0x000fc60000400000 */
[----:B------:R1:W-:Y:S04]  /*74ae0*/  STL [R1+0x1c8], R10 ;  /* 0x0001c80a01007387 */ /* 0x0003e80000100800 */
[----:B------:R-:W4:Y:S01]  /*74af0*/  LDL.LU R26, [R1+0x190] ;  /* 0x00019000011a7983 */ /* 0x000f220000300800 */
[----:B------:R-:W-:-:S03]  /*74b00*/  FMUL R7, R14, R6 ;  /* 0x000000060e077220 */ /* 0x000fc60000400000 */
[----:B------:R0:W-:Y:S01]  /*74b10*/  STL [R1+0x1a8], R8 ;  /* 0x0001a80801007387 */ /* 0x0001e20000100800 */
[----:B------:R-:W-:-:S03]  /*74b20*/  FMUL R6, R14, R25 ;  /* 0x000000190e067220 */ /* 0x000fc60000400000 */
[----:B------:R0:W-:Y:S04]  /*74b30*/  STL [R1+0x1b4], R7 ;  /* 0x0001b40701007387 */ /* 0x0001e80000100800 */
[----:B------:R-:W4:Y:S01]  /*74b40*/  LDL.LU R13, [R1+0x114] ;  /* 0x00011400010d7983 */ /* 0x000f220000300800 */
[----:B------:R-:W-:-:S03]  /*74b50*/  FMUL R5, R14, R5 ;  /* 0x000000050e057220 */ /* 0x000fc60000400000 */
[----:B-----5:R-:W5:Y:S04]  /*74b60*/  LDL.LU R12, [R1+0x110] ;  /* 0x00011000010c7983 */ /* 0x020f680000300800 */
[----:B------:R0:W-:Y:S04]  /*74b70*/  STL [R1+0x198], R6 ;  /* 0x0001980601007387 */ /* 0x0001e80000100800 */
[----:B------:R-:W5:Y:S04]  /*74b80*/  LDL.LU R25, [R1+0x10c] ;  /* 0x00010c0001197983 */ /* 0x000f680000300800 */
[----:B-1----:R-:W5:Y:S04]  /*74b90*/  LDL.LU R10, [R1+0x160] ;  /* 0x00016000010a7983 */ /* 0x002f680000300800 */
[----:B0-----:R-:W5:Y:S04]  /*74ba0*/  LDL.LU R8, [R1+0x164] ;  /* 0x0001640001087983 */ /* 0x001f680000300800 */
[----:B------:R0:W-:Y:S04]  /*74bb0*/  STL [R1+0x19c], R5 ;  /* 0x00019c0501007387 */ /* 0x0001e80000100800 */
[----:B------:R-:W5:Y:S04]  /*74bc0*/  LDL.LU R7, [R1+0x168] ;  /* 0x0001680001077983 */ /* 0x000f680000300800 */
[----:B------:R-:W5:Y:S04]  /*74bd0*/  LDL.LU R6, [R1+0x16c] ;  /* 0x00016c0001067983 */ /* 0x000f680000300800 */
[----:B0-----:R-:W5:Y:S01]  /*74be0*/  LDL.LU R5, [R1+0x170] ;  /* 0x0001700001057983 */ /* 0x001f620000300800 */
[----:B------:R-:W-:-:S02]  /*74bf0*/  FMUL R23, R14, R28 ;  /* 0x0000001c0e177220 */ /* 0x000fc40000400000 */
[----:B------:R-:W-:-:S03]  /*74c00*/  FMUL R14, R15, R0 ;  /* 0x000000000f0e7220 */ /* 0x000fc60000400000 */
[----:B------:R-:W-:Y:S04]  /*74c10*/  STL [R1+0x194], R23 ;  /* 0x0001941701007387 */ /* 0x000fe80000100800 */
[----:B------:R-:W5:Y:S01]  /*74c20*/  LDL.LU R0, [R1+0x108] ;  /* 0x0001080001007983 */ /* 0x000f620000300800 */
[C---:B------:R-:W-:Y:S01]  /*74c30*/  FMUL R24, R15.reuse, R11 ;  /* 0x0000000b0f187220 */ /* 0x040fe20000400000 */
[----:B------:R-:W0:Y:S02]  /*74c40*/  MUFU.RCP R16, R16 ;  /* 0x0000001000107308 */ /* 0x000e240000001000 */
[----:B------:R-:W-:Y:S04]  /*74c50*/  STL [R1+0x1dc], R14 ;  /* 0x0001dc0e01007387 */ /* 0x000fe80000100800 */
[----:B------:R-:W-:Y:S02]  /*74c60*/  STL [R1+0x17c8], R24 ;  /* 0x0017c81801007387 */ /* 0x000fe40000100800 */
[----:B------:R-:W1:Y:S01]  /*74c70*/  MUFU.RCP R17, R17 ;  /* 0x0000001100117308 */ /* 0x000e620000001000 */
[----:B--2---:R-:W-:-:S02]  /*74c80*/  FMUL R11, R15, R3 ;  /* 0x000000030f0b7220 */ /* 0x004fc40000400000 */
[----:B------:R-:W2:Y:S01]  /*74c90*/  LDL.LU R3, [R1+0x104] ;  /* 0x0001040001037983 */ /* 0x000ea20000300800 */
[----:B------:R-:W-:-:S03]  /*74ca0*/  FMUL R28, R15, R29 ;  /* 0x0000001d0f1c7220 */ /* 0x000fc60000400000 */
[----:B------:R0:W-:Y:S04]  /*74cb0*/  STL [R1+0x1d8], R11 ;  /* 0x0001d80b01007387 */ /* 0x0001e80000100800 */
[----:B------:R-:W2:Y:S01]  /*74cc0*/  LDL.LU R29, [R1+0xf8] ;  /* 0x0000f800011d7983 */ /* 0x000ea20000300800 */
[----:B------:R-:W-:-:S03]  /*74cd0*/  FMUL R27, R15, R9 ;  /* 0x000000090f1b7220 */ /* 0x000fc60000400000 */
[----:B------:R-:W-:Y:S01]  /*74ce0*/  STL [R1+0x17cc], R28 ;  /* 0x0017cc1c01007387 */ /* 0x000fe20000100800 */
[----:B---3--:R-:W-:-:S03]  /*74cf0*/  FMUL R4, R15, R4 ;  /* 0x000000040f047220 */ /* 0x008fc60000400000 */
[----:B------:R-:W-:Y:S04]  /*74d00*/  STL [R1+0x17d0], R27 ;  /* 0x0017d01b01007387 */ /* 0x000fe80000100800 */
[----:B0-----:R-:W3:Y:S04]  /*74d10*/  LDL.LU R11, [R1+0xf4] ;  /* 0x0000f400010b7983 */ /* 0x001ee80000300800 */
[----:B------:R-:W3:Y:S04]  /*74d20*/  LDL.LU R9, [R1+0xe8] ;  /* 0x0000e80001097983 */ /* 0x000ee80000300800 */
[----:B------:R0:W-:Y:S04]  /*74d30*/  STL [R1+0x1b8], R4 ;  /* 0x0001b80401007387 */ /* 0x0001e80000100800 */
[----:B0-----:R-:W3:Y:S01]  /*74d40*/  LDL.LU R4, [R1+0xe4] ;  /* 0x0000e40001047983 */ /* 0x001ee20000300800 */
[----:B----4-:R-:W-:-:S03]  /*74d50*/  FMUL R23, R15, R2 ;  /* 0x000000020f177220 */ /* 0x010fc60000400000 */
[----:B------:R-:W4:Y:S04]  /*74d60*/  LDL.LU R2, [R1+0xd8] ;  /* 0x0000d80001027983 */ /* 0x000f280000300800 */
[----:B------:R-:W-:Y:S01]  /*74d70*/  STL [R1+0x17d4], R23 ;  /* 0x0017d41701007387 */ /* 0x000fe20000100800 */
[----:B------:R-:W-:-:S05]  /*74d80*/  FMUL R15, R15, R26 ;  /* 0x0000001a0f0f7220 */ /* 0x000fca0000400000 */
[----:B------:R-:W-:Y:S01]  /*74d90*/  STL [R1+0x18c], R15 ;  /* 0x00018c0f01007387 */ /* 0x000fe20000100800 */
[C---:B------:R-:W-:Y:S02]  /*74da0*/  FMUL R14, R16.reuse, R13 ;  /* 0x0000000d100e7220 */ /* 0x040fe40000400000 */
[----:B-----5:R-:W-:-:S03]  /*74db0*/  FMUL R13, R16, R12 ;  /* 0x0000000c100d7220 */ /* 0x020fc60000400000 */
[----:B------:R-:W-:Y:S01]  /*74dc0*/  STL [R1+0x17c], R14 ;  /* 0x00017c0e01007387 */ /* 0x000fe20000100800 */
[----:B------:R-:W-:-:S03]  /*74dd0*/  FMUL R12, R16, R25 ;  /* 0x00000019100c7220 */ /* 0x000fc60000400000 */
[----:B------:R-:W5:Y:S01]  /*74de0*/  LDL.LU R25, [R1+0xd4] ;  /* 0x0000d40001197983 */ /* 0x000f620000300800 */
[----:B------:R-:W-:-:S03]  /*74df0*/  FMUL R10, R16, R10 ;  /* 0x0000000a100a7220 */ /* 0x000fc60000400000 */
[----:B------:R-:W-:Y:S01]  /*74e00*/  STL [R1+0x174], R13 ;  /* 0x0001740d01007387 */ /* 0x000fe20000100800 */
[----:B------:R-:W-:-:S03]  /*74e10*/  FMUL R8, R16, R8 ;  /* 0x0000000810087220 */ /* 0x000fc60000400000 */
[----:B------:R-:W-:Y:S01]  /*74e20*/  STL [R1+0x178], R12 ;  /* 0x0001780c01007387 */ /* 0x000fe20000100800 */
[----:B------:R-:W-:-:S03]  /*74e30*/  FMUL R7, R16, R7 ;  /* 0x0000000710077220 */ /* 0x000fc60000400000 */
[----:B------:R0:W-:Y:S01]  /*74e40*/  STL [R1+0x160], R10 ;  /* 0x0001600a01007387 */ /* 0x0001e20000100800 */
[----:B------:R-:W-:-:S03]  /*74e50*/  FMUL R6, R16, R6 ;  /* 0x0000000610067220 */ /* 0x000fc60000400000 */
[----:B------:R1:W-:Y:S04]  /*74e60*/  STL [R1+0x164], R8 ;  /* 0x0001640801007387 */ /* 0x0003e80000100800 */
[----:B------:R1:W-:Y:S01]  /*74e70*/  STL [R1+0x110], R7 ;  /* 0x0001100701007387 */ /* 0x0003e20000100800 */
[----:B------:R-:W-:-:S03]  /*74e80*/  FMUL R5, R16, R5 ;  /* 0x0000000510057220 */ /* 0x000fc60000400000 */
[----:B0-----:R-:W5:Y:S04]  /*74e90*/  LDL.LU R10, [R1+0x100] ;  /* 0x00010000010a7983 */ /* 0x001f680000300800 */
[----:B------:R0:W-:Y:S04]  /*74ea0*/  STL [R1+0x114], R6 ;  /* 0x0001140601007387 */ /* 0x0001e80000100800 */
[----:B-1----:R-:W5:Y:S04]  /*74eb0*/  LDL.LU R8, [R1+0xfc] ;  /* 0x0000fc0001087983 */ /* 0x002f680000300800 */
[----:B------:R1:W-:Y:S04]  /*74ec0*/  STL [R1+0x10c], R5 ;  /* 0x00010c0501007387 */ /* 0x0003e80000100800 */
[----:B------:R-:W5:Y:S01]  /*74ed0*/  LDL.LU R7, [R1+0xf0] ;  /* 0x0000f00001077983 */ /* 0x000f620000300800 */
[----:B------:R-:W-:-:S03]  /*74ee0*/  FMUL R27, R17, R0 ;  /* 0x00000000111b7220 */ /* 0x000fc60000400000 */
[----:B------:R-:W5:Y:S04]  /*74ef0*/  LDL.LU R0, [R1+0xec] ;  /* 0x0000ec0001007983 */ /* 0x000f680000300800 */
[----:B------:R-:W-:Y:S04]  /*74f00*/  STL [R1+0x17e0], R27 ;  /* 0x0017e01b01007387 */ /* 0x000fe80000100800 */
[----:B0-----:R-:W5:Y:S01]  /*74f10*/  LDL.LU R6, [R1+0xe0] ;  /* 0x0000e00001067983 */ /* 0x001f620000300800 */
[----:B------:R-:W0:Y:S01]  /*74f20*/  MUFU.RCP R18, R18 ;  /* 0x0000001200127308 */ /* 0x000e220000001000 */
[----:B--2---:R-:W-:-:S05]  /*74f30*/  FMUL R3, R17, R3 ;  /* 0x0000000311037220 */ /* 0x004fca0000400000 */
[----:B------:R2:W-:Y:S01]  /*74f40*/  STL [R1+0x180], R3 ;  /* 0x0001800301007387 */ /* 0x0005e20000100800 */
[----:B------:R-:W-:-:S03]  /*74f50*/  FMUL R28, R17, R29 ;  /* 0x0000001d111c7220 */ /* 0x000fc60000400000 */
[----:B------:R-:W5:Y:S04]  /*74f60*/  LDL.LU R29, [R1+0xdc] ;  /* 0x0000dc00011d7983 */ /* 0x000f680000300800 */
[----:B-1----:R-:W5:Y:S04]  /*74f70*/  LDL.LU R5, [R1+0xd0] ;  /* 0x0000d00001057983 */ /* 0x002f680000300800 */
[----:B--2---:R-:W2:Y:S01]  /*74f80*/  LDL.LU R3, [R1+0xcc] ;  /* 0x0000cc0001037983 */ /* 0x004ea20000300800 */
[C---:B---3--:R-:W-:Y:S02]  /*74f90*/  FMUL R11, R17.reuse, R11 ;  /* 0x0000000b110b7220 */ /* 0x048fe40000400000 */
[C---:B------:R-:W-:Y:S01]  /*74fa0*/  FMUL R24, R17.reuse, R9 ;  /* 0x0000000911187220 */ /* 0x040fe20000400000 */
[----:B------:R-:W-:Y:S04]  /*74fb0*/  STL [R1+0x17e4], R28 ;  /* 0x0017e41c01007387 */ /* 0x000fe80000100800 */
[----:B------:R-:W-:Y:S04]  /*74fc0*/  STL [R1+0x17d8], R24 ;  /* 0x0017d81801007387 */ /* 0x000fe80000100800 */
[----:B------:R-:W-:Y:S01]  /*74fd0*/  STL [R1+0x16c], R11 ;  /* 0x00016c0b01007387 */ /* 0x000fe20000100800 */
[----:B------:R-:W-:-:S03]  /*74fe0*/  FMUL R9, R17, R4 ;  /* 0x0000000411097220 */ /* 0x000fc60000400000 */
[----:B------:R-:W3:Y:S04]  /*74ff0*/  LDL.LU R4, [R1+0xc8] ;  /* 0x0000c80001047983 */ /* 0x000ee80000300800 */
[----:B------:R1:W-:Y:S04]  /*75000*/  STL [R1+0x108], R9 ;  /* 0x0001080901007387 */ /* 0x0003e80000100800 */
[----:B------:R-:W3:Y:S04]  /*75010*/  LDL.LU R15, [R1+0xc4] ;  /* 0x0000c400010f7983 */ /* 0x000ee80000300800 */
[----:B------:R-:W3:Y:S04]  /*75020*/  LDL.LU R14, [R1+0xb8] ;  /* 0x0000b800010e7983 */ /* 0x000ee80000300800 */
[----:B------:R-:W3:Y:S04]  /*75030*/  LDL.LU R13, [R1+0xb4] ;  /* 0x0000b400010d7983 */ /* 0x000ee80000300800 */
[----:B-1----:R-:W3:Y:S01]  /*75040*/  LDL.LU R9, [R1+0xa8] ;  /* 0x0000a80001097983 */ /* 0x002ee20000300800 */
[----:B----4-:R-:W-:-:S05]  /*75050*/  FMUL R26, R17, R2 ;  /* 0x00000002111a7220 */ /* 0x010fca0000400000 */
[----:B------:R-:W-:Y:S04]  /*75060*/  STL [R1+0x17dc], R26 ;  /* 0x0017dc1a01007387 */ /* 0x000fe80000100800 */
[----:B------:R-:W4:Y:S04]  /*75070*/  LDL.LU R2, [R1+0xa4] ;  /* 0x0000a40001027983 */ /* 0x000f280000300800 */
[----:B------:R-:W4:Y:S01]  /*75080*/  LDL.LU R12, [R1+0x98] ;  /* 0x00009800010c7983 */ /* 0x000f220000300800 */
[----:B-----5:R-:W-:-:S03]  /*75090*/  FMUL R23, R17, R25 ;  /* 0x0000001911177220 */ /* 0x020fc60000400000 */
[----:B------:R-:W5:Y:S04]  /*750a0*/  LDL.LU R25, [R1+0x94] ;  /* 0x0000940001197983 */ /* 0x000f680000300800 */
[----:B------:R-:W-:Y:S04]  /*750b0*/  STL [R1+0x17e8], R23 ;  /* 0x0017e81701007387 */ /* 0x000fe80000100800 */
[----:B------:R-:W5:Y:S01]  /*750c0*/  LDL.LU R11, [R1+0xc0] ;  /* 0x0000c000010b7983 */ /* 0x000f620000300800 */
[----:B0-----:R-:W-:-:S05]  /*750d0*/  FMUL R10, R18, R10 ;  /* 0x0000000a120a7220 */ /* 0x001fca0000400000 */
[----:B------:R0:W-:Y:S01]  /*750e0*/  STL [R1+0xf4], R10 ;  /* 0x0000f40a01007387 */ /* 0x0001e20000100800 */
[----:B------:R-:W-:-:S03]  /*750f0*/  FMUL R8, R18, R8 ;  /* 0x0000000812087220 */ /* 0x000fc60000400000 */
[----:B0-----:R-:W5:Y:S01]  /*75100*/  LDL.LU R10, [R1+0xbc] ;  /* 0x0000bc00010a7983 */ /* 0x001f620000300800 */
[----:B------:R-:W-:-:S03]  /*75110*/  FMUL R16, R18, R7 ;  /* 0x0000000712107220 */ /* 0x000fc60000400000 */
[----:B------:R0:W-:Y:S01]  /*75120*/  STL [R1+0xe4], R8 ;  /* 0x0000e40801007387 */ /* 0x0001e20000100800 */
[----:B------:R-:W-:-:S03]  /*75130*/  FMUL R7, R18, R0 ;  /* 0x0000000012077220 */ /* 0x000fc60000400000 */
[----:B0-----:R-:W5:Y:S04]  /*75140*/  LDL.LU R8, [R1+0xb0] ;  /* 0x0000b00001087983 */ /* 0x001f680000300800 */
[----:B------:R0:W-:Y:S04]  /*75150*/  STL [R1+0xe8], R16 ;  /* 0x0000e81001007387 */ /* 0x0001e80000100800 */
[----:B------:R-:W5:Y:S01]  /*75160*/  LDL.LU R0, [R1+0xac] ;  /* 0x0000ac0001007983 */ /* 0x000f620000300800 */
[----:B------:R-:W3:Y:S01]  /*75170*/  MUFU.RCP R19, R19 ;  /* 0x0000001300137308 */ /* 0x000ee20000001000 */
[----:B0-----:R-:W-:-:S02]  /*75180*/  FMUL R16, R18, R6 ;  /* 0x0000000612107220 */ /* 0x001fc40000400000 */
[----:B------:R0:W-:Y:S05]  /*75190*/  STL [R1+0xd8], R7 ;  /* 0x0000d80701007387 */ /* 0x0001ea0000100800 */
[----:B------:R-:W1:Y:S01]  /*751a0*/  MUFU.RCP R20, R20 ;  /* 0x0000001400147308 */ /* 0x000e620000001000 */
[----:B0-----:R-:W5:Y:S04]  /*751b0*/  LDL.LU R7, [R1+0xa0] ;  /* 0x0000a00001077983 */ /* 0x001f680000300800 */
[----:B------:R-:W-:Y:S01]  /*751c0*/  STL [R1+0xe0], R16 ;  /* 0x0000e01001007387 */ /* 0x000fe20000100800 */
[----:B------:R-:W-:-:S03]  /*751d0*/  FMUL R6, R18, R29 ;  /* 0x0000001d12067220 */ /* 0x000fc60000400000 */
[----:B------:R-:W5:Y:S01]  /*751e0*/  LDL.LU R29, [R1+0x9c] ;  /* 0x00009c00011d7983 */ /* 0x000f620000300800 */
[----:B------:R-:W-:-:S03]  /*751f0*/  FMUL R5, R18, R5 ;  /* 0x0000000512057220 */ /* 0x000fc60000400000 */
[----:B------:R0:W-:Y:S01]  /*75200*/  STL [R1+0xd4], R6 ;  /* 0x0000d40601007387 */ /* 0x0001e20000100800 */
[----:B--2---:R-:W-:-:S03]  /*75210*/  FMUL R3, R18, R3 ;  /* 0x0000000312037220 */ /* 0x004fc60000400000 */
[----:B0-----:R-:W2:Y:S04]  /*75220*/  LDL.LU R6, [R1+0x90] ;  /* 0x0000900001067983 */ /* 0x001ea80000300800 */
[----:B------:R0:W-:Y:S01]  /*75230*/  STL [R1+0xd0], R5 ;  /* 0x0000d00501007387 */ /* 0x0001e20000100800 */
[----:B---3--:R-:W-:-:S03]  /*75240*/  FMUL R16, R19, R4 ;  /* 0x0000000413107220 */ /* 0x008fc60000400000 */
[----:B0-----:R-:W3:Y:S04]  /*75250*/  LDL.LU R5, [R1+0x8c] ;  /* 0x00008c0001057983 */ /* 0x001ee80000300800 */
[----:B------:R0:W-:Y:S01]  /*75260*/  STL [R1+0xcc], R3 ;  /* 0x0000cc0301007387 */ /* 0x0001e20000100800 */
[C---:B------:R-:W-:Y:S02]  /*75270*/  FMUL R15, R19.reuse, R15 ;  /* 0x0000000f130f7220 */ /* 0x040fe40000400000 */
[C---:B------:R-:W-:Y:S01]  /*75280*/  FMUL R14, R19.reuse, R14 ;  /* 0x0000000e130e7220 */ /* 0x040fe20000400000 */
[----:B0-----:R-:W3:Y:S01]  /*75290*/  LDL.LU R3, [R1+0x1a0] ;  /* 0x0001a00001037983 */ /* 0x001ee20000300800 */
[----:B------:R-:W-:-:S03]  /*752a0*/  FMUL R13, R19, R13 ;  /* 0x0000000d130d7220 */ /* 0x000fc60000400000 */
[----:B------:R-:W3:Y:S01]  /*752b0*/  LDL.LU R4, [R1+0x88] ;  /* 0x0000880001047983 */ /* 0x000ee20000300800 */
[----:B------:R-:W-:-:S03]  /*752c0*/  FMUL R9, R19, R9 ;  /* 0x0000000913097220 */ /* 0x000fc60000400000 */
[----:B------:R-:W-:Y:S04]  /*752d0*/  STL [R1+0xfc], R16 ;  /* 0x0000fc1001007387 */ /* 0x000fe80000100800 */
[----:B------:R0:W-:Y:S04]  /*752e0*/  STL [R1+0xf0], R15 ;  /* 0x0000f00f01007387 */ /* 0x0001e80000100800 */
[----:B------:R1:W-:Y:S04]  /*752f0*/  STL [R1+0xf8], R14 ;  /* 0x0000f80e01007387 */ /* 0x0003e80000100800 */
[----:B0-----:R-:W3:Y:S04]  /*75300*/  LDL.LU R15, [R1+0x84] ;  /* 0x00008400010f7983 */ /* 0x001ee80000300800 */
[----:B------:R-:W-:Y:S04]  /*75310*/  STL [R1+0xdc], R13 ;  /* 0x0000dc0d01007387 */ /* 0x000fe80000100800 */
[----:B-1----:R-:W3:Y:S04]  /*75320*/  LDL.LU R14, [R1+0x80] ;  /* 0x00008000010e7983 */ /* 0x002ee80000300800 */
[----:B------:R0:W-:Y:S04]  /*75330*/  STL [R1+0xec], R9 ;  /* 0x0000ec0901007387 */ /* 0x0001e80000100800 */
[----:B0-----:R-:W3:Y:S01]  /*75340*/  LDL.LU R9, [R1+0x7c] ;  /* 0x00007c0001097983 */ /* 0x001ee20000300800 */
[----:B----4-:R-:W-:-:S03]  /*75350*/  FMUL R13, R19, R2 ;  /* 0x00000002130d7220 */ /* 0x010fc60000400000 */
[----:B------:R-:W4:Y:S04]  /*75360*/  LDL.LU R2, [R1+0x78] ;  /* 0x0000780001027983 */ /* 0x000f280000300800 */
[----:B------:R0:W-:Y:S02]  /*75370*/  STL [R1+0xc4], R13 ;  /* 0x0000c40d01007387 */ /* 0x0001e40000100800 */
[C---:B0-----:R-:W-:Y:S02]  /*75380*/  FMUL R13, R19.reuse, R12 ;  /* 0x0000000c130d7220 */ /* 0x041fe40000400000 */
[----:B-----5:R-:W-:Y:S02]  /*75390*/  FMUL R12, R19, R25 ;  /* 0x00000019130c7220 */ /* 0x020fe40000400000 */
[----:B------:R-:W5:Y:S04]  /*753a0*/  LDL.LU R25, [R1+0x74] ;  /* 0x0000740001197983 */ /* 0x000f680000300800 */
[----:B------:R0:W-:Y:S01]  /*753b0*/  STL [R1+0xc8], R13 ;  /* 0x0000c80d01007387 */ /* 0x0001e20000100800 */
[----:B------:R-:W-:-:S03]  /*753c0*/  FMUL R11, R20, R11 ;  /* 0x0000000b140b7220 */ /* 0x000fc60000400000 */
[----:B------:R1:W-:Y:S04]  /*753d0*/  STL [R1+0xb8], R12 ;  /* 0x0000b80c01007387 */ /* 0x0003e80000100800 */
[----:B0-----:R-:W5:Y:S04]  /*753e0*/  LDL.LU R13, [R1+0x70] ;  /* 0x00007000010d7983 */ /* 0x001f680000300800 */
[----:B------:R-:W-:Y:S01]  /*753f0*/  STL [R1+0xb4], R11 ;  /* 0x0000b40b01007387 */ /* 0x000fe20000100800 */
[----:B------:R-:W-:-:S05]  /*75400*/  FMUL R10, R20, R10 ;  /* 0x0000000a140a7220 */ /* 0x000fca0000400000 */
[----:B------:R0:W-:Y:S04]  /*75410*/  STL [R1+0xa4], R10 ;  /* 0x0000a40a01007387 */ /* 0x0001e80000100800 */
[----:B-1----:R-:W5:Y:S01]  /*75420*/  LDL.LU R12, [R1+0x6c] ;  /* 0x00006c00010c7983 */ /* 0x002f620000300800 */
[----:B------:R-:W-:-:S05]  /*75430*/  FMUL R8, R20, R8 ;  /* 0x0000000814087220 */ /* 0x000fca0000400000 */
[----:B------:R1:W-:Y:S01]  /*75440*/  STL [R1+0xa8], R8 ;  /* 0x0000a80801007387 */ /* 0x0003e20000100800 */
[----:B0-----:R-:W-:-:S03]  /*75450*/  FMUL R10, R20, R0 ;  /* 0x00000000140a7220 */ /* 0x001fc60000400000 */
[----:B------:R-:W5:Y:S04]  /*75460*/  LDL.LU R0, [R1+0x1a4] ;  /* 0x0001a40001007983 */ /* 0x000f680000300800 */
[----:B------:R0:W-:Y:S04]  /*75470*/  STL [R1+0x98], R10 ;  /* 0x0000980a01007387 */ /* 0x0001e80000100800 */
[----:B------:R-:W5:Y:S01]  /*75480*/  LDL.LU R11, [R1+0x130] ;  /* 0x00013000010b7983 */ /* 0x000f620000300800 */
[----:B------:R-:W0:Y:S01]  /*75490*/  MUFU.RCP R21, R21 ;  /* 0x0000001500157308 */ /* 0x000e220000001000 */
[----:B-1----:R-:W-:-:S05]  /*754a0*/  FMUL R8, R20, R7 ;  /* 0x0000000714087220 */ /* 0x002fca0000400000 */
[----:B------:R1:W-:Y:S02]  /*754b0*/  STL [R1+0xa0], R8 ;  /* 0x0000a00801007387 */ /* 0x0003e40000100800 */
[----:B------:R-:W-:Y:S01]  /*754c0*/  MUFU.RCP R22, R22 ;  /* 0x0000001600167308 */ /* 0x000fe20000001000 */
[C---:B------:R-:W-:Y:S02]  /*754d0*/  FMUL R7, R20.reuse, R29 ;  /* 0x0000001d14077220 */ /* 0x040fe40000400000 */
[----:B------:R-:W5:Y:S04]  /*754e0*/  LDL.LU R29, [R1+0x12c] ;  /* 0x00012c00011d7983 */ /* 0x000f680000300800 */
[----:B0-----:R-:W5:Y:S04]  /*754f0*/  LDL.LU R10, [R1+0x128] ;  /* 0x00012800010a7983 */ /* 0x001f680000300800 */
[----:B------:R0:W-:Y:S01]  /*75500*/  STL [R1+0x94], R7 ;  /* 0x0000940701007387 */ /* 0x0001e20000100800 */
[----:B--2---:R-:W-:-:S03]  /*75510*/  FMUL R6, R20, R6 ;  /* 0x0000000614067220 */ /* 0x004fc60000400000 */
[----:B-1----:R-:W2:Y:S04]  /*75520*/  LDL.LU R8, [R1+0x124] ;  /* 0x0001240001087983 */ /* 0x002ea80000300800 */
[----:B------:R1:W-:Y:S01]  /*75530*/  STL [R1+0x90], R6 ;  /* 0x0000900601007387 */ /* 0x0003e20000100800 */
[----:B---3--:R-:W-:-:S05]  /*75540*/  FMUL R5, R20, R5 ;  /* 0x0000000514057220 */ /* 0x008fca0000400000 */
[----:B------:R3:W-:Y:S04]  /*75550*/  STL [R1+0x8c], R5 ;  /* 0x00008c0501007387 */ /* 0x0007e80000100800 */
[----:B0-----:R-:W2:Y:S04]  /*75560*/  LDL.LU R7, [R1+0x120] ;  /* 0x0001200001077983 */ /* 0x001ea80000300800 */
[----:B-1----:R-:W2:Y:S04]  /*75570*/  LDL.LU R6, [R1+0x11c] ;  /* 0x00011c0001067983 */ /* 0x002ea80000300800 */
[----:B---3--:R-:W3:Y:S01]  /*75580*/  LDL.LU R5, [R1+0x118] ;  /* 0x0001180001057983 */ /* 0x008ee20000300800 */
[----:B------:R-:W-:-:S03]  /*75590*/  FMUL R28, R21, R4 ;  /* 0x00000004151c7220 */ /* 0x000fc60000400000 */
[----:B------:R-:W3:Y:S04]  /*755a0*/  LDL.LU R4, [R1+0x68] ;  /* 0x0000680001047983 */ /* 0x000ee80000300800 */
[----:B------:R-:W-:Y:S01]  /*755b0*/  STL [R1+0x17ec], R28 ;  /* 0x0017ec1c01007387 */ /* 0x000fe20000100800 */
[C---:B------:R-:W-:Y:S02]  /*755c0*/  FMUL R15, R21.reuse, R15 ;  /* 0x0000000f150f7220 */ /* 0x040fe40000400000 */
[----:B------:R-:W-:-:S05]  /*755d0*/  FMUL R27, R21, R14 ;  /* 0x0000000e151b7220 */ /* 0x000fca0000400000 */
[----:B------:R-:W-:Y:S04]  /*755e0*/  STL [R1+0x17f0], R27 ;  /* 0x0017f01b01007387 */ /* 0x000fe80000100800 */
[----:B------:R-:W-:Y:S01]  /*755f0*/  STL [R1+0x9c], R15 ;  /* 0x00009c0f01007387 */ /* 0x000fe20000100800 */
[C---:B------:R-:W-:Y:S02]  /*75600*/  FMUL R9, R21.reuse, R9 ;  /* 0x0000000915097220 */ /* 0x040fe40000400000 */
[C---:B----4-:R-:W-:Y:S02]  /*75610*/  FMUL R26, R21.reuse, R2 ;  /* 0x00000002151a7220 */ /* 0x050fe40000400000 */
[----:B------:R-:W4:Y:S04]  /*75620*/  LDL.LU R2, [R1+0x1ac] ;  /* 0x0001ac0001027983 */ /* 0x000f280000300800 */
[----:B------:R0:W-:Y:S04]  /*75630*/  STL [R1+0x84], R9 ;  /* 0x0000840901007387 */ /* 0x0001e80000100800 */
[----:B------:R-:W-:Y:S04]  /*75640*/  STL [R1+0x17f4], R26 ;  /* 0x0017f41a01007387 */ /* 0x000fe80000100800 */
[----:B0-----:R-:W4:Y:S01]  /*75650*/  LDL.LU R9, [R1+0x148] ;  /* 0x0001480001097983 */ /* 0x001f220000300800 */
[----:B-----5:R-:W-:-:S03]  /*75660*/  FMUL R28, R21, R25 ;  /* 0x00000019151c7220 */ /* 0x020fc60000400000 */
[----:B------:R-:W5:Y:S04]  /*75670*/  LDL.LU R25, [R1+0x144] ;  /* 0x0001440001197983 */ /* 0x000f680000300800 */
[----:B------:R-:W-:Y:S01]  /*75680*/  STL [R1+0x17fc], R28 ;  /* 0x0017fc1c01007387 */ /* 0x000fe20000100800 */
[----:B------:R-:W-:-:S05]  /*75690*/  FMUL R24, R21, R13 ;  /* 0x0000000d15187220 */ /* 0x000fca0000400000 */
[----:B------:R0:W-:Y:S01]  /*756a0*/  STL [R1+0x17f8], R24 ;  /* 0x0017f81801007387 */ /* 0x0001e20000100800 */
[----:B------:R-:W-:Y:S01]  /*756b0*/  FMUL R23, R21, R12 ;  /* 0x0000000c15177220 */ /* 0x000fe20000400000 */
[----:B------:R-:W1:Y:S04]  /*756c0*/  MUFU.RCP R0, R0 ;  /* 0x0000000000007308 */ /* 0x000e680000001000 */
[----:B------:R-:W-:Y:S04]  /*756d0*/  STL [R1+0x1800], R23 ;  /* 0x0018001701007387 */ /* 0x000fe80000100800 */
[----:B-1----:R1:W-:Y:S04]  /*756e0*/  STL [R1+0x1838], R0 ;  /* 0x0018380001007387 */ /* 0x0023e80000100800 */
[----:B0-----:R-:W5:Y:S01]  /*756f0*/  LDL.LU R24, [R1+0x138] ;  /* 0x0001380001187983 */ /* 0x001f620000300800 */
[----:B-1----:R-:W-:-:S05]  /*75700*/  FMUL R0, R22, R11 ;  /* 0x0000000b16007220 */ /* 0x002fca0000400000 */
[----:B------:R0:W-:Y:S04]  /*75710*/  STL [R1+0x4], R0 ;  /* 0x0000040001007387 */ /* 0x0001e80000100800 */
[----:B0-----:R-:W5:Y:S01]  /*75720*/  LDL.LU R0, [R1+0x134] ;  /* 0x0001340001007983 */ /* 0x001f620000300800 */
[----:B------:R-:W4:Y:S03]  /*75730*/  MUFU.RCP R3, R3 ;  /* 0x0000000300037308 */ /* 0x000f260000001000 */
[----:B------:R-:W5:Y:S01]  /*75740*/  LDL.LU R26, [R1+0x5c] ;  /* 0x00005c00011a7983 */ /* 0x000f620000300800 */
[C---:B------:R-:W-:Y:S02]  /*75750*/  FMUL R10, R22.reuse, R10 ;  /* 0x0000000a160a7220 */ /* 0x040fe40000400000 */
[----:B------:R-:W-:-:S03]  /*75760*/  FMUL R29, R22, R29 ;  /* 0x0000001d161d7220 */ /* 0x000fc60000400000 */
[----:B------:R-:W-:Y:S04]  /*75770*/  STL [R1], R10 ;  /* 0x0000000a01007387 */ /* 0x000fe80000100800 */
[----:B------:R-:W5:Y:S01]  /*75780*/  LDL.LU R23, [R1+0x58] ;  /* 0x0000580001177983 */ /* 0x000f620000300800 */
[----:B--2---:R-:W-:-:S03]  /*75790*/  FMUL R20, R22, R8 ;  /* 0x0000000816147220 */ /* 0x004fc60000400000 */
[----:B------:R-:W2:Y:S04]  /*757a0*/  LDL.LU R27, [R1+0x4c] ;  /* 0x00004c00011b7983 */ /* 0x000ea80000300800 */
[----:B------:R-:W2:Y:S04]  /*757b0*/  LDL.LU R28, [R1+0x48] ;  /* 0x00004800011c7983 */ /* 0x000ea80000300800 */
[----:B------:R-:W2:Y:S01]  /*757c0*/  LDL.LU R17, [R1+0x3c] ;  /* 0x00003c0001117983 */ /* 0x000ea20000300800 */
[C---:B------:R-:W-:Y:S02]  /*757d0*/  FMUL R21, R22.reuse, R7 ;  /* 0x0000000716157220 */ /* 0x040fe40000400000 */
[----:B------:R-:W-:-:S02]  /*757e0*/  FMUL R19, R22, R6 ;  /* 0x0000000616137220 */ /* 0x000fc40000400000 */
[C---:B---3--:R-:W-:Y:S02]  /*757f0*/  FMUL R18, R22.reuse, R5 ;  /* 0x0000000516127220 */ /* 0x048fe40000400000 */
[----:B------:R-:W-:Y:S02]  /*75800*/  FMUL R22, R22, R4 ;  /* 0x0000000416167220 */ /* 0x000fe40000400000 */
[----:B------:R-:W3:Y:S04]  /*75810*/  LDL.LU R4, [R1+0x38] ;  /* 0x0000380001047983 */ /* 0x000ee80000300800 */
[----:B------:R-:W3:Y:S04]  /*75820*/  LDL.LU R16, [R1+0x34] ;  /* 0x0000340001107983 */ /* 0x000ee80000300800 */
[----:B------:R-:W3:Y:S04]  /*75830*/  LDL.LU R5, [R1+0x30] ;  /* 0x0000300001057983 */ /* 0x000ee80000300800 */
[----:B------:R-:W3:Y:S04]  /*75840*/  LDL.LU R6, [R1+0x28] ;  /* 0x0000280001067983 */ /* 0x000ee80000300800 */
[----:B------:R-:W3:Y:S04]  /*75850*/  LDL.LU R7, [R1+0x24] ;  /* 0x0000240001077983 */ /* 0x000ee80000300800 */
[----:B------:R-:W3:Y:S04]  /*75860*/  LDL.LU R8, [R1+0x18] ;  /* 0x0000180001087983 */ /* 0x000ee80000300800 */
[----:B------:R-:W3:Y:S01]  /*75870*/  LDL.LU R11, [R1+0x14] ;  /* 0x00001400010b7983 */ /* 0x000ee20000300800 */
[----:B----4-:R-:W-:-:S05]  /*75880*/  FMUL R9, R3, R9 ;  /* 0x0000000903097220 */ /* 0x010fca0000400000 */
[----:B------:R0:W-:Y:S04]  /*75890*/  STL [R1+0x74], R9 ;  /* 0x0000740901007387 */ /* 0x0001e80000100800 */
[----:B0-----:R-:W4:Y:S04]  /*758a0*/  LDL.LU R9, [R1+0x13c] ;  /* 0x00013c0001097983 */ /* 0x001f280000300800 */
[----:B------:R-:W3:Y:S01]  /*758b0*/  LDL.LU R10, [R1+0x64] ;  /* 0x00006400010a7983 */ /* 0x000ee20000300800 */
[----:B-----5:R-:W-:-:S05]  /*758c0*/  FMUL R12, R3, R25 ;  /* 0x00000019030c7220 */ /* 0x020fca0000400000 */
[----:B------:R0:W-:Y:S04]  /*758d0*/  STL [R1+0x6c], R12 ;  /* 0x00006c0c01007387 */ /* 0x0001e80000100800 */
[----:B0-----:R-:W5:Y:S04]  /*758e0*/  LDL.LU R12, [R1+0x60] ;  /* 0x00006000010c7983 */ /* 0x001f680000300800 */
[----:B------:R-:W3:Y:S04]  /*758f0*/  LDL.LU R13, [R1+0x54] ;  /* 0x00005400010d7983 */ /* 0x000ee80000300800 */
[----:B------:R-:W3:Y:S04]  /*75900*/  LDL.LU R14, [R1+0x50] ;  /* 0x00005000010e7983 */ /* 0x000ee80000300800 */
[----:B------:R-:W3:Y:S04]  /*75910*/  LDL.LU R15, [R1+0x44] ;  /* 0x00004400010f7983 */ /* 0x000ee80000300800 */
[----:B------:R-:W3:Y:S01]  /*75920*/  LDL.LU R25, [R1+0x40] ;  /* 0x0000400001197983 */ /* 0x000ee20000300800 */
[----:B------:R-:W-:-:S05]  /*75930*/  FMUL R24, R3, R24 ;  /* 0x0000001803187220 */ /* 0x000fca0000400000 */
[----:B------:R0:W-:Y:S04]  /*75940*/  STL [R1+0x1808], R24 ;  /* 0x0018081801007387 */ /* 0x0001e80000100800 */
[----:B0-----:R-:W3:Y:S01]  /*75950*/  LDL.LU R24, [R1+0x1b0] ;  /* 0x0001b00001187983 */ /* 0x001ee20000300800 */
[----:B------:R-:W-:-:S05]  /*75960*/  FMUL R0, R3, R0 ;  /* 0x0000000003007220 */ /* 0x000fca0000400000 */
[----:B------:R0:W-:Y:S04]  /*75970*/  STL [R1+0x68], R0 ;  /* 0x0000680001007387 */ /* 0x0001e80000100800 */
[----:B0-----:R-:W4:Y:S01]  /*75980*/  LDL.LU R0, [R1+0x1838] ;  /* 0x0018380001007983 */ /* 0x001f220000300800 */
[C---:B------:R-:W-:Y:S02]  /*75990*/  FMUL R26, R3.reuse, R26 ;  /* 0x0000001a031a7220 */ /* 0x040fe40000400000 */
[----:B------:R-:W-:-:S03]  /*759a0*/  FMUL R23, R3, R23 ;  /* 0x0000001703177220 */ /* 0x000fc60000400000 */
[----:B------:R0:W-:Y:S01]  /*759b0*/  STL [R1+0x1804], R26 ;  /* 0x0018041a01007387 */ /* 0x0001e20000100800 */
[----:B--2---:R-:W-:-:S03]  /*759c0*/  FMUL R27, R3, R27 ;  /* 0x0000001b031b7220 */ /* 0x004fc60000400000 */
[----:B0-----:R-:W2:Y:S04]  /*759d0*/  LDL.LU R26, [R1+0x158] ;  /* 0x00015800011a7983 */ /* 0x001ea80000300800 */
[----:B------:R0:W-:Y:S04]  /*759e0*/  STL [R1+0x58], R23 ;  /* 0x0000581701007387 */ /* 0x0001e80000100800 */
[----:B0-----:R-:W2:Y:S04]  /*759f0*/  LDL.LU R23, [R1+0x154] ;  /* 0x0001540001177983 */ /* 0x001ea80000300800 */
[----:B------:R0:W-:Y:S02]  /*75a00*/  STL [R1+0x180c], R27 ;  /* 0x00180c1b01007387 */ /* 0x0001e40000100800 */
[----:B0-----:R-:W-:-:S02]  /*75a10*/  FMUL R27, R3, R28 ;  /* 0x0000001c031b7220 */ /* 0x001fc40000400000 */
[----:B------:R-:W2:Y:S04]  /*75a20*/  LDL.LU R28, [R1+0x14c] ;  /* 0x00014c00011c7983 */ /* 0x000ea80000300800 */
[----:B------:R0:W-:Y:S04]  /*75a30*/  STL [R1+0x48], R27 ;  /* 0x0000481b01007387 */ /* 0x0001e80000100800 */
[----:B0-----:R-:W2:Y:S01]  /*75a40*/  LDL.LU R27, [R1+0x20] ;  /* 0x00002000011b7983 */ /* 0x001ea20000300800 */
[----:B---3--:R0:W-:Y:S03]  /*75a50*/  MUFU.RCP R3, R24 ;  /* 0x0000001800037308 */ /* 0x0081e60000001000 */
[----:B0-----:R-:W3:Y:S01]  /*75a60*/  LDL.LU R24, [R1+0x1c] ;  /* 0x00001c0001187983 */ /* 0x001ee20000300800 */
[----:B----4-:R-:W-:-:S02]  /*75a70*/  FMUL R17, R0, R17 ;  /* 0x0000001100117220 */ /* 0x010fc40000400000 */
[C---:B------:R-:W-:Y:S02]  /*75a80*/  FMUL R4, R0.reuse, R4 ;  /* 0x0000000400047220 */ /* 0x040fe40000400000 */
[C---:B------:R-:W-:Y:S02]  /*75a90*/  FMUL R16, R0.reuse, R16 ;  /* 0x0000001000107220 */ /* 0x040fe40000400000 */
[C---:B------:R-:W-:Y:S02]  /*75aa0*/  FMUL R5, R0.reuse, R5 ;  /* 0x0000000500057220 */ /* 0x040fe40000400000 */
[C---:B------:R-:W-:Y:S02]  /*75ab0*/  FMUL R6, R0.reuse, R6 ;  /* 0x0000000600067220 */ /* 0x040fe40000400000 */
[C---:B------:R-:W-:Y:S02]  /*75ac0*/  FMUL R7, R0.reuse, R7 ;  /* 0x0000000700077220 */ /* 0x040fe40000400000 */
[----:B------:R-:W-:-:S02]  /*75ad0*/  FMUL R8, R0, R8 ;  /* 0x0000000800087220 */ /* 0x000fc40000400000 */
[----:B------:R-:W-:Y:S02]  /*75ae0*/  FMUL R11, R0, R11 ;  /* 0x0000000b000b7220 */ /* 0x000fe40000400000 */
[----:B------:R-:W4:Y:S01]  /*75af0*/  LDL.LU R0, [R1+0x140] ;  /* 0x0001400001007983 */ /* 0x000f220000300800 */
[----:B------:R-:W0:Y:S01]  /*75b00*/  MUFU.RCP R2, R2 ;  /* 0x0000000200027308 */ /* 0x000e220000001000 */
[----:B------:R-:W-:Y:S02]  /*75b10*/  F2FP.BF16.PACK_AB R5, R4, R5 ;  /* 0x000000050405723e */ /* 0x000fe400000010ff */
[----:B------:R-:W-:Y:S02]  /*75b20*/  F2FP.BF16.PACK_AB R4, R7, R11 ;  /* 0x0000000b0704723e */ /* 0x000fe400000010ff */
[----:B------:R-:W-:Y:S01]  /*75b30*/  F2FP.BF16.PACK_AB R7, R17, R16 ;  /* 0x000000101107723e */ /* 0x000fe200000010ff */
[C---:B0-----:R-:W-:Y:S02]  /*75b40*/  FMUL R9, R2.reuse, R9 ;  /* 0x0000000902097220 */ /* 0x041fe40000400000 */
[----:B------:R-:W-:-:S02]  /*75b50*/  FMUL R10, R2, R10 ;  /* 0x0000000a020a7220 */ /* 0x000fc40000400000 */
[C---:B-----5:R-:W-:Y:S02]  /*75b60*/  FMUL R12, R2.reuse, R12 ;  /* 0x0000000c020c7220 */ /* 0x060fe40000400000 */
[C---:B------:R-:W-:Y:S02]  /*75b70*/  FMUL R13, R2.reuse, R13 ;  /* 0x0000000d020d7220 */ /* 0x040fe40000400000 */
[C---:B------:R-:W-:Y:S02]  /*75b80*/  FMUL R14, R2.reuse, R14 ;  /* 0x0000000e020e7220 */ /* 0x040fe40000400000 */
[C---:B------:R-:W-:Y:S02]  /*75b90*/  FMUL R15, R2.reuse, R15 ;  /* 0x0000000f020f7220 */ /* 0x040fe40000400000 */
[C---:B----4-:R-:W-:Y:S02]  /*75ba0*/  FMUL R0, R2.reuse, R0 ;  /* 0x0000000002007220 */ /* 0x050fe40000400000 */
[----:B------:R-:W-:-:S02]  /*75bb0*/  FMUL R2, R2, R25 ;  /* 0x0000001902027220 */ /* 0x000fc40000400000 */
[----:B------:R-:W4:Y:S04]  /*75bc0*/  LDL.LU R25, [R1+0x1834] ;  /* 0x0018340001197983 */ /* 0x000f280000300800 */
[----:B------:R-:W5:Y:S04]  /*75bd0*/  LDL.LU R11, [R1+0x150] ;  /* 0x00015000010b7983 */ /* 0x000f680000300800 */
[----:B------:R-:W3:Y:S01]  /*75be0*/  LDL.LU R17, [R1+0x15c] ;  /* 0x00015c0001117983 */ /* 0x000ee20000300800 */
[----:B------:R-:W-:Y:S01]  /*75bf0*/  F2FP.BF16.PACK_AB R6, R6, R8 ;  /* 0x000000080606723e */ /* 0x000fe200000010ff */
[----:B--2---:R-:W-:-:S02]  /*75c00*/  FMUL R26, R3, R26 ;  /* 0x0000001a031a7220 */ /* 0x004fc40000400000 */
[C---:B------:R-:W-:Y:S02]  /*75c10*/  FMUL R23, R3.reuse, R23 ;  /* 0x0000001703177220 */ /* 0x040fe40000400000 */
[C---:B------:R-:W-:Y:S01]  /*75c20*/  FMUL R28, R3.reuse, R28 ;  /* 0x0000001c031c7220 */ /* 0x040fe20000400000 */
[----:B------:R-:W-:Y:S01]  /*75c30*/  STL [R1+0x1810], R26 ;  /* 0x0018101a01007387 */ /* 0x000fe20000100800 */
[C---:B---3--:R-:W-:Y:S02]  /*75c40*/  FMUL R8, R3.reuse, R17 ;  /* 0x0000001103087220 */ /* 0x048fe40000400000 */
[----:B-----5:R-:W-:-:S03]  /*75c50*/  FMUL R17, R3, R11 ;  /* 0x0000000b03117220 */ /* 0x020fc60000400000 */
[----:B------:R4:W-:Y:S04]  /*75c60*/  STL [R1+0x14], R8 ;  /* 0x0000140801007387 */ /* 0x0009e80000100800 */
[----:B------:R-:W-:Y:S04]  /*75c70*/  STL [R1+0x1814], R23 ;  /* 0x0018141701007387 */ /* 0x000fe80000100800 */
[----:B------:R-:W-:Y:S01]  /*75c80*/  STL [R1+0x1818], R17 ;  /* 0x0018181101007387 */ /* 0x000fe20000100800 */
[----:B----4-:R-:W-:-:S03]  /*75c90*/  FMUL R8, R3, R25 ;  /* 0x0000001903087220 */ /* 0x010fc60000400000 */
[----:B------:R0:W-:Y:S04]  /*75ca0*/  STL [R1+0x181c], R28 ;  /* 0x00181c1c01007387 */ /* 0x0001e80000100800 */
[----:B------:R-:W2:Y:S01]  /*75cb0*/  LDL.LU R25, [R1+0x1830] ;  /* 0x0018300001197983 */ /* 0x000ea20000300800 */
[----:B------:R-:W-:-:S03]  /*75cc0*/  FMUL R11, R3, R27 ;  /* 0x0000001b030b7220 */ /* 0x000fc60000400000 */
[----:B0-----:R-:W3:Y:S04]  /*75cd0*/  LDL.LU R28, [R1+0xa4] ;  /* 0x0000a400011c7983 */ /* 0x001ee80000300800 */
[----:B------:R-:W3:Y:S04]  /*75ce0*/  LDL.LU R17, [R1+0x98] ;  /* 0x0000980001117983 */ /* 0x000ee80000300800 */
[----:B------:R0:W-:Y:S04]  /*75cf0*/  STL [R1+0x1820], R8 ;  /* 0x0018200801007387 */ /* 0x0001e80000100800 */
[----:B0-----:R-:W4:Y:S04]  /*75d00*/  LDL.LU R8, [R1] ;  /* 0x0000000001087983 */ /* 0x001f280000300800 */
[----:B------:R0:W-:Y:S04]  /*75d10*/  STL [R1+0x1824], R11 ;  /* 0x0018240b01007387 */ /* 0x0001e80000100800 */
[----:B0-----:R-:W4:Y:S01]  /*75d20*/  LDL.LU R11, [R1+0x4] ;  /* 0x00000400010b7983 */ /* 0x001f220000300800 */
[----:B------:R-:W-:-:S03]  /*75d30*/  FMUL R16, R3, R24 ;  /* 0x0000001803107220 */ /* 0x000fc60000400000 */
[----:B------:R-:W5:Y:S01]  /*75d40*/  LDL.LU R23, [R1+0xa0] ;  /* 0x0000a00001177983 */ /* 0x000f620000300800 */
[----:B------:R-:W-:-:S03]  /*75d50*/  F2FP.BF16.PACK_AB R3, R9, R12 ;  /* 0x0000000c0903723e */ /* 0x000fc600000010ff */
[----:B------:R-:W5:Y:S04]  /*75d60*/  LDL.LU R26, [R1+0x90] ;  /* 0x00009000011a7983 */ /* 0x000f680000300800 */
[----:B------:R-:W5:Y:S04]  /*75d70*/  LDL.LU R27, [R1+0xe4] ;  /* 0x0000e400011b7983 */ /* 0x000f680000300800 */
[----:B------:R-:W5:Y:S04]  /*75d80*/  LDL.LU R24, [R1+0xd8] ;  /* 0x0000d80001187983 */ /* 0x000f680000300800 */
[----:B------:R-:W-:Y:S04]  /*75d90*/  STL [R1+0x1828], R16 ;  /* 0x0018281001007387 */ /* 0x000fe80000100800 */
[----:B------:R-:W5:Y:S01]  /*75da0*/  LDL.LU R12, [R1+0x8c] ;  /* 0x00008c00010c7983 */ /* 0x000f620000300800 */
[----:B------:R-:W-:-:S03]  /*75db0*/  F2FP.BF16.PACK_AB R2, R14, R2 ;  /* 0x000000020e02723e */ /* 0x000fc600000010ff */
[----:B--2---:R0:W-:Y:S04]  /*75dc0*/  STS.64 [R25], R4 ;  /* 0x0000000419007388 */ /* 0x0041e80000000a00 */
[----:B------:R1:W-:Y:S01]  /*75dd0*/  STS.64 [R25+0x800], R6 ;  /* 0x0008000619007388 */ /* 0x0003e20000000a00 */
[----:B0-----:R-:W-:-:S03]  /*75de0*/  F2FP.BF16.PACK_AB R5, R0, R10 ;  /* 0x0000000a0005723e */ /* 0x001fc600000010ff */
[----:B------:R-:W2:Y:S01]  /*75df0*/  LDL.LU R10, [R1+0xd4] ;  /* 0x0000d400010a7983 */ /* 0x000ea20000300800 */
[----:B-1----:R-:W-:-:S03]  /*75e00*/  F2FP.BF16.PACK_AB R7, R29, R20 ;  /* 0x000000141d07723e */ /* 0x002fc600000010ff */
[----:B------:R-:W2:Y:S01]  /*75e10*/  LDL.LU R0, [R1+0xcc] ;  /* 0x0000cc0001007983 */ /* 0x000ea20000300800 */
[----:B------:R-:W-:-:S03]  /*75e20*/  F2FP.BF16.PACK_AB R6, R19, R22 ;  /* 0x000000161306723e */ /* 0x000fc600000010ff */
[----:B------:R-:W2:Y:S04]  /*75e30*/  LDL.LU R29, [R1+0xa8] ;  /* 0x0000a800011d7983 */ /* 0x000ea80000300800 */
[----:B------:R0:W-:Y:S01]  /*75e40*/  STL [R1+0x16e8], R20 ;  /* 0x0016e81401007387 */ /* 0x0001e20000100800 */
[----:B------:R-:W-:-:S03]  /*75e50*/  F2FP.BF16.PACK_AB R4, R13, R15 ;  /* 0x0000000f0d04723e */ /* 0x000fc600000010ff */
[----:B0-----:R-:W2:Y:S04]  /*75e60*/  LDL.LU R20, [R1+0xb4] ;  /* 0x0000b40001147983 */ /* 0x001ea80000300800 */
[----:B------:R-:W2:Y:S01]  /*75e70*/  LDL.LU R22, [R1+0x94] ;  /* 0x0000940001167983 */ /* 0x000ea20000300800 */
[----:B----4-:R-:W-:-:S03]  /*75e80*/  F2FP.BF16.PACK_AB R19, R11, R8 ;  /* 0x000000080b13723e */ /* 0x010fc600000010ff */
[----:B------:R-:W4:Y:S04]  /*75e90*/  LDL.LU R9, [R1+0x174] ;  /* 0x0001740001097983 */ /* 0x000f280000300800 */
[----:B------:R-:W4:Y:S01]  /*75ea0*/  LDL.LU R16, [R1+0x160] ;  /* 0x0001600001107983 */ /* 0x000f220000300800 */
[----:B---3--:R-:W-:-:S03]  /*75eb0*/  F2FP.BF16.PACK_AB R13, R28, R17 ;  /* 0x000000111c0d723e */ /* 0x008fc600000010ff */
[----:B------:R-:W3:Y:S04]  /*75ec0*/  LDL.LU R11, [R1+0x110] ;  /* 0x00011000010b7983 */ /* 0x000ee80000300800 */
[----:B------:R-:W3:Y:S04]  /*75ed0*/  LDL.LU R8, [R1+0x10c] ;  /* 0x00010c0001087983 */ /* 0x000ee80000300800 */
[----:B------:R-:W3:Y:S04]  /*75ee0*/  LDL.LU R15, [R1+0x17c] ;  /* 0x00017c00010f7983 */ /* 0x000ee80000300800 */
[----:B------:R-:W3:Y:S04]  /*75ef0*/  LDL.LU R14, [R1+0x178] ;  /* 0x00017800010e7983 */ /* 0x000ee80000300800 */
[----:B------:R-:W3:Y:S04]  /*75f00*/  LDL.LU R28, [R1+0x164] ;  /* 0x00016400011c7983 */ /* 0x000ee80000300800 */
[----:B------:R-:W3:Y:S01]  /*75f10*/  LDL.LU R17, [R1+0x114] ;  /* 0x0001140001117983 */ /* 0x000ee20000300800 */
[----:B------:R-:W-:-:S03]  /*75f20*/  F2FP.BF16.PACK_AB R18, R21, R18 ;  /* 0x000000121512723e */ /* 0x000fc600000010ff */
[----:B------:R0:W-:Y:S04]  /*75f30*/  STS.64 [R25+0x100], R6 ;  /* 0x0001000619007388 */ /* 0x0001e80000000a00 */
[----:B------:R1:W-:Y:S04]  /*75f40*/  STS.64 [R25+0x900], R18 ;  /* 0x0009001219007388 */ /* 0x0003e80000000a00 */
[----:B------:R5:W-:Y:S04]  /*75f50*/  STS.64 [R25+0x80], R2 ;  /* 0x0000800219007388 */ /* 0x000be80000000a00 */
[----:B0-----:R-:W3:Y:S04]  /*75f60*/  LDL.LU R7, [R1+0xe8] ;  /* 0x0000e80001077983 */ /* 0x001ee80000300800 */
[----:B------:R-:W3:Y:S04]  /*75f70*/  LDL.LU R6, [R1+0xd0] ;  /* 0x0000d00001067983 */ /* 0x000ee80000300800 */
[----:B-1----:R-:W3:Y:S01]  /*75f80*/  LDL.LU R18, [R1+0xe0] ;  /* 0x0000e00001127983 */ /* 0x002ee20000300800 */
[----:B-----5:R-:W-:-:S03]  /*75f90*/  F2FP.BF16.PACK_AB R2, R23, R26 ;  /* 0x0000001a1702723e */ /* 0x020fc600000010ff */
[----:B------:R0:W-:Y:S04]  /*75fa0*/  STL [R1+0x16ec], R19 ;  /* 0x0016ec1301007387 */ /* 0x0001e80000100800 */
[----:B------:R1:W-:Y:S04]  /*75fb0*/  STS.64 [R25+0x880], R4 ;  /* 0x0008800419007388 */ /* 0x0003e80000000a00 */
[----:B0-----:R-:W5:Y:S04]  /*75fc0*/  LDL.LU R19, [R1+0xf4] ;  /* 0x0000f40001137983 */ /* 0x001f680000300800 */
[----:B------:R-:W5:Y:S01]  /*75fd0*/  LDL.LU R23, [R1+0x1c4] ;  /* 0x0001c40001177983 */ /* 0x000f620000300800 */
[----:B-1----:R-:W-:-:S03]  /*75fe0*/  F2FP.BF16.PACK_AB R5, R27, R24 ;  /* 0x000000181b05723e */ /* 0x002fc600000010ff */
[----:B------:R-:W5:Y:S04]  /*75ff0*/  LDL.LU R26, [R1+0x1a8] ;  /* 0x0001a800011a7983 */ /* 0x000f680000300800 */
[----:B------:R-:W5:Y:S04]  /*76000*/  LDL.LU R27, [R1+0x198] ;  /* 0x00019800011b7983 */ /* 0x000f680000300800 */
[----:B------:R-:W5:Y:S04]  /*76010*/  LDL.LU R24, [R1+0x194] ;  /* 0x0001940001187983 */ /* 0x000f680000300800 */
[----:B------:R-:W5:Y:S01]  /*76020*/  LDL.LU R21, [R1+0x1cc] ;  /* 0x0001cc0001157983 */ /* 0x000f620000300800 */
[----:B--2---:R-:W-:-:S02]  /*76030*/  F2FP.BF16.PACK_AB R4, R10, R0 ;  /* 0x000000000a04723e */ /* 0x004fc400000010ff */
[----:B------:R-:W-:Y:S02]  /*76040*/  F2FP.BF16.PACK_AB R3, R20, R29 ;  /* 0x0000001d1403723e */ /* 0x000fe400000010ff */
[----:B------:R-:W-:Y:S02]  /*76050*/  F2FP.BF16.PACK_AB R12, R22, R12 ;  /* 0x0000000c160c723e */ /* 0x000fe400000010ff */
[----:B------:R-:W2:Y:S04]  /*76060*/  LDL.LU R22, [R1+0x1c8] ;  /* 0x0001c80001167983 */ /* 0x000ea80000300800 */
[----:B------:R-:W2:Y:S04]  /*76070*/  LDL.LU R20, [R1+0x1b4] ;  /* 0x0001b40001147983 */ /* 0x000ea80000300800 */
[----:B------:R-:W2:Y:S04]  /*76080*/  LDL.LU R29, [R1+0x19c] ;  /* 0x00019c00011d7983 */ /* 0x000ea80000300800 */
[----:B------:R4:W-:Y:S04]  /*76090*/  STS.64 [R25+0x180], R12 ;  /* 0x0001800c19007388 */ /* 0x0009e80000000a00 */
[----:B------:R-:W2:Y:S04]  /*760a0*/  LDL.LU R10, [R1+0x1f8] ;  /* 0x0001f800010a7983 */ /* 0x000ea80000300800 */
[----:B------:R-:W2:Y:S01]  /*760b0*/  LDL.LU R0, [R1+0x1ec] ;  /* 0x0001ec0001007983 */ /* 0x000ea20000300800 */
[----:B----4-:R-:W-:-:S03]  /*760c0*/  F2FP.BF16.PACK_AB R13, R9, R16 ;  /* 0x00000010090d723e */ /* 0x010fc600000010ff */
[----:B------:R-:W4:Y:S01]  /*760d0*/  LDL.LU R9, [R1+0x1e4] ;  /* 0x0001e40001097983 */ /* 0x000f220000300800 */
[----:B---3--:R-:W-:Y:S02]  /*760e0*/  F2FP.BF16.PACK_AB R12, R11, R8 ;  /* 0x000000080b0c723e */ /* 0x008fe400000010ff */
[----:B------:R-:W-:Y:S01]  /*760f0*/  F2FP.BF16.PACK_AB R15, R15, R14 ;  /* 0x0000000e0f0f723e */ /* 0x000fe200000010ff */
[----:B------:R-:W4:Y:S01]  /*76100*/  LDL.LU R16, [R1+0x1e0] ;  /* 0x0001e00001107983 */ /* 0x000f220000300800 */
[----:B------:R-:W-:-:S03]  /*76110*/  F2FP.BF16.PACK_AB R14, R28, R17 ;  /* 0x000000111c0e723e */ /* 0x000fc600000010ff */
[----:B------:R-:W3:Y:S04]  /*76120*/  LDL.LU R11, [R1+0x214] ;  /* 0x00021400010b7983 */ /* 0x000ee80000300800 */
[----:B------:R-:W3:Y:S04]  /*76130*/  LDL.LU R8, [R1+0x1fc] ;  /* 0x0001fc0001087983 */ /* 0x000ee80000300800 */
[----:B------:R-:W2:Y:S04]  /*76140*/  LDL.LU R28, [R1+0x234] ;  /* 0x00023400011c7983 */ /* 0x000ea80000300800 */
[----:B------:R-:W-:Y:S04]  /*76150*/  STS.64 [R25+0x280], R12 ;  /* 0x0002800c19007388 */ /* 0x000fe80000000a00 */
[----:B------:R-:W-:Y:S04]  /*76160*/  STS.64 [R25+0xa80], R14 ;  /* 0x000a800e19007388 */ /* 0x000fe80000000a00 */
[----:B------:R-:W-:Y:S04]  /*76170*/  STS.64 [R25+0x980], R2 ;  /* 0x0009800219007388 */ /* 0x000fe80000000a00 */
[----:B--2---:R0:W-:Y:S04]  /*76180*/  STL [R1+0x182c], R28 ;  /* 0x00182c1c01007387 */ /* 0x0041e80000100800 */
[----:B0-----:R-:W2:Y:S04]  /*76190*/  LDL.LU R28, [R1+0x1f4] ;  /* 0x0001f400011c7983 */ /* 0x001ea80000300800 */
[----:B------:R-:W2:Y:S04]  /*761a0*/  LDL.LU R17, [R1+0x230] ;  /* 0x0002300001117983 */ /* 0x000ea80000300800 */
[----:B------:R-:W2:Y:S01]  /*761b0*/  LDL.LU R12, [R1+0x1e8] ;  /* 0x0001e800010c7983 */ /* 0x000ea20000300800 */
[----:B-----5:R-:W-:-:S03]  /*761c0*/  F2FP.BF16.PACK_AB R3, R23, R26 ;  /* 0x0000001a1703723e */ /* 0x020fc600000010ff */
[----:B------:R-:W5:Y:S01]  /*761d0*/  LDL.LU R14, [R1+0x248] ;  /* 0x00024800010e7983 */ /* 0x000f620000300800 */
[----:B------:R-:W-:-:S03]  /*761e0*/  F2FP.BF16.PACK_AB R2, R27, R24 ;  /* 0x000000181b02723e */ /* 0x000fc600000010ff */
[----:B------:R-:W5:Y:S01]  /*761f0*/  LDL.LU R15, [R1+0x23c] ;  /* 0x00023c00010f7983 */ /* 0x000f620000300800 */
[----:B------:R-:W-:-:S03]  /*76200*/  F2FP.BF16.PACK_AB R7, R19, R7 ;  /* 0x000000071307723e */ /* 0x000fc600000010ff */
[----:B------:R-:W5:Y:S01]  /*76210*/  LDL.LU R23, [R1+0x264] ;  /* 0x0002640001177983 */ /* 0x000f620000300800 */
[----:B------:R-:W-:-:S03]  /*76220*/  F2FP.BF16.PACK_AB R6, R18, R6 ;  /* 0x000000061206723e */ /* 0x000fc600000010ff */
[----:B------:R-:W5:Y:S04]  /*76230*/  LDL.LU R26, [R1+0x24c] ;  /* 0x00024c00011a7983 */ /* 0x000f680000300800 */
[----:B------:R-:W5:Y:S04]  /*76240*/  LDL.LU R27, [R1+0x244] ;  /* 0x00024400011b7983 */ /* 0x000f680000300800 */
[----:B------:R-:W5:Y:S04]  /*76250*/  LDL.LU R24, [R1+0x238] ;  /* 0x0002380001187983 */ /* 0x000f680000300800 */
[----:B------:R0:W-:Y:S04]  /*76260*/  STS.64 [R25+0x200], R4 ;  /* 0x0002000419007388 */ /* 0x0001e80000000a00 */
[----:B------:R-:W5:Y:S04]  /*76270*/  LDL.LU R19, [R1+0x2a0] ;  /* 0x0002a00001137983 */ /* 0x000f680000300800 */
[----:B------:R-:W5:Y:S01]  /*76280*/  LDL.LU R18, [R1+0x290] ;  /* 0x0002900001127983 */ /* 0x000f620000300800 */
[----:B0-----:R-:W-:-:S03]  /*76290*/  F2FP.BF16.PACK_AB R5, R21, R22 ;  /* 0x000000161505723e */ /* 0x001fc600000010ff */
[----:B------:R-:W5:Y:S01]  /*762a0*/  LDL.LU R21, [R1+0x288] ;  /* 0x0002880001157983 */ /* 0x000f620000300800 */
[----:B------:R-:W-:-:S03]  /*762b0*/  F2FP.BF16.PACK_AB R4, R20, R29 ;  /* 0x0000001d1404723e */ /* 0x000fc600000010ff */
[----:B------:R-:W5:Y:S04]  /*762c0*/  LDL.LU R22, [R1+0x284] ;  /* 0x0002840001167983 */ /* 0x000f680000300800 */
[----:B------:R4:W-:Y:S04]  /*762d0*/  STS.64 [R25+0xa00], R6 ;  /* 0x000a000619007388 */ /* 0x0009e80000000a00 */
[----:B------:R-:W5:Y:S04]  /*762e0*/  LDL.LU R20, [R1+0x2ac] ;  /* 0x0002ac0001147983 */ /* 0x000f680000300800 */
[----:B------:R-:W5:Y:S01]  /*762f0*/  LDL.LU R29, [R1+0x2a4] ;  /* 0x0002a400011d7983 */ /* 0x000f620000300800 */
[----:B----4-:R-:W-:-:S02]  /*76300*/  F2FP.BF16.PACK_AB R6, R9, R16 ;  /* 0x000000100906723e */ /* 0x010fc400000010ff */
[----:B------:R-:W-:Y:S01]  /*76310*/  F2FP.BF16.PACK_AB R7, R10, R0 ;  /* 0x000000000a07723e */ /* 0x000fe200000010ff */
[----:B------:R-:W4:Y:S01]  /*76320*/  LDL.LU R16, [R1+0x28c] ;  /* 0x00028c0001107983 */ /* 0x000f220000300800 */
[----:B---3--:R-:W-:-:S03]  /*76330*/  F2FP.BF16.PACK_AB R13, R11, R8 ;  /* 0x000000080b0d723e */ /* 0x008fc600000010ff */
[----:B------:R-:W3:Y:S04]  /*76340*/  LDL.LU R10, [R1+0x2b0] ;  /* 0x0002b000010a7983 */ /* 0x000ee80000300800 */
[----:B------:R-:W3:Y:S04]  /*76350*/  LDL.LU R0, [R1+0x2cc] ;  /* 0x0002cc0001007983 */ /* 0x000ee80000300800 */
[----:B------:R-:W3:Y:S04]  /*76360*/  LDL.LU R9, [R1+0x2c8] ;  /* 0x0002c80001097983 */ /* 0x000ee80000300800 */
[----:B------:R-:W3:Y:S04]  /*76370*/  LDL.LU R11, [R1+0x2c0] ;  /* 0x0002c000010b7983 */ /* 0x000ee80000300800 */
[----:B------:R-:W3:Y:S01]  /*76380*/  LDL.LU R8, [R1+0x2b8] ;  /* 0x0002b80001087983 */ /* 0x000ee20000300800 */
[----:B--2---:R-:W-:-:S03]  /*76390*/  F2FP.BF16.PACK_AB R12, R28, R12 ;  /* 0x0000000c1c0c723e */ /* 0x004fc600000010ff */
[----:B------:R-:W2:Y:S01]  /*763a0*/  LDL.LU R28, [R1+0x182c] ;  /* 0x00182c00011c7983 */ /* 0x000ea20000300800 */
[----:B-----5:R-:W-:-:S03]  /*763b0*/  F2FP.BF16.PACK_AB R15, R14, R15 ;  /* 0x0000000f0e0f723e */ /* 0x020fc600000010ff */
[----:B------:R0:W-:Y:S04]  /*763c0*/  STS.64 [R25+0x380], R6 ;  /* 0x0003800619007388 */ /* 0x0001e80000000a00 */
[----:B------:R1:W-:Y:S04]  /*763d0*/  STS.64 [R25+0xb80], R12 ;  /* 0x000b800c19007388 */ /* 0x0003e80000000a00 */
[----:B0-----:R-:W4:Y:S04]  /*763e0*/  LDL.LU R6, [R1+0x294] ;  /* 0x0002940001067983 */ /* 0x001f280000300800 */
[----:B-1----:R-:W5:Y:S04]  /*763f0*/  LDL.LU R13, [R1+0x2bc] ;  /* 0x0002bc00010d7983 */ /* 0x002f680000300800 */
[----:B------:R-:W3:Y:S01]  /*76400*/  LDL.LU R12, [R1+0x2b4] ;  /* 0x0002b400010c7983 */ /* 0x000ee20000300800 */
[----:B--2---:R-:W-:-:S05]  /*76410*/  F2FP.BF16.PACK_AB R14, R28, R17 ;  /* 0x000000111c0e723e */ /* 0x004fca00000010ff */
[----:B------:R0:W-:Y:S04]  /*76420*/  STS.64 [R25+0x400], R14 ;  /* 0x0004000e19007388 */ /* 0x0001e80000000a00 */
[----:B0-----:R-:W5:Y:S04]  /*76430*/  LDL.LU R15, [R1+0x2c4] ;  /* 0x0002c400010f7983 */ /* 0x001f680000300800 */
[----:B------:R0:W-:Y:S04]  /*76440*/  STS.64 [R25+0x300], R2 ;  /* 0x0003000219007388 */ /* 0x0001e80000000a00 */
[----:B------:R-:W2:Y:S04]  /*76450*/  LDL.LU R28, [R1+0x2e4] ;  /* 0x0002e400011c7983 */ /* 0x000ea80000300800 */
[----:B------:R-:W2:Y:S01]  /*76460*/  LDL.LU R17, [R1+0x2dc] ;  /* 0x0002dc0001117983 */ /* 0x000ea20000300800 */
[----:B0-----:R-:W-:-:S03]  /*76470*/  F2FP.BF16.PACK_AB R3, R23, R26 ;  /* 0x0000001a1703723e */ /* 0x001fc600000010ff */
[----:B------:R-:W2:Y:S01]  /*76480*/  LDL.LU R23, [R1+0x2d4] ;  /* 0x0002d40001177983 */ /* 0x000ea20000300800 */
[----:B------:R-:W-:-:S03]  /*76490*/  F2FP.BF16.PACK_AB R2, R27, R24 ;  /* 0x000000181b02723e */ /* 0x000fc600000010ff */
[----:B------:R-:W2:Y:S04]  /*764a0*/  LDL.LU R26, [R1+0x2d0] ;  /* 0x0002d000011a7983 */ /* 0x000ea80000300800 */
[----:B------:R0:W-:Y:S04]  /*764b0*/  STS.64 [R25+0xb00], R4 ;  /* 0x000b000419007388 */ /* 0x0001e80000000a00 */
[----:B------:R-:W2:Y:S01]  /*764c0*/  LDL.LU R27, [R1+0x2ec] ;  /* 0x0002ec00011b7983 */ /* 0x000ea20000300800 */
[----:B------:R-:W-:-:S03]  /*764d0*/  F2FP.BF16.PACK_AB R7, R20, R29 ;  /* 0x0000001d1407723e */ /* 0x000fc600000010ff */
[----:B------:R-:W2:Y:S01]  /*764e0*/  LDL.LU R24, [R1+0x2e8] ;  /* 0x0002e80001187983 */ /* 0x000ea20000300800 */
[----:B----4-:R-:W-:Y:S02]  /*764f0*/  F2FP.BF16.PACK_AB R6, R6, R16 ;  /* 0x000000100606723e */ /* 0x010fe400000010ff */
[----:B0-----:R-:W-:Y:S02]  /*76500*/  F2FP.BF16.PACK_AB R5, R19, R18 ;  /* 0x000000121305723e */ /* 0x001fe400000010ff */
[----:B------:R-:W4:Y:S01]  /*76510*/  LDL.LU R19, [R1+0x30c] ;  /* 0x00030c0001137983 */ /* 0x000f220000300800 */
[----:B------:R-:W-:-:S03]  /*76520*/  F2FP.BF16.PACK_AB R4, R21, R22 ;  /* 0x000000161504723e */ /* 0x000fc600000010ff */
[----:B------:R-:W4:Y:S01]  /*76530*/  LDL.LU R18, [R1+0x300] ;  /* 0x0003000001127983 */ /* 0x000f220000300800 */
[----:B---3--:R-:W-:-:S03]  /*76540*/  F2FP.BF16.PACK_AB R12, R12, R10 ;  /* 0x0000000a0c0c723e */ /* 0x008fc600000010ff */
[----:B------:R-:W3:Y:S01]  /*76550*/  LDL.LU R21, [R1+0x354] ;  /* 0x0003540001157983 */ /* 0x000ee20000300800 */
[----:B------:R-:W-:-:S03]  /*76560*/  F2FP.BF16.PACK_AB R14, R11, R8 ;  /* 0x000000080b0e723e */ /* 0x000fc600000010ff */
[----:B------:R-:W3:Y:S04]  /*76570*/  LDL.LU R22, [R1+0x348] ;  /* 0x0003480001167983 */ /* 0x000ee80000300800 */
[----:B------:R-:W2:Y:S04]  /*76580*/  LDL.LU R20, [R1+0x340] ;  /* 0x0003400001147983 */ /* 0x000ea80000300800 */
[----:B------:R-:W3:Y:S04]  /*76590*/  LDL.LU R29, [R1+0x338] ;  /* 0x00033800011d7983 */ /* 0x000ee80000300800 */
[----:B------:R-:W3:Y:S04]  /*765a0*/  LDL.LU R16, [R1+0x2e0] ;  /* 0x0002e00001107983 */ /* 0x000ee80000300800 */
[----:B------:R0:W-:Y:S04]  /*765b0*/  STS.64 [R25+0x480], R4 ;  /* 0x0004800419007388 */ /* 0x0001e80000000a00 */
[----:B------:R1:W-:Y:S04]  /*765c0*/  STS.64 [R25+0xc80], R6 ;  /* 0x000c800619007388 */ /* 0x0003e80000000a00 */
[----:B0-----:R-:W3:Y:S04]  /*765d0*/  LDL.LU R4, [R1+0x2d8] ;  /* 0x0002d80001047983 */ /* 0x001ee80000300800 */
[----:B-1----:R-:W4:Y:S04]  /*765e0*/  LDL.LU R7, [R1+0x304] ;  /* 0x0003040001077983 */ /* 0x002f280000300800 */
[----:B------:R-:W4:Y:S01]  /*765f0*/  LDL.LU R6, [R1+0x2f4] ;  /* 0x0002f40001067983 */ /* 0x000f220000300800 */
[----:B-----5:R-:W-:-:S02]  /*76600*/  F2FP.BF16.PACK_AB R13, R15, R13 ;  /* 0x0000000d0f0d723e */ /* 0x020fc400000010ff */
[----:B------:R-:W-:-:S03]  /*76610*/  F2FP.BF16.PACK_AB R15, R0, R9 ;  /* 0x00000009000f723e */ /* 0x000fc600000010ff */
[----:B------:R0:W-:Y:S04]  /*76620*/  STS.64 [R25+0x500], R12 ;  /* 0x0005000c19007388 */ /* 0x0001e80000000a00 */
[----:B------:R1:W-:Y:S04]  /*76630*/  STS.64 [R25+0xd00], R14 ;  /* 0x000d000e19007388 */ /* 0x0003e80000000a00 */
[----:B0-----:R-:W5:Y:S04]  /*76640*/  LDL.LU R12, [R1+0x330] ;  /* 0x00033000010c7983 */ /* 0x001f680000300800 */
[----:B------:R-:W5:Y:S04]  /*76650*/  LDL.LU R13, [R1+0x31c] ;  /* 0x00031c00010d7983 */ /* 0x000f680000300800 */
[----:B-1----:R-:W4:Y:S04]  /*76660*/  LDL.LU R14, [R1+0x310] ;  /* 0x00031000010e7983 */ /* 0x002f280000300800 */
[----:B------:R-:W4:Y:S04]  /*76670*/  LDL.LU R15, [R1+0x2fc] ;  /* 0x0002fc00010f7983 */ /* 0x000f280000300800 */
[----:B------:R-:W4:Y:S04]  /*76680*/  LDL.LU R10, [R1+0x3d0] ;  /* 0x0003d000010a7983 */ /* 0x000f280000300800 */
[----:B------:R-:W4:Y:S04]  /*76690*/  LDL.LU R0, [R1+0x368] ;  /* 0x0003680001007983 */ /* 0x000f280000300800 */
[----:B------:R-:W4:Y:S04]  /*766a0*/  LDL.LU R9, [R1+0x35c] ;  /* 0x00035c0001097983 */ /* 0x000f280000300800 */
[----:B------:R2:W-:Y:S04]  /*766b0*/  STS.64 [R25+0xc00], R2 ;  /* 0x000c000219007388 */ /* 0x0005e80000000a00 */
[----:B------:R-:W4:Y:S04]  /*766c0*/  LDL.LU R11, [R1+0x350] ;  /* 0x00035000010b7983 */ /* 0x000f280000300800 */
[----:B------:R-:W4:Y:S01]  /*766d0*/  LDL.LU R8, [R1+0x390] ;  /* 0x0003900001087983 */ /* 0x000f220000300800 */
[----:B--2---:R-:W-:-:S03]  /*766e0*/  F2FP.BF16.PACK_AB R3, R28, R17 ;  /* 0x000000111c03723e */ /* 0x004fc600000010ff */
[----:B------:R-:W2:Y:S01]  /*766f0*/  LDL.LU R28, [R1+0x37c] ;  /* 0x00037c00011c7983 */ /* 0x000ea20000300800 */
[----:B------:R-:W-:-:S03]  /*76700*/  F2FP.BF16.PACK_AB R2, R23, R26 ;  /* 0x0000001a1702723e */ /* 0x000fc600000010ff */
[----:B------:R-:W2:Y:S01]  /*76710*/  LDL.LU R17, [R1+0x3a4] ;  /* 0x0003a40001117983 */ /* 0x000ea20000300800 */
[----:B------:R-:W-:-:S03]  /*76720*/  F2FP.BF16.PACK_AB R5, R27, R24 ;  /* 0x000000181b05723e */ /* 0x000fc600000010ff */
[----:B------:R-:W2:Y:S04]  /*76730*/  LDL.LU R23, [R1+0x38c] ;  /* 0x00038c0001177983 */ /* 0x000ea80000300800 */
[----:B------:R-:W2:Y:S04]  /*76740*/  LDL.LU R26, [R1+0x3dc] ;  /* 0x0003dc00011a7983 */ /* 0x000ea80000300800 */
[----:B------:R-:W2:Y:S04]  /*76750*/  LDL.LU R27, [R1+0x3bc] ;  /* 0x0003bc00011b7983 */ /* 0x000ea80000300800 */
[----:B------:R-:W2:Y:S01]  /*76760*/  LDL.LU R24, [R1+0x3e8] ;  /* 0x0003e80001187983 */ /* 0x000ea20000300800 */
[----:B---3--:R-:W-:-:S03]  /*76770*/  F2FP.BF16.PACK_AB R4, R16, R4 ;  /* 0x000000041004723e */ /* 0x008fc600000010ff */
[----:B------:R-:W3:Y:S04]  /*76780*/  LDL.LU R16, [R1+0x1828] ;  /* 0x0018280001107983 */ /* 0x000ee80000300800 */
[----:B------:R0:W-:Y:S04]  /*76790*/  STS.64 [R25+0x580], R2 ;  /* 0x0005800219007388 */ /* 0x0001e80000000a00 */
[----:B------:R1:W-:Y:S01]  /*767a0*/  STS.64 [R25+0xd80], R4 ;  /* 0x000d800419007388 */ /* 0x0003e20000000a00 */
[----:B-----5:R-:W-:Y:S02]  /*767b0*/  F2FP.BF16.PACK_AB R13, R12, R13 ;  /* 0x0000000d0c0d723e */ /* 0x020fe400000010ff */
[----:B----4-:R-:W-:-:S02]  /*767c0*/  F2FP.BF16.PACK_AB R12, R19, R18 ;  /* 0x00000012130c723e */ /* 0x010fc400000010ff */
[----:B------:R-:W4:Y:S01]  /*767d0*/  LDL.LU R19, [R1+0x14] ;  /* 0x0000140001137983 */ /* 0x000f220000300800 */
[----:B------:R-:W-:Y:S02]  /*767e0*/  F2FP.BF16.PACK_AB R7, R14, R7 ;  /* 0x000000070e07723e */ /* 0x000fe400000010ff */
[----:B------:R-:W-:Y:S01]  /*767f0*/  F2FP.BF16.PACK_AB R6, R15, R6 ;  /* 0x000000060f06723e */ /* 0x000fe200000010ff */
[----:B------:R-:W5:Y:S01]  /*76800*/  LDL.LU R18, [R1+0x6c] ;  /* 0x00006c0001127983 */ /* 0x000f620000300800 */
[----:B------:R-:W-:Y:S02]  /*76810*/  F2FP.BF16.PACK_AB R15, R21, R22 ;  /* 0x00000016150f723e */ /* 0x000fe400000010ff */
[----:B------:R-:W-:Y:S01]  /*76820*/  F2FP.BF16.PACK_AB R14, R20, R29 ;  /* 0x0000001d140e723e */ /* 0x000fe200000010ff */
[----:B------:R-:W5:Y:S04]  /*76830*/  LDL.LU R21, [R1+0x68] ;  /* 0x0000680001157983 */ /* 0x000f680000300800 */
[----:B------:R-:W2:Y:S04]  /*76840*/  LDL.LU R22, [R1+0x58] ;  /* 0x0000580001167983 */ /* 0x000ea80000300800 */
[----:B------:R-:W2:Y:S04]  /*76850*/  LDL.LU R20, [R1+0x48] ;  /* 0x0000480001147983 */ /* 0x000ea80000300800 */
[----:B0-----:R-:W2:Y:S04]  /*76860*/  LDL.LU R2, [R1+0x344] ;  /* 0x0003440001027983 */ /* 0x001ea80000300800 */
[----:B-1----:R-:W3:Y:S04]  /*76870*/  LDL.LU R5, [R1+0x388] ;  /* 0x0003880001057983 */ /* 0x002ee80000300800 */
[----:B------:R-:W4:Y:S04]  /*76880*/  LDL.LU R4, [R1+0x378] ;  /* 0x0003780001047983 */ /* 0x000f280000300800 */
[----:B------:R0:W-:Y:S04]  /*76890*/  STS.64 [R25+0x600], R6 ;  /* 0x0006000619007388 */ /* 0x0001e80000000a00 */
[----:B------:R1:W-:Y:S04]  /*768a0*/  STS.64 [R25+0xe00], R12 ;  /* 0x000e000c19007388 */ /* 0x0003e80000000a00 */
[----:B0-----:R-:W5:Y:S04]  /*768b0*/  LDL.LU R7, [R1+0x398] ;  /* 0x0003980001077983 */ /* 0x001f680000300800 */
[----:B------:R-:W5:Y:S04]  /*768c0*/  LDL.LU R6, [R1+0x384] ;  /* 0x0003840001067983 */ /* 0x000f680000300800 */
[----:B-1----:R-:W5:Y:S01]  /*768d0*/  LDL.LU R13, [R1+0x3d4] ;  /* 0x0003d400010d7983 */ /* 0x002f620000300800 */
[----:B------:R-:W-:-:S03]  /*768e0*/  F2FP.BF16.PACK_AB R3, R0, R9 ;  /* 0x000000090003723e */ /* 0x000fc600000010ff */
[----:B------:R-:W5:Y:S04]  /*768f0*/  LDL.LU R12, [R1+0x3b8] ;  /* 0x0003b800010c7983 */ /* 0x000f680000300800 */
[----:B------:R0:W-:Y:S04]  /*76900*/  STS.64 [R25+0x680], R14 ;  /* 0x0006800e19007388 */ /* 0x0001e80000000a00 */
[----:B0-----:R-:W5:Y:S04]  /*76910*/  LDL.LU R15, [R1+0x3e4] ;  /* 0x0003e400010f7983 */ /* 0x001f680000300800 */
[----:B------:R-:W5:Y:S04]  /*76920*/  LDL.LU R14, [R1+0x3d8] ;  /* 0x0003d800010e7983 */ /* 0x000f680000300800 */
[----:B------:R-:W5:Y:S04]  /*76930*/  LDL.LU R29, [R1+0x74] ;  /* 0x00007400011d7983 */ /* 0x000f680000300800 */
[----:B------:R-:W5:Y:S04]  /*76940*/  LDL.LU R0, [R1+0x9c] ;  /* 0x00009c0001007983 */ /* 0x000f680000300800 */
[----:B------:R-:W5:Y:S01]  /*76950*/  LDL.LU R9, [R1+0x84] ;  /* 0x0000840001097983 */ /* 0x000f620000300800 */
[----:B--2---:R-:W-:-:S03]  /*76960*/  F2FP.BF16.PACK_AB R2, R11, R2 ;  /* 0x000000020b02723e */ /* 0x004fc600000010ff */
[----:B------:R-:W2:Y:S01]  /*76970*/  LDL.LU R11, [R1+0x1824] ;  /* 0x00182400010b7983 */ /* 0x000ea20000300800 */
[----:B---3--:R-:W-:-:S03]  /*76980*/  F2FP.BF16.PACK_AB R5, R8, R5 ;  /* 0x000000050805723e */ /* 0x008fc600000010ff */
[----:B------:R-:W3:Y:S01]  /*76990*/  LDL.LU R8, [R1+0x1820] ;  /* 0x0018200001087983 */ /* 0x000ee20000300800 */
[----:B----4-:R-:W-:-:S03]  /*769a0*/  F2FP.BF16.PACK_AB R4, R28, R4 ;  /* 0x000000041c04723e */ /* 0x010fc600000010ff */
[----:B------:R-:W2:Y:S01]  /*769b0*/  LDL.LU R28, [R1+0x181c] ;  /* 0x00181c00011c7983 */ /* 0x000ea20000300800 */
[----:B-----5:R-:W-:-:S03]  /*769c0*/  F2FP.BF16.PACK_AB R7, R17, R7 ;  /* 0x000000071107723e */ /* 0x020fc600000010ff */
[----:B------:R-:W4:Y:S01]  /*769d0*/  LDL.LU R17, [R1+0x1818] ;  /* 0x0018180001117983 */ /* 0x000f220000300800 */
[----:B------:R-:W-:-:S03]  /*769e0*/  F2FP.BF16.PACK_AB R6, R23, R6 ;  /* 0x000000061706723e */ /* 0x000fc600000010ff */
[----:B------:R-:W5:Y:S01]  /*769f0*/  LDL.LU R23, [R1+0x1814] ;  /* 0x0018140001177983 */ /* 0x000f620000300800 */
[----:B------:R-:W-:-:S03]  /*76a00*/  F2FP.BF16.PACK_AB R13, R26, R13 ;  /* 0x0000000d1a0d723e */ /* 0x000fc600000010ff */
[----:B------:R-:W4:Y:S01]  /*76a10*/  LDL.LU R26, [R1+0x1810] ;  /* 0x00181000011a7983 */ /* 0x000f220000300800 */
[----:B------:R-:W-:-:S03]  /*76a20*/  F2FP.BF16.PACK_AB R12, R27, R12 ;  /* 0x0000000c1b0c723e */ /* 0x000fc600000010ff */
[----:B------:R-:W3:Y:S04]  /*76a30*/  LDL.LU R27, [R1+0x180c] ;  /* 0x00180c00011b7983 */ /* 0x000ee80000300800 */
[----:B------:R0:W-:Y:S01]  /*76a40*/  STS.64 [R25+0x780], R12 ;  /* 0x0007800c19007388 */ /* 0x0001e20000000a00 */
[----:B------:R-:W-:-:S03]  /*76a50*/  F2FP.BF16.PACK_AB R15, R24, R15 ;  /* 0x0000000f180f723e */ /* 0x000fc600000010ff */
[----:B------:R-:W3:Y:S01]  /*76a60*/  LDL.LU R24, [R1+0x1808] ;  /* 0x0018080001187983 */ /* 0x000ee20000300800 */
[----:B------:R-:W-:-:S03]  /*76a70*/  F2FP.BF16.PACK_AB R14, R14, R10 ;  /* 0x0000000a0e0e723e */ /* 0x000fc600000010ff */
[----:B------:R-:W3:Y:S04]  /*76a80*/  LDL.LU R10, [R1+0x108] ;  /* 0x00010800010a7983 */ /* 0x000ee80000300800 */
[----:B0-----:R-:W3:Y:S04]  /*76a90*/  LDL.LU R12, [R1+0x180] ;  /* 0x00018000010c7983 */ /* 0x001ee80000300800 */
[----:B------:R-:W3:Y:S04]  /*76aa0*/  LDL.LU R13, [R1+0x16c] ;  /* 0x00016c00010d7983 */ /* 0x000ee80000300800 */
[----:B------:R0:W-:Y:S04]  /*76ab0*/  STS.64 [R25+0xf80], R14 ;  /* 0x000f800e19007388 */ /* 0x0001e80000000a00 */
[----:B------:R-:W-:Y:S04]  /*76ac0*/  STS.64 [R25+0xe80], R2 ;  /* 0x000e800219007388 */ /* 0x000fe80000000a00 */
[----:B0-----:R-:W3:Y:S04]  /*76ad0*/  LDL.LU R15, [R1+0xc8] ;  /* 0x0000c800010f7983 */ /* 0x001ee80000300800 */
[----:B------:R0:W-:Y:S04]  /*76ae0*/  STL [R1+0x16f0], R14 ;  /* 0x0016f00e01007387 */ /* 0x0001e80000100800 */
[----:B0-----:R-:W3:Y:S01]  /*76af0*/  LDL.LU R14, [R1+0xec] ;  /* 0x0000ec00010e7983 */ /* 0x001ee20000300800 */
[----:B--2---:R-:W-:-:S02]  /*76b00*/  F2FP.BF16.PACK_AB R2, R28, R11 ;  /* 0x0000000b1c02723e */ /* 0x004fc400000010ff */
[----:B-----5:R-:W-:Y:S02]  /*76b10*/  F2FP.BF16.PACK_AB R3, R19, R23 ;  /* 0x000000171303723e */ /* 0x020fe400000010ff */
[----:B----4-:R-:W-:Y:S02]  /*76b20*/  F2FP.BF16.PACK_AB R17, R26, R17 ;  /* 0x000000111a11723e */ /* 0x010fe400000010ff */
[----:B------:R-:W2:Y:S04]  /*76b30*/  LDL.LU R26, [R1+0x1804] ;  /* 0x00180400011a7983 */ /* 0x000ea80000300800 */
[----:B------:R-:W4:Y:S04]  /*76b40*/  LDL.LU R23, [R1+0x1800] ;  /* 0x0018000001177983 */ /* 0x000f280000300800 */
[----:B------:R-:W4:Y:S01]  /*76b50*/  LDL.LU R28, [R1+0x17fc] ;  /* 0x0017fc00011c7983 */ /* 0x000f220000300800 */
[----:B---3--:R-:W-:-:S03]  /*76b60*/  F2FP.BF16.PACK_AB R16, R8, R16 ;  /* 0x000000100810723e */ /* 0x008fc600000010ff */
[----:B------:R0:W-:Y:S04]  /*76b70*/  STS.64 [R25+0xf00], R6 ;  /* 0x000f000619007388 */ /* 0x0001e80000000a00 */
[----:B------:R-:W3:Y:S01]  /*76b80*/  LDL.LU R11, [R1+0xf8] ;  /* 0x0000f800010b7983 */ /* 0x000ee20000300800 */
[----:B0-----:R-:W-:-:S03]  /*76b90*/  F2FP.BF16.PACK_AB R7, R29, R24 ;  /* 0x000000181d07723e */ /* 0x001fc600000010ff */
[----:B------:R-:W5:Y:S01]  /*76ba0*/  LDL.LU R24, [R1+0x17f8] ;  /* 0x0017f80001187983 */ /* 0x000f620000300800 */
[----:B--2---:R-:W-:-:S03]  /*76bb0*/  F2FP.BF16.PACK_AB R6, R26, R27 ;  /* 0x0000001b1a06723e */ /* 0x004fc600000010ff */
[----:B------:R-:W5:Y:S04]  /*76bc0*/  LDL.LU R26, [R1+0x17f4] ;  /* 0x0017f400011a7983 */ /* 0x000f680000300800 */
[----:B------:R-:W2:Y:S01]  /*76bd0*/  LDL.LU R27, [R1+0x17f0] ;  /* 0x0017f000011b7983 */ /* 0x000ea20000300800 */
[----:B----4-:R-:W-:-:S03]  /*76be0*/  F2FP.BF16.PACK_AB R8, R28, R23 ;  /* 0x000000171c08723e */ /* 0x010fc600000010ff */
[----:B------:R-:W2:Y:S04]  /*76bf0*/  LDL.LU R28, [R1+0x17ec] ;  /* 0x0017ec00011c7983 */ /* 0x000ea80000300800 */
[----:B------:R0:W-:Y:S04]  /*76c00*/  STS.64 [R25+0x700], R4 ;  /* 0x0007000419007388 */ /* 0x0001e80000000a00 */
[----:B------:R-:W4:Y:S04]  /*76c10*/  LDL.LU R23, [R1+0x17e8] ;  /* 0x0017e80001177983 */ /* 0x000f280000300800 */
[----:B------:R-:W3:Y:S01]  /*76c20*/  LDL.LU R19, [R1+0x1b8] ;  /* 0x0001b80001137983 */ /* 0x000ee20000300800 */
[----:B0-----:R-:W-:-:S02]  /*76c30*/  F2FP.BF16.PACK_AB R5, R18, R21 ;  /* 0x000000151205723e */ /* 0x001fc400000010ff */
[----:B------:R-:W-:Y:S01]  /*76c40*/  LOP3.LUT R25, R25, 0x10, RZ, 0x3c, !PT ;  /* 0x0000001019197812 */ /* 0x000fe200078e3cff */
[----:B------:R-:W3:Y:S01]  /*76c50*/  LDL.LU R18, [R1+0x18c] ;  /* 0x00018c0001127983 */ /* 0x000ee20000300800 */
[----:B------:R-:W-:-:S03]  /*76c60*/  F2FP.BF16.PACK_AB R4, R22, R20 ;  /* 0x000000141604723e */ /* 0x000fc600000010ff */
[----:B------:R-:W3:Y:S01]  /*76c70*/  LDL.LU R21, [R1+0x1dc] ;  /* 0x0001dc0001157983 */ /* 0x000ee20000300800 */
[----:B------:R-:W-:-:S03]  /*76c80*/  F2FP.BF16.PACK_AB R9, R0, R9 ;  /* 0x000000090009723e */ /* 0x000fc600000010ff */
[----:B------:R-:W3:Y:S04]  /*76c90*/  LDL.LU R29, [R1+0x1d8] ;  /* 0x0001d800011d7983 */ /* 0x000ee80000300800 */
[----:B------:R-:W3:Y:S04]  /*76ca0*/  LDL.LU R22, [R1+0x210] ;  /* 0x0002100001167983 */ /* 0x000ee80000300800 */
[----:B------:R-:W3:Y:S04]  /*76cb0*/  LDL.LU R0, [R1+0x208] ;  /* 0x0002080001007983 */ /* 0x000ee80000300800 */
[----:B------:R-:W3:Y:S04]  /*76cc0*/  LDL.LU R20, [R1+0x200] ;  /* 0x0002000001147983 */ /* 0x000ee80000300800 */
[----:B------:R0:W-:Y:S04]  /*76cd0*/  STS.64 [R25+0x20000], R16 ;  /* 0x0200001019007388 */ /* 0x0001e80000000a00 */
[----:B------:R1:W-:Y:S04]  /*76ce0*/  STS.64 [R25+0x20080], R4 ;  /* 0x0200800419007388 */ /* 0x0003e80000000a00 */
[----:B------:R-:W-:Y:S04]  /*76cf0*/  STS.64 [R25+0x20800], R2 ;  /* 0x0208000219007388 */ /* 0x000fe80000000a00 */
[----:B0-----:R-:W3:Y:S04]  /*76d00*/  LDL.LU R16, [R1+0xb8] ;  /* 0x0000b80001107983 */ /* 0x001ee80000300800 */
[----:B------:R-:W3:Y:S04]  /*76d10*/  LDL.LU R17, [R1+0xfc] ;  /* 0x0000fc0001117983 */ /* 0x000ee80000300800 */
[----:B-1----:R-:W3:Y:S04]  /*76d20*/  LDL.LU R5, [R1+0xdc] ;  /* 0x0000dc0001057983 */ /* 0x002ee80000300800 */
[----:B------:R-:W3:Y:S04]  /*76d30*/  LDL.LU R4, [R1+0xc4] ;  /* 0x0000c40001047983 */ /* 0x000ee80000300800 */
[----:B------:R0:W-:Y:S04]  /*76d40*/  STS.64 [R25+0x20880], R6 ;  /* 0x0208800619007388 */ /* 0x0001e80000000a00 */
[----:B0-----:R-:W3:Y:S01]  /*76d50*/  LDL.LU R7, [R1+0xf0] ;  /* 0x0000f00001077983 */ /* 0x001ee20000300800 */
[----:B-----5:R-:W-:-:S02]  /*76d60*/  F2FP.BF16.PACK_AB R2, R26, R24 ;  /* 0x000000181a02723e */ /* 0x020fc400000010ff */
[----:B--2---:R-:W-:Y:S02]  /*76d70*/  F2FP.BF16.PACK_AB R3, R28, R27 ;  /* 0x0000001b1c03723e */ /* 0x004fe400000010ff */
[----:B------:R-:W2:Y:S04]  /*76d80*/  LDL.LU R28, [R1+0x17e4] ;  /* 0x0017e400011c7983 */ /* 0x000ea80000300800 */
[----:B------:R-:W2:Y:S04]  /*76d90*/  LDL.LU R27, [R1+0x17e0] ;  /* 0x0017e000011b7983 */ /* 0x000ea80000300800 */
[----:B------:R-:W5:Y:S04]  /*76da0*/  LDL.LU R26, [R1+0x17dc] ;  /* 0x0017dc00011a7983 */ /* 0x000f680000300800 */
[----:B------:R-:W5:Y:S04]  /*76db0*/  LDL.LU R24, [R1+0x17d8] ;  /* 0x0017d80001187983 */ /* 0x000f680000300800 */
[----:B------:R4:W-:Y:S02]  /*76dc0*/  STS.64 [R25+0x20100], R8 ;  /* 0x0201000819007388 */ /* 0x0009e40000000a00 */
[----:B----4-:R-:W-:-:S02]  /*76dd0*/  F2FP.BF16.PACK_AB R8, R10, R23 ;  /* 0x000000170a08723e */ /* 0x010fc400000010ff */
[----:B------:R-:W4:Y:S01]  /*76de0*/  LDL.LU R23, [R1+0x17d4] ;  /* 0x0017d40001177983 */ /* 0x000f220000300800 */
[----:B---3--:R-:W-:Y:S02]  /*76df0*/  F2FP.BF16.PACK_AB R5, R7, R5 ;  /* 0x000000050705723e */ /* 0x008fe400000010ff */
[----:B------:R-:W-:Y:S02]  /*76e00*/  F2FP.BF16.PACK_AB R7, R17, R11 ;  /* 0x0000000b1107723e */ /* 0x000fe400000010ff */
[----:B--2---:R-:W-:Y:S02]  /*76e10*/  F2FP.BF16.PACK_AB R11, R27, R28 ;  /* 0x0000001c1b0b723e */ /* 0x004fe400000010ff */
[----:B------:R-:W4:Y:S04]  /*76e20*/  LDL.LU R27, [R1+0x17d0] ;  /* 0x0017d000011b7983 */ /* 0x000f280000300800 */
[----:B------:R-:W2:Y:S01]  /*76e30*/  LDL.LU R28, [R1+0x17cc] ;  /* 0x0017cc00011c7983 */ /* 0x000ea20000300800 */
[----:B-----5:R-:W-:-:S03]  /*76e40*/  F2FP.BF16.PACK_AB R10, R24, R26 ;  /* 0x0000001a180a723e */ /* 0x020fc600000010ff */
[----:B------:R-:W2:Y:S01]  /*76e50*/  LDL.LU R24, [R1+0x17c8] ;  /* 0x0017c80001187983 */ /* 0x000ea20000300800 */
[----:B------:R-:W-:-:S03]  /*76e60*/  F2FP.BF16.PACK_AB R4, R4, R16 ;  /* 0x000000100404723e */ /* 0x000fc600000010ff */
[----:B------:R-:W3:Y:S01]  /*76e70*/  LDL.LU R26, [R1+0x17c4] ;  /* 0x0017c400011a7983 */ /* 0x000ee20000300800 */
[----:B------:R-:W-:-:S03]  /*76e80*/  F2FP.BF16.PACK_AB R6, R14, R15 ;  /* 0x0000000f0e06723e */ /* 0x000fc600000010ff */
[----:B------:R-:W5:Y:S01]  /*76e90*/  LDL.LU R16, [R1+0x2a8] ;  /* 0x0002a80001107983 */ /* 0x000f620000300800 */
[----:B------:R-:W-:-:S03]  /*76ea0*/  F2FP.BF16.PACK_AB R9, R12, R13 ;  /* 0x0000000d0c09723e */ /* 0x000fc600000010ff */
[----:B------:R-:W3:Y:S04]  /*76eb0*/  LDL.LU R17, [R1+0x274] ;  /* 0x0002740001117983 */ /* 0x000ee80000300800 */
[----:B------:R-:W3:Y:S04]  /*76ec0*/  LDL.LU R14, [R1+0x270] ;  /* 0x00027000010e7983 */ /* 0x000ee80000300800 */
[----:B------:R-:W3:Y:S04]  /*76ed0*/  LDL.LU R15, [R1+0x324] ;  /* 0x00032400010f7983 */ /* 0x000ee80000300800 */
[----:B------:R-:W3:Y:S04]  /*76ee0*/  LDL.LU R12, [R1+0x318] ;  /* 0x00031800010c7983 */ /* 0x000ee80000300800 */
[----:B------:R-:W3:Y:S04]  /*76ef0*/  LDL.LU R13, [R1+0x308] ;  /* 0x00030800010d7983 */ /* 0x000ee80000300800 */
[----:B------:R0:W-:Y:S04]  /*76f00*/  STS.64 [R25+0x20a00], R10 ;  /* 0x020a000a19007388 */ /* 0x0001e80000000a00 */
[----:B------:R2:W-:Y:S04]  /*76f10*/  STS.64 [R25+0x20900], R2 ;  /* 0x0209000219007388 */ /* 0x0005e80000000a00 */
[----:B0-----:R-:W5:Y:S04]  /*76f20*/  LDL.LU R10, [R1+0x258] ;  /* 0x00025800010a7983 */ /* 0x001f680000300800 */
[----:B------:R-:W5:Y:S01]  /*76f30*/  LDL.LU R11, [R1+0x250] ;  /* 0x00025000010b7983 */ /* 0x000f620000300800 */
[----:B--2---:R-:W-:-:S03]  /*76f40*/  F2FP.BF16.PACK_AB R3, R24, R28 ;  /* 0x0000001c1803723e */ /* 0x004fc600000010ff */
[----:B------:R-:W2:Y:S04]  /*76f50*/  LDL.LU R24, [R1+0x17c0] ;  /* 0x0017c00001187983 */ /* 0x000ea80000300800 */
[----:B------:R-:W2:Y:S04]  /*76f60*/  LDL.LU R28, [R1+0x17bc] ;  /* 0x0017bc00011c7983 */ /* 0x000ea80000300800 */
[----:B------:R0:W-:Y:S04]  /*76f70*/  STS.64 [R25+0x20180], R4 ;  /* 0x0201800419007388 */ /* 0x0001e80000000a00 */
[----:B------:R1:W-:Y:S04]  /*76f80*/  STS.64 [R25+0x20980], R6 ;  /* 0x0209800619007388 */ /* 0x0003e80000000a00 */
[----:B------:R2:W-:Y:S01]  /*76f90*/  STS.64 [R25+0x20200], R8 ;  /* 0x0202000819007388 */ /* 0x0005e20000000a00 */
[----:B0-----:R-:W-:-:S03]  /*76fa0*/  F2FP.BF16.PACK_AB R5, R21, R29 ;  /* 0x0000001d1505723e */ /* 0x001fc600000010ff */
[----:B------:R-:W5:Y:S01]  /*76fb0*/  LDL R29, [R1+0x790] ;  /* 0x00079000011d7983 */ /* 0x000f620000100800 */
[----:B----4-:R-:W-:Y:S02]  /*76fc0*/  F2FP.BF16.PACK_AB R4, R27, R23 ;  /* 0x000000171b04723e */ /* 0x010fe400000010ff */
[----:B-1----:R-:W-:Y:S01]  /*76fd0*/  F2FP.BF16.PACK_AB R7, R22, R0 ;  /* 0x000000001607723e */ /* 0x002fe200000010ff */
[----:B------:R-:W4:Y:S01]  /*76fe0*/  LDL.LU R27, [R1+0x17b8] ;  /* 0x0017b800011b7983 */ /* 0x000f220000300800 */
[----:B---3--:R-:W-:-:S03]  /*76ff0*/  F2FP.BF16.PACK_AB R6, R20, R26 ;  /* 0x0000001a1406723e */ /* 0x008fc600000010ff */
[----:B------:R-:W4:Y:S04]  /*77000*/  LDL.LU R23, [R1+0x17b4] ;  /* 0x0017b40001177983 */ /* 0x000f280000300800 */
[----:B------:R-:W3:Y:S04]  /*77010*/  LDL.LU R0, [R1+0x364] ;  /* 0x0003640001007983 */ /* 0x000ee80000300800 */
[----:B------:R-:W3:Y:S01]  /*77020*/  LDL.LU R26, [R1+0x17b0] ;  /* 0x0017b000011a7983 */ /* 0x000ee20000300800 */
[----:B--2---:R-:W-:-:S03]  /*77030*/  F2FP.BF16.PACK_AB R9, R28, R24 ;  /* 0x000000181c09723e */ /* 0x004fc600000010ff */
[----:B------:R-:W3:Y:S01]  /*77040*/  LDL.LU R28, [R1+0x17ac] ;  /* 0x0017ac00011c7983 */ /* 0x000ee20000300800 */
[----:B------:R-:W-:-:S03]  /*77050*/  F2FP.BF16.PACK_AB R2, R19, R18 ;  /* 0x000000121302723e */ /* 0x000fc600000010ff */
[----:B------:R-:W2:Y:S04]  /*77060*/  LDL.LU R24, [R1+0x17a8] ;  /* 0x0017a80001187983 */ /* 0x000ea80000300800 */
[----:B------:R-:W2:Y:S04]  /*77070*/  LDL.LU R19, [R1+0x36c] ;  /* 0x00036c0001137983 */ /* 0x000ea80000300800 */
[----:B------:R-:W2:Y:S01]  /*77080*/  LDL.LU R18, [R1+0x360] ;  /* 0x0003600001127983 */ /* 0x000ea20000300800 */
[----:B-----5:R-:W-:-:S03]  /*77090*/  F2FP.BF16.PACK_AB R11, R10, R11 ;  /* 0x0000000b0a0b723e */ /* 0x020fc600000010ff */
[----:B------:R-:W5:Y:S04]  /*770a0*/  LDL.LU R21, [R1+0x3a8] ;  /* 0x0003a80001157983 */ /* 0x000f680000300800 */
[----:B------:R-:W5:Y:S04]  /*770b0*/  LDL.LU R22, [R1+0x39c] ;  /* 0x00039c0001167983 */ /* 0x000f680000300800 */
[----:B------:R-:W2:Y:S01]  /*770c0*/  LDL.LU R20, [R1+0x394] ;  /* 0x0003940001147983 */ /* 0x000ea20000300800 */
[----:B----4-:R-:W-:-:S03]  /*770d0*/  F2FP.BF16.PACK_AB R8, R23, R27 ;  /* 0x0000001b1708723e */ /* 0x010fc600000010ff */
[----:B------:R-:W2:Y:S04]  /*770e0*/  LDL.LU R23, [R1+0x17a4] ;  /* 0x0017a40001177983 */ /* 0x000ea80000300800 */
[----:B------:R-:W4:Y:S01]  /*770f0*/  LDL.LU R27, [R1+0x17a0] ;  /* 0x0017a000011b7983 */ /* 0x000f220000300800 */
[----:B---3--:R-:W-:-:S03]  /*77100*/  F2FP.BF16.PACK_AB R10, R28, R26 ;  /* 0x0000001a1c0a723e */ /* 0x008fc600000010ff */
[----:B------:R-:W4:Y:S04]  /*77110*/  LDL.LU R28, [R1+0x179c] ;  /* 0x00179c00011c7983 */ /* 0x000f280000300800 */
[----:B------:R-:W3:Y:S04]  /*77120*/  LDL.LU R26, [R1+0x1798] ;  /* 0x00179800011a7983 */ /* 0x000ee80000300800 */
[----:B------:R0:W-:Y:S04]  /*77130*/  STS.64 [R25+0x20a80], R4 ;  /* 0x020a800419007388 */ /* 0x0001e80000000a00 */
[----:B------:R1:W-:Y:S04]  /*77140*/  STS.64 [R25+0x20300], R6 ;  /* 0x0203000619007388 */ /* 0x0003e80000000a00 */
[----:B------:R2:W-:Y:S04]  /*77150*/  STS.64 [R25+0x20280], R2 ;  /* 0x0202800219007388 */ /* 0x0005e80000000a00 */
[----:B0-----:R-:W5:Y:S04]  /*77160*/  LDL.LU R5, [R1+0x298] ;  /* 0x0002980001057983 */ /* 0x001f680000300800 */
[----:B------:R-:W5:Y:S04]  /*77170*/  LDL.LU R4, [R1+0x268] ;  /* 0x0002680001047983 */ /* 0x000f680000300800 */
[----:B-1----:R-:W5:Y:S01]  /*77180*/  LDL.LU R6, [R1+0x26c] ;  /* 0x00026c0001067983 */ /* 0x002f620000300800 */
[----:B--2---:R-:W-:-:S03]  /*77190*/  F2FP.BF16.PACK_AB R2, R23, R24 ;  /* 0x000000181702723e */ /* 0x004fc600000010ff */
[----:B------:R-:W2:Y:S04]  /*771a0*/  LDL.LU R7, [R1+0x2f0] ;  /* 0x0002f00001077983 */ /* 0x000ea80000300800 */
[----:B------:R0:W-:Y:S04]  /*771b0*/  STS.64 [R25+0x20b00], R8 ;  /* 0x020b000819007388 */ /* 0x0001e80000000a00 */
[----:B0-----:R-:W5:Y:S01]  /*771c0*/  LDL.LU R9, [R1+0x29c] ;  /* 0x00029c0001097983 */ /* 0x001f620000300800 */
[----:B----4-:R-:W-:-:S03]  /*771d0*/  F2FP.BF16.PACK_AB R3, R28, R27 ;  /* 0x0000001b1c03723e */ /* 0x010fc600000010ff */
[----:B------:R-:W4:Y:S04]  /*771e0*/  LDL.LU R28, [R1+0x1794] ;  /* 0x00179400011c7983 */ /* 0x000f280000300800 */
[----:B------:R-:W4:Y:S04]  /*771f0*/  LDL.LU R27, [R1+0x1790] ;  /* 0x00179000011b7983 */ /* 0x000f280000300800 */
[----:B------:R-:W2:Y:S04]  /*77200*/  LDL.LU R23, [R1+0x178c] ;  /* 0x00178c0001177983 */ /* 0x000ea80000300800 */
[----:B------:R-:W2:Y:S01]  /*77210*/  LDL.LU R24, [R1+0x1788] ;  /* 0x0017880001187983 */ /* 0x000ea20000300800 */
[----:B---3--:R-:W-:-:S03]  /*77220*/  F2FP.BF16.PACK_AB R8, R13, R26 ;  /* 0x0000001a0d08723e */ /* 0x008fc600000010ff */
[----:B------:R4:W-:Y:S04]  /*77230*/  STS.64 [R25+0x20380], R10 ;  /* 0x0203800a19007388 */ /* 0x0009e80000000a00 */
[----:B------:R-:W3:Y:S01]  /*77240*/  LDL.LU R26, [R1+0x1784] ;  /* 0x00178400011a7983 */ /* 0x000ee20000300800 */
[----:B----4-:R-:W-:-:S03]  /*77250*/  F2FP.BF16.PACK_AB R11, R27, R28 ;  /* 0x0000001c1b0b723e */ /* 0x010fc600000010ff */
[----:B------:R-:W4:Y:S04]  /*77260*/  LDL.LU R27, [R1+0x1780] ;  /* 0x00178000011b7983 */ /* 0x000f280000300800 */
[----:B------:R-:W4:Y:S01]  /*77270*/  LDL.LU R28, [R1+0x177c] ;  /* 0x00177c00011c7983 */ /* 0x000f220000300800 */
[----:B--2---:R-:W-:-:S03]  /*77280*/  F2FP.BF16.PACK_AB R10, R24, R23 ;  /* 0x00000017180a723e */ /* 0x004fc600000010ff */
[----:B------:R-:W2:Y:S04]  /*77290*/  LDL.LU R24, [R1+0x1778] ;  /* 0x0017780001187983 */ /* 0x000ea80000300800 */
[----:B------:R-:W2:Y:S01]  /*772a0*/  LDL.LU R23, [R1+0x1774] ;  /* 0x0017740001177983 */ /* 0x000ea20000300800 */
[----:B-----5:R-:W-:Y:S02]  /*772b0*/  F2FP.BF16.PACK_AB R5, R9, R5 ;  /* 0x000000050905723e */ /* 0x020fe400000010ff */
[----:B------:R-:W-:Y:S01]  /*772c0*/  F2FP.BF16.PACK_AB R4, R6, R4 ;  /* 0x000000040604723e */ /* 0x000fe200000010ff */
[----:B------:R3:W-:Y:S04]  /*772d0*/  STS.64 [R25+0x20b80], R2 ;  /* 0x020b800219007388 */ /* 0x0007e80000000a00 */
[----:B------:R2:W-:Y:S01]  /*772e0*/  STS.64 [R25+0x20400], R4 ;  /* 0x0204000419007388 */ /* 0x0005e20000000a00 */
[----:B---3--:R-:W-:-:S03]  /*772f0*/  F2FP.BF16.PACK_AB R3, R0, R26 ;  /* 0x0000001a0003723e */ /* 0x008fc600000010ff */
[----:B------:R-:W3:Y:S01]  /*77300*/  LDL.LU R26, [R1+0x1770] ;  /* 0x00177000011a7983 */ /* 0x000ee20000300800 */
[----:B----4-:R-:W-:-:S03]  /*77310*/  F2FP.BF16.PACK_AB R2, R28, R27 ;  /* 0x0000001b1c02723e */ /* 0x010fc600000010ff */
[----:B------:R-:W4:Y:S04]  /*77320*/  LDL.LU R28, [R1+0x176c] ;  /* 0x00176c00011c7983 */ /* 0x000f280000300800 */
[----:B------:R-:W4:Y:S01]  /*77330*/  LDL.LU R27, [R1+0x1768] ;  /* 0x00176800011b7983 */ /* 0x000f220000300800 */
[----:B--2---:R-:W-:-:S03]  /*77340*/  F2FP.BF16.PACK_AB R5, R23, R24 ;  /* 0x000000181705723e */ /* 0x004fc600000010ff */
[----:B------:R-:W2:Y:S04]  /*77350*/  LDL.LU R23, [R1+0x1764] ;  /* 0x0017640001177983 */ /* 0x000ea80000300800 */
[----:B------:R-:W2:Y:S01]  /*77360*/  LDL.LU R24, [R1+0x1760] ;  /* 0x0017600001187983 */ /* 0x000ea20000300800 */
[----:B------:R-:W-:Y:S02]  /*77370*/  F2FP.BF16.PACK_AB R7, R7, R16 ;  /* 0x000000100707723e */ /* 0x000fe400000010ff */
[----:B------:R-:W-:Y:S02]  /*77380*/  F2FP.BF16.PACK_AB R6, R17, R14 ;  /* 0x0000000e1106723e */ /* 0x000fe400000010ff */
[----:B------:R-:W-:Y:S01]  /*77390*/  F2FP.BF16.PACK_AB R9, R15, R12 ;  /* 0x0000000c0f09723e */ /* 0x000fe200000010ff */
[----:B------:R0:W-:Y:S04]  /*773a0*/  STS.64 [R25+0x20c80], R10 ;  /* 0x020c800a19007388 */ /* 0x0001e80000000a00 */
[----:B------:R3:W-:Y:S04]  /*773b0*/  STS.64 [R25+0x20c00], R6 ;  /* 0x020c000619007388 */ /* 0x0007e80000000a00 */
[----:B------:R4:W-:Y:S04]  /*773c0*/  STS.64 [R25+0x20480], R8 ;  /* 0x0204800819007388 */ /* 0x0009e80000000a00 */
[----:B0-----:R-:W5:Y:S01]  /*773d0*/  LDL.LU R11, [R1+0x3f0] ;  /* 0x0003f000010b7983 */ /* 0x001f620000300800 */
[----:B---3--:R-:W-:-:S03]  /*773e0*/  F2FP.BF16.PACK_AB R6, R20, R26 ;  /* 0x0000001a1406723e */ /* 0x008fc600000010ff */
[----:B------:R-:W3:Y:S01]  /*773f0*/  LDL.LU R26, [R1+0x175c] ;  /* 0x00175c00011a7983 */ /* 0x000ee20000300800 */
[----:B------:R-:W-:Y:S02]  /*77400*/  F2FP.BF16.PACK_AB R4, R19, R18 ;  /* 0x000000121304723e */ /* 0x000fe400000010ff */
[----:B------:R-:W-:Y:S01]  /*77410*/  F2FP.BF16.PACK_AB R7, R21, R22 ;  /* 0x000000161507723e */ /* 0x000fe200000010ff */
[----:B------:R0:W-:Y:S04]  /*77420*/  STS.64 [R25+0x20500], R2 ;  /* 0x0205000219007388 */ /* 0x0001e80000000a00 */
[----:B------:R1:W-:Y:S01]  /*77430*/  STS.64 [R25+0x20d00], R4 ;  /* 0x020d000419007388 */ /* 0x0003e20000000a00 */
[----:B----4-:R-:W-:-:S03]  /*77440*/  F2FP.BF16.PACK_AB R9, R27, R28 ;  /* 0x0000001c1b09723e */ /* 0x010fc600000010ff */
[----:B------:R-:W3:Y:S04]  /*77450*/  LDL.LU R27, [R1+0x1758] ;  /* 0x00175800011b7983 */ /* 0x000ee80000300800 */
[----:B------:R-:W4:Y:S01]  /*77460*/  LDL.LU R28, [R1+0x1754] ;  /* 0x00175400011c7983 */ /* 0x000f220000300800 */
[----:B--2---:R-:W-:-:S03]  /*77470*/  F2FP.BF16.PACK_AB R8, R24, R23 ;  /* 0x000000171808723e */ /* 0x004fc600000010ff */
        /* <DEDUP_REMOVED lines=13> */
[----:B0-----:R-:W5:Y:S04]  /*77550*/  LDL.LU R3, [R1+0x3f8] ;  /* 0x0003f80001037983 */ /* 0x001f680000300800 */
[----:B-1----:R-:W2:Y:S04]  /*77560*/  LDL.LU R5, [R1+0x400] ;  /* 0x0004000001057983 */ /* 0x002ea80000300800 */
[----:B------:R-:W4:Y:S04]  /*77570*/  LDL.LU R4, [R1+0x3f4] ;  /* 0x0003f40001047983 */ /* 0x000f280000300800 */
[----:B------:R0:W-:Y:S04]  /*77580*/  STS.64 [R25+0x20580], R6 ;  /* 0x0205800619007388 */ /* 0x0001e80000000a00 */
[----:B------:R1:W-:Y:S04]  /*77590*/  STS.64 [R25+0x20d80], R8 ;  /* 0x020d800819007388 */ /* 0x0003e80000000a00 */
[----:B0-----:R-:W5:Y:S04]  /*775a0*/  LDL.LU R7, [R1+0x410] ;  /* 0x0004100001077983 */ /* 0x001f680000300800 */
[----:B------:R-:W5:Y:S04]  /*775b0*/  LDL.LU R6, [R1+0x408] ;  /* 0x0004080001067983 */ /* 0x000f680000300800 */
[----:B-1----:R-:W5:Y:S04]  /*775c0*/  LDL.LU R8, [R1+0x418] ;  /* 0x0004180001087983 */ /* 0x002f680000300800 */
[----:B------:R-:W5:Y:S01]  /*775d0*/  LDL.LU R9, [R1+0x40c] ;  /* 0x00040c0001097983 */ /* 0x000f620000300800 */
[----:B---3--:R-:W-:-:S03]  /*775e0*/  F2FP.BF16.PACK_AB R2, R27, R26 ;  /* 0x0000001a1b02723e */ /* 0x008fc600000010ff */
[----:B------:R-:W3:Y:S04]  /*775f0*/  LDL.LU R27, [R1+0x174c] ;  /* 0x00174c00011b7983 */ /* 0x000ee80000300800 */
[----:B------:R-:W3:Y:S01]  /*77600*/  LDL.LU R26, [R1+0x1748] ;  /* 0x00174800011a7983 */ /* 0x000ee20000300800 */
[----:B--2---:R-:W-:-:S03]  /*77610*/  F2FP.BF16.PACK_AB R5, R24, R5 ;  /* 0x000000051805723e */ /* 0x004fc600000010ff */
[----:B------:R-:W2:Y:S01]  /*77620*/  LDL.LU R24, [R1+0x1744] ;  /* 0x0017440001187983 */ /* 0x000ea20000300800 */
[----:B----4-:R-:W-:-:S03]  /*77630*/  F2FP.BF16.PACK_AB R4, R28, R4 ;  /* 0x000000041c04723e */ /* 0x010fc600000010ff */
[----:B------:R-:W2:Y:S01]  /*77640*/  LDL.LU R28, [R1+0x1740] ;  /* 0x00174000011c7983 */ /* 0x000ea20000300800 */
[----:B-----5:R-:W-:Y:S02]  /*77650*/  F2FP.BF16.PACK_AB R7, R8, R7 ;  /* 0x000000070807723e */ /* 0x020fe400000010ff */
[----:B------:R-:W-:Y:S02]  /*77660*/  F2FP.BF16.PACK_AB R6, R9, R6 ;  /* 0x000000060906723e */ /* 0x000fe400000010ff */
[----:B---3--:R-:W-:Y:S02]  /*77670*/  F2FP.BF16.PACK_AB R8, R26, R27 ;  /* 0x0000001b1a08723e */ /* 0x008fe400000010ff */
[----:B--2---:R-:W-:Y:S02]  /*77680*/  F2FP.BF16.PACK_AB R9, R28, R24 ;  /* 0x000000181c09723e */ /* 0x004fe400000010ff */
[----:B------:R-:W2:Y:S04]  /*77690*/  LDL.LU R28, [R1+0x173c] ;  /* 0x00173c00011c7983 */ /* 0x000ea80000300800 */
[----:B------:R-:W2:Y:S04]  /*776a0*/  LDL.LU R24, [R1+0x1738] ;  /* 0x0017380001187983 */ /* 0x000ea80000300800 */
[----:B------:R-:W3:Y:S04]  /*776b0*/  LDL.LU R26, [R1+0x1734] ;  /* 0x00173400011a7983 */ /* 0x000ee80000300800 */
[----:B------:R-:W3:Y:S04]  /*776c0*/  LDL.LU R27, [R1+0x1730] ;  /* 0x00173000011b7983 */ /* 0x000ee80000300800 */
[----:B------:R2:W-:Y:S01]  /*776d0*/  STS.64 [R25+0x20e00], R4 ;  /* 0x020e000419007388 */ /* 0x0005e20000000a00 */
[----:B------:R-:W-:-:S03]  /*776e0*/  F2FP.BF16.PACK_AB R3, R3, R11 ;  /* 0x0000000b0303723e */ /* 0x000fc600000010ff */
[----:B------:R-:W-:Y:S04]  /*776f0*/  STS.64 [R25+0x20680], R6 ;  /* 0x0206800619007388 */ /* 0x000fe80000000a00 */
[----:B------:R0:W-:Y:S01]  /*77700*/  STS.64 [R25+0x20600], R2 ;  /* 0x0206000219007388 */ /* 0x0001e20000000a00 */
[----:B--2---:R-:W-:-:S03]  /*77710*/  F2FP.BF16.PACK_AB R5, R24, R28 ;  /* 0x0000001c1805723e */ /* 0x004fc600000010ff */
[----:B------:R-:W2:Y:S04]  /*77720*/  LDL.LU R24, [R1+0x172c] ;  /* 0x00172c0001187983 */ /* 0x000ea80000300800 */
[----:B------:R-:W4:Y:S01]  /*77730*/  LDL.LU R28, [R1+0x1728] ;  /* 0x00172800011c7983 */ /* 0x000f220000300800 */
[----:B---3--:R-:W-:-:S03]  /*77740*/  F2FP.BF16.PACK_AB R4, R27, R26 ;  /* 0x0000001a1b04723e */ /* 0x008fc600000010ff */
[----:B------:R-:W3:Y:S04]  /*77750*/  LDL.LU R27, [R1+0x1724] ;  /* 0x00172400011b7983 */ /* 0x000ee80000300800 */
[----:B------:R-:W5:Y:S01]  /*77760*/  LDL.LU R26, [R1+0x1720] ;  /* 0x00172000011a7983 */ /* 0x000f620000300800 */
[----:B0-----:R-:W-:Y:S02]  /*77770*/  F2FP.BF16.PACK_AB R3, R16, R17 ;  /* 0x000000111003723e */ /* 0x001fe400000010ff */
[----:B------:R-:W-:Y:S01]  /*77780*/  F2FP.BF16.PACK_AB R2, R14, R15 ;  /* 0x0000000f0e02723e */ /* 0x000fe200000010ff */
[----:B------:R0:W-:Y:S01]  /*77790*/  STS.64 [R25+0x20e80], R8 ;  /* 0x020e800819007388 */ /* 0x0001e20000000a00 */
[----:B------:R-:W-:Y:S02]  /*777a0*/  F2FP.BF16.PACK_AB R7, R12, R13 ;  /* 0x0000000d0c07723e */ /* 0x000fe400000010ff */
[----:B------:R-:W-:Y:S01]  /*777b0*/  F2FP.BF16.PACK_AB R6, R19, R18 ;  /* 0x000000121306723e */ /* 0x000fe200000010ff */
[----:B------:R1:W-:Y:S01]  /*777c0*/  STS.64 [R25+0x20700], R2 ;  /* 0x0207000219007388 */ /* 0x0003e20000000a00 */
[----:B0-----:R-:W-:-:S02]  /*777d0*/  F2FP.BF16.PACK_AB R9, R21, R22 ;  /* 0x000000161509723e */ /* 0x001fc400000010ff */
[----:B------:R-:W-:Y:S01]  /*777e0*/  F2FP.BF16.PACK_AB R8, R20, R23 ;  /* 0x000000171408723e */ /* 0x000fe200000010ff */
[----:B------:R-:W-:Y:S04]  /*777f0*/  STS.64 [R25+0x20f00], R4 ;  /* 0x020f000419007388 */ /* 0x000fe80000000a00 */
[----:B------:R0:W-:Y:S04]  /*77800*/  STS.64 [R25+0x20780], R6 ;  /* 0x0207800619007388 */ /* 0x0001e80000000a00 */
[----:B------:R-:W-:Y:S04]  /*77810*/  STS.64 [R25+0x20f80], R8 ;  /* 0x020f800819007388 */ /* 0x000fe80000000a00 */
[----:B------:R-:W-:Y:S01]  /*77820*/  BAR.SYNC.DEFER_BLOCKING 0x0 ;  /* 0x0000000000007b1d */ /* 0x000fe20000010000 */
[----:B------:R-:W-:-:S04]  /*77830*/  IADD3 R0, R29, -0x3f3504f3, RZ ;  /* 0xc0cafb0d1d007810 */ /* 0x000fc80007ffe0ff */
[----:B------:R-:W-:-:S04]  /*77840*/  LOP3.LUT R0, R0, 0xff800000, RZ, 0xc0, !PT ;  /* 0xff80000000007812 */ /* 0x000fc800078ec0ff */
[----:B------:R-:W-:Y:S01]  /*77850*/  IADD3 R10, R29, -R0, RZ ;  /* 0x800000001d0a7210 */ /* 0x000fe20007ffe0ff */
[----:B------:R-:W-:-:S04]  /*77860*/  IMAD.MOV.U32 R11, RZ, RZ, 0x3dc6b27f ;  /* 0x3dc6b27fff0b7424 */ /* 0x000fc800078e00ff */
[----:B------:R-:W-:-:S04]  /*77870*/  FADD R10, R10, -1 ;  /* 0xbf8000000a0a7421 */ /* 0x000fc80000000000 */
[----:B------:R-:W-:-:S04]  /*77880*/  FFMA.FTZ R11, R10, R11, -0.16845393180847167969 ;  /* 0xbe2c7f300a0b7423 */ /* 0x000fc8000001000b */
[----:B------:R-:W-:-:S04]  /*77890*/  FFMA.FTZ R11, R10, R11, 0.1716887056827545166 ;  /* 0x3e2fcf2a0a0b7423 */ /* 0x000fc8000001000b */
[----:B------:R-:W-:-:S04]  /*778a0*/  FFMA.FTZ R11, R10, R11, -0.17900948226451873779 ;  /* 0xbe374e430a0b7423 */ /* 0x000fc8000001000b */
[----:B------:R-:W-:-:S04]  /*778b0*/  FFMA.FTZ R11, R10, R11, 0.20512372255325317383 ;  /* 0x3e520bf40a0b7423 */ /* 0x000fc8000001000b */
[----:B------:R-:W-:-:S04]  /*778c0*/  FFMA.FTZ R11, R10, R11, -0.24046532809734344482 ;  /* 0xbe763c8b0a0b7423 */ /* 0x000fc8000001000b */
[----:B------:R-:W-:-:S04]  /*778d0*/  FFMA.FTZ R11, R10, R11, 0.28857114911079406738 ;  /* 0x3e93bf990a0b7423 */ /* 0x000fc8000001000b */
[C---:B------:R-:W-:Y:S01]  /*778e0*/  FFMA.FTZ R11, R10.reuse, R11, -0.36067417263984680176 ;  /* 0xbeb8aa490a0b7423 */ /* 0x040fe2000001000b */
[----:B------:R-:W0:Y:S03]  /*778f0*/  I2F R0, R0 ;  /* 0x0000000000007306 */ /* 0x000e260000201400 */
[C---:B------:R-:W-:Y:S01]  /*77900*/  FFMA.FTZ R11, R10.reuse, R11, 0.48089820146560668945 ;  /* 0x3ef6384a0a0b7423 */ /* 0x040fe2000001000b */
[----:B-1----:R-:W-:Y:S01]  /*77910*/  FSEL R2, RZ, -23, P0 ;  /* 0xc1b80000ff027808 */ /* 0x002fe20000000000 */
[----:B------:R-:W1:Y:S01]  /*77920*/  S2R R23, SR_TID.X ;  /* 0x0000000000177919 */ /* 0x000e620000002100 */
[----:B------:R-:W-:Y:S01]  /*77930*/  ISETP.GE.U32.AND P0, PT, R29, 0x7f800000, PT ;  /* 0x7f8000001d00780c */ /* 0x000fe20003f06070 */
[----:B------:R-:W-:-:S04]  /*77940*/  FFMA.FTZ R11, R10, R11, -0.72134751081466674805 ;  /* 0xbf38aa3b0a0b7423 */ /* 0x000fc8000001000b */
[----:B------:R-:W-:-:S04]  /*77950*/  FMUL R11, R10, R11 ;  /* 0x0000000b0a0b7220 */ /* 0x000fc80000400000 */
[----:B------:R-:W-:Y:S02]  /*77960*/  FMUL R11, R10, R11 ;  /* 0x0000000b0a0b7220 */ /* 0x000fe40000400000 */
[----:B0-----:R-:W-:Y:S02]  /*77970*/  FFMA.FTZ R0, R0, 1.1920928955078125e-07, R2 ;  /* 0x3400000000007823 */ /* 0x001fe40000010002 */
[----:B------:R-:W-:Y:S02]  /*77980*/  FFMA.FTZ R11, R10, 1.4426950216293334961, R11 ;  /* 0x3fb8aa3b0a0b7823 */ /* 0x000fe4000001000b */
[----:B------:R-:W-:Y:S02]  /*77990*/  @P0 IMAD.MOV.U32 R2, RZ, RZ, 0x7f800000 ;  /* 0x7f800000ff020424 */ /* 0x000fe400078e00ff */
[----:B------:R-:W-:Y:S02]  /*779a0*/  FADD R3, R0, R11 ;  /* 0x0000000b00037221 */ /* 0x000fe40000000000 */
[----:B------:R-:W-:Y:S01]  /*779b0*/  @P0 FFMA.FTZ R3, R29, R2, +INF ;  /* 0x7f8000001d030423 */ /* 0x000fe20000010002 */
[----:B-1----:R-:W-:-:S02]  /*779c0*/  SHF.R.U32.HI R6, RZ, 0x1, R23 ;  /* 0x00000001ff067819 */ /* 0x002fc40000011617 */
[C---:B-----5:R-:W-:Y:S01]  /*779d0*/  LOP3.LUT R12, R26.reuse, 0x8, RZ, 0x3c, !PT ;  /* 0x000000081a0c7812 */ /* 0x060fe200078e3cff */
[----:B------:R-:W0:Y:S04]  /*779e0*/  LDS.64 R14, [R26] ;  /* 0x000000001a0e7984 */ /* 0x000e280000000a00 */
[----:B------:R-:W1:Y:S01]  /*779f0*/  LDS.64 R4, [R12] ;  /* 0x000000000c047984 */ /* 0x000e620000000a00 */
[----:B------:R-:W-:-:S03]  /*77a00*/  LOP3.LUT R13, R26, 0x10, RZ, 0x3c, !PT ;  /* 0x000000101a0d7812 */ /* 0x000fc600078e3cff */
[----:B--2---:R-:W-:Y:S04]  /*77a10*/  STL [R1+0x16d0], R24 ;  /* 0x0016d01801007387 */ /* 0x004fe80000100800 */
[----:B0-----:R-:W-:Y:S04]  /*77a20*/  STL.64 [R1+0x4f8], R14 ;  /* 0x0004f80e01007387 */ /* 0x001fe80000100a00 */
[----:B-1----:R-:W-:Y:S01]  /*77a30*/  STL.64 [R1+0x4f0], R4 ;  /* 0x0004f00401007387 */ /* 0x002fe20000100a00 */
[----:B------:R-:W-:-:S03]  /*77a40*/  IMAD.MOV.U32 R18, RZ, RZ, R4 ;  /* 0x000000ffff127224 */ /* 0x000fc600078e0004 */
[----:B------:R-:W0:Y:S01]  /*77a50*/  LDS.64 R4, [R13] ;  /* 0x000000000d047984 */ /* 0x000e220000000a00 */
[----:B------:R-:W-:-:S03]  /*77a60*/  LOP3.LUT R9, R26, 0x18, RZ, 0x3c, !PT ;  /* 0x000000181a097812 */ /* 0x000fc600078e3cff */
[----:B0-----:R-:W-:Y:S01]  /*77a70*/  STL.64 [R1+0x4e8], R4 ;  /* 0x0004e80401007387 */ /* 0x001fe20000100a00 */
[----:B------:R-:W-:-:S03]  /*77a80*/  MOV R15, R4 ;  /* 0x00000004000f7202 */ /* 0x000fc60000000f00 */
[----:B------:R-:W0:Y:S04]  /*77a90*/  LDS.64 R4, [R9] ;  /* 0x0000000009047984 */ /* 0x000e280000000a00 */
[----:B------:R-:W-:Y:S01]  /*77aa0*/  STL [R1+0x16f4], R11 ;  /* 0x0016f40b01007387 */ /* 0x000fe20000100800 */
[----:B------:R-:W-:Y:S02]  /*77ab0*/  MOV R20, R14 ;  /* 0x0000000e00147202 */ /* 0x000fe40000000f00 */
[----:B------:R-:W-:Y:S01]  /*77ac0*/  SHF.R.U32.HI R14, RZ, 0x8, R23 ;  /* 0x00000008ff0e7819 */ /* 0x000fe20000011617 */
[----:B0-----:R-:W-:Y:S04]  /*77ad0*/  STL.64 [R1+0x4e0], R4 ;  /* 0x0004e00401007387 */ /* 0x001fe80000100a00 */
[----:B------:R0:W-:Y:S01]  /*77ae0*/  STL [R1+0x500], R3 ;  /* 0x0005000301007387 */ /* 0x0001e20000100800 */
[----:B------:R-:W-:Y:S01]  /*77af0*/  MOV R19, R4 ;  /* 0x0000000400137202 */ /* 0x000fe20000000f00 */
[----:B0-----:R-:W-:-:S02]  /*77b00*/  IMAD.SHL.U32 R3, R23, 0x10, RZ ;  /* 0x0000001017037824 */ /* 0x001fc400078e00ff */
[----:B------:R-:W-:Y:S02]  /*77b10*/  IMAD.SHL.U32 R4, R23, 0x4, RZ ;  /* 0x0000000417047824 */ /* 0x000fe400078e00ff */
[----:B------:R-:W0:Y:S01]  /*77b20*/  LDS.64 R22, [R12+0x1000] ;  /* 0x001000000c167984 */ /* 0x000e220000000a00 */
[----:B------:R-:W-:-:S03]  /*77b30*/  LOP3.LUT R10, R3, 0x70, RZ, 0xc0, !PT ;  /* 0x00000070030a7812 */ /* 0x000fc600078ec0ff */
[----:B------:R-:W1:Y:S01]  /*77b40*/  LDS.64 R2, [R26+0x1000] ;  /* 0x001000001a027984 */ /* 0x000e620000000a00 */
[----:B------:R-:W-:-:S05]  /*77b50*/  SGXT.U32 R14, R14, 0x1 ;  /* 0x000000010e0e781a */ /* 0x000fca0000000000 */
[----:B------:R-:W-:Y:S01]  /*77b60*/  IMAD R0, R14, c[0x0][0x1c8], RZ ;  /* 0x000072000e007a24 */ /* 0x000fe200078e02ff */
[----:B0-----:R-:W-:Y:S01]  /*77b70*/  MOV R16, R22 ;  /* 0x0000001600107202 */ /* 0x001fe20000000f00 */
[----:B-1----:R3:W-:Y:S04]  /*77b80*/  STL.64 [R1+0x4d8], R2 ;  /* 0x0004d80201007387 */ /* 0x0027e80000100a00 */
[----:B------:R-:W-:Y:S04]  /*77b90*/  STL.64 [R1+0x4d0], R22 ;  /* 0x0004d01601007387 */ /* 0x000fe80000100a00 */
[----:B------:R-:W0:Y:S01]  /*77ba0*/  LDS.64 R22, [R13+0x1000] ;  /* 0x001000000d167984 */ /* 0x000e220000000a00 */
[----:B------:R-:W-:Y:S01]  /*77bb0*/  IMAD.MOV.U32 R17, RZ, RZ, R2 ;  /* 0x000000ffff117224 */ /* 0x000fe200078e0002 */
[----:B---3--:R-:W-:-:S04]  /*77bc0*/  LEA R2, P0, R0, R27, 0x1 ;  /* 0x0000001b00027211 */ /* 0x008fc800078008ff */
[----:B----4-:R-:W-:-:S05]  /*77bd0*/  LEA.HI.X.SX32 R3, R0, R28, 0x1, P0 ;  /* 0x0000001c00037211 */ /* 0x010fca00000f0eff */
[----:B------:R-:W-:Y:S04]  /*77be0*/  STG.E.U16 [R2.64], R20 ;  /* 0x0000001402007986 */ /* 0x000fe8000c101504 */
[----:B------:R-:W1:Y:S04]  /*77bf0*/  LDS.64 R20, [R26+0x2000] ;  /* 0x002000001a147984 */ /* 0x000e680000000a00 */
[----:B0-----:R-:W-:Y:S01]  /*77c00*/  STL.64 [R1+0x4c8], R22 ;  /* 0x0004c81601007387 */ /* 0x001fe20000100a00 */
[----:B------:R-:W-:-:S03]  /*77c10*/  MOV R14, R22 ;  /* 0x00000016000e7202 */ /* 0x000fc60000000f00 */
[----:B------:R-:W0:Y:S01]  /*77c20*/  LDS.64 R22, [R9+0x1000] ;  /* 0x0010000009167984 */ /* 0x000e220000000a00 */
[----:B------:R-:W-:Y:S02]  /*77c30*/  LOP3.LUT R8, R4, 0x380, RZ, 0xc0, !PT ;  /* 0x0000038004087812 */ /* 0x000fe400078ec0ff */
[----:B------:R-:W-:-:S04]  /*77c40*/  LOP3.LUT R6, R6, 0xc, RZ, 0xc0, !PT ;  /* 0x0000000c06067812 */ /* 0x000fc800078ec0ff */
[----:B------:R-:W-:Y:S01]  /*77c50*/  IADD3 R6, R6, R10, R8 ;  /* 0x0000000a06067210 */ /* 0x000fe20007ffe008 */
[----:B------:R1:W-:Y:S04]  /*77c60*/  STL [R1+0x16f8], R10 ;  /* 0x0016f80a01007387 */ /* 0x0003e80000100800 */
[----:B------:R-:W-:Y:S01]  /*77c70*/  STL [R1+0x504], R6 ;  /* 0x0005040601007387 */ /* 0x000fe20000100800 */
[----:B-1----:R-:W-:-:S03]  /*77c80*/  IMAD.MOV.U32 R10, RZ, RZ, R20 ;  /* 0x000000ffff0a7224 */ /* 0x002fc600078e0014 */
[----:B0-----:R-:W-:Y:S04]  /*77c90*/  STL.64 [R1+0x4c0], R22 ;  /* 0x0004c01601007387 */ /* 0x001fe80000100a00 */
[----:B------:R-:W-:Y:S04]  /*77ca0*/  STL.64 [R1+0x4b8], R20 ;  /* 0x0004b81401007387 */ /* 0x000fe80000100a00 */
[----:B------:R-:W0:Y:S01]  /*77cb0*/  LDS.64 R20, [R12+0x2000] ;  /* 0x002000000c147984 */ /* 0x000e220000000a00 */
[C---:B------:R-:W-:Y:S02]  /*77cc0*/  LOP3.LUT P2, RZ, R24.reuse, 0x10, RZ, 0xc0, !PT ;  /* 0x0000001018ff7812 */ /* 0x040fe4000784c0ff */
[----:B------:R-:W-:-:S02]  /*77cd0*/  LOP3.LUT P1, RZ, R24, 0x20, RZ, 0xc0, !PT ;  /* 0x0000002018ff7812 */ /* 0x000fc4000782c0ff */
[----:B------:R-:W-:-:S04]  /*77ce0*/  MOV R24, c[0x0][0x1c8] ;  /* 0x0000720000187a02 */ /* 0x000fc80000000f00 */
[----:B------:R-:W-:-:S04]  /*77cf0*/  LEA R5, R24, R0, 0x1 ;  /* 0x0000000018057211 */ /* 0x000fc800078e08ff */
[----:B------:R-:W-:Y:S01]  /*77d00*/  LEA R4, P0, R5, R27, 0x1 ;  /* 0x0000001b05047211 */ /* 0x000fe200078008ff */
[----:B------:R-:W-:-:S03]  /*77d10*/  IMAD R7, R24, 0x2, R5 ;  /* 0x0000000218077824 */ /* 0x000fc600078e0205 */
[----:B------:R-:W-:-:S05]  /*77d20*/  LEA.HI.X.SX32 R5, R5, R28, 0x1, P0 ;  /* 0x0000001c05057211 */ /* 0x000fca00000f0eff */
[----:B------:R1:W-:Y:S04]  /*77d30*/  STG.E.U16 [R4.64], R18 ;  /* 0x0000001204007986 */ /* 0x0003e8000c101504 */
[----:B0-----:R-:W-:Y:S01]  /*77d40*/  STL.64 [R1+0x4b0], R20 ;  /* 0x0004b01401007387 */ /* 0x001fe20000100a00 */
[----:B-1----:R-:W-:-:S03]  /*77d50*/  MOV R18, R20 ;  /* 0x0000001400127202 */ /* 0x002fc60000000f00 */
[----:B------:R-:W0:Y:S01]  /*77d60*/  LDS.64 R20, [R13+0x2000] ;  /* 0x002000000d147984 */ /* 0x000e220000000a00 */
[----:B------:R-:W-:Y:S01]  /*77d70*/  LEA R6, P0, R7, R27, 0x1 ;  /* 0x0000001b07067211 */ /* 0x000fe200078008ff */
[----:B------:R-:W-:-:S03]  /*77d80*/  IMAD R0, R24, 0x2, R7 ;  /* 0x0000000218007824 */ /* 0x000fc600078e0207 */
[----:B------:R-:W-:-:S05]  /*77d90*/  LEA.HI.X.SX32 R7, R7, R28, 0x1, P0 ;  /* 0x0000001c07077211 */ /* 0x000fca00000f0eff */
[----:B------:R1:W-:Y:S01]  /*77da0*/  STG.E.U16 [R6.64], R15 ;  /* 0x0000000f06007986 */ /* 0x0003e2000c101504 */
[----:B------:R-:W-:Y:S02]  /*77db0*/  LEA R2, P0, R0, R27, 0x1 ;  /* 0x0000001b00027211 */ /* 0x000fe400078008ff */
[----:B------:R-:W-:Y:S02]  /*77dc0*/  LEA R4, R24, R0, 0x1 ;  /* 0x0000000018047211 */ /* 0x000fe400078e08ff */
[----:B------:R-:W-:-:S03]  /*77dd0*/  LEA.HI.X.SX32 R3, R0, R28, 0x1, P0 ;  /* 0x0000001c00037211 */ /* 0x000fc600000f0eff */
[----:B------:R-:W-:Y:S01]  /*77de0*/  IMAD R5, R24, 0x2, R4 ;  /* 0x0000000218057824 */ /* 0x000fe200078e0204 */
[----:B-1----:R-:W-:Y:S01]  /*77df0*/  LEA R6, P0, R4, R27, 0x1 ;  /* 0x0000001b04067211 */ /* 0x002fe200078008ff */
[----:B0-----:R-:W-:Y:S01]  /*77e00*/  STL.64 [R1+0x4a8], R20 ;  /* 0x0004a81401007387 */ /* 0x001fe20000100a00 */
[----:B------:R-:W-:-:S03]  /*77e10*/  MOV R15, R20 ;  /* 0x00000014000f7202 */ /* 0x000fc60000000f00 */
[----:B------:R-:W0:Y:S01]  /*77e20*/  LDS.64 R20, [R9+0x2000] ;  /* 0x0020000009147984 */ /* 0x000e220000000a00 */
[-C--:B------:R-:W-:Y:S01]  /*77e30*/  LEA.HI.X.SX32 R7, R4, R28.reuse, 0x1, P0 ;  /* 0x0000001c04077211 */ /* 0x080fe200000f0eff */
[----:B------:R-:W-:Y:S01]  /*77e40*/  IMAD R0, R24, 0x2, R5 ;  /* 0x0000000218007824 */ /* 0x000fe200078e0205 */
[CC--:B------:R-:W-:Y:S01]  /*77e50*/  LEA R4, P0, R5.reuse, R27.reuse, 0x1 ;  /* 0x0000001b05047211 */ /* 0x0c0fe200078008ff */
[----:B------:R1:W-:Y:S03]  /*77e60*/  STG.E.U16 [R2.64], R19 ;  /* 0x0000001302007986 */ /* 0x0003e6000c101504 */
[----:B------:R-:W-:Y:S01]  /*77e70*/  LEA.HI.X.SX32 R5, R5, R28, 0x1, P0 ;  /* 0x0000001c05057211 */ /* 0x000fe200000f0eff */
[----:B------:R2:W-:Y:S04]  /*77e80*/  STG.E.U16 [R6.64], R17 ;  /* 0x0000001106007986 */ /* 0x0005e8000c101504 */
[----:B------:R3:W-:Y:S01]  /*77e90*/  STG.E.U16 [R4.64], R16 ;  /* 0x0000001004007986 */ /* 0x0007e2000c101504 */
[----:B-1----:R-:W-:-:S03]  /*77ea0*/  LEA R2, P0, R0, R27, 0x1 ;  /* 0x0000001b00027211 */ /* 0x002fc600078008ff */
[----:B------:R-:W1:Y:S01]  /*77eb0*/  LDS.64 R16, [R26+0x3000] ;  /* 0x003000001a107984 */ /* 0x000e620000000a00 */
[----:B--2---:R-:W-:Y:S02]  /*77ec0*/  LEA R6, R24, R0, 0x1 ;  /* 0x0000000018067211 */ /* 0x004fe400078e08ff */
[----:B------:R-:W-:Y:S02]  /*77ed0*/  LEA.HI.X.SX32 R3, R0, R28, 0x1, P0 ;  /* 0x0000001c00037211 */ /* 0x000fe400000f0eff */
[----:B---3--:R-:W-:Y:S01]  /*77ee0*/  LEA R4, P0, R6, R27, 0x1 ;  /* 0x0000001b06047211 */ /* 0x008fe200078008ff */
[----:B------:R-:W-:-:S03]  /*77ef0*/  IMAD R0, R24, 0x2, R6 ;  /* 0x0000000218007824 */ /* 0x000fc600078e0206 */
[----:B------:R-:W-:Y:S02]  /*77f00*/  LEA.HI.X.SX32 R5, R6, R28, 0x1, P0 ;  /* 0x0000001c06057211 */ /* 0x000fe400000f0eff */
[----:B------:R-:W2:Y:S04]  /*77f10*/  LDS.64 R6, [R12+0x3000] ;  /* 0x003000000c067984 */ /* 0x000ea80000000a00 */
[----:B0-----:R-:W-:Y:S01]  /*77f20*/  STL.64 [R1+0x4a0], R20 ;  /* 0x0004a01401007387 */ /* 0x001fe20000100a00 */
[----:B------:R-:W-:-:S03]  /*77f30*/  IMAD.MOV.U32 R8, RZ, RZ, R20 ;  /* 0x000000ffff087224 */ /* 0x000fc600078e0014 */
[----:B------:R-:W0:Y:S04]  /*77f40*/  LDS.64 R20, [R13+0x3000] ;  /* 0x003000000d147984 */ /* 0x000e280000000a00 */
[----:B------:R3:W-:Y:S01]  /*77f50*/  STG.E.U16 [R2.64], R14 ;  /* 0x0000000e02007986 */ /* 0x0007e2000c101504 */
[----:B------:R-:W-:Y:S02]  /*77f60*/  MOV R11, R22 ;  /* 0x00000016000b7202 */ /* 0x000fe40000000f00 */
[C---:B---3--:R-:W-:Y:S01]  /*77f70*/  LEA R2, P0, R0.reuse, R27, 0x1 ;  /* 0x0000001b00027211 */ /* 0x048fe200078008ff */
[----:B-1----:R1:W-:Y:S03]  /*77f80*/  STL.64 [R1+0x498], R16 ;  /* 0x0004981001007387 */ /* 0x0023e60000100a00 */
[----:B------:R-:W-:Y:S01]  /*77f90*/  LEA.HI.X.SX32 R3, R0, R28, 0x1, P0 ;  /* 0x0000001c00037211 */ /* 0x000fe200000f0eff */
[----:B------:R-:W-:Y:S04]  /*77fa0*/  STG.E.U16 [R4.64], R11 ;  /* 0x0000000b04007986 */ /* 0x000fe8000c101504 */
[----:B--2---:R2:W-:Y:S01]  /*77fb0*/  STL.64 [R1+0x490], R6 ;  /* 0x0004900601007387 */ /* 0x0045e20000100a00 */
[----:B-1----:R-:W-:Y:S01]  /*77fc0*/  MOV R17, R16 ;  /* 0x0000001000117202 */ /* 0x002fe20000000f00 */
[----:B------:R-:W-:-:S02]  /*77fd0*/  IMAD.MOV.U32 R16, RZ, RZ, R6 ;  /* 0x000000ffff107224 */ /* 0x000fc400078e0006 */
[----:B------:R1:W-:Y:S04]  /*77fe0*/  STG.E.U16 [R2.64], R10 ;  /* 0x0000000a02007986 */ /* 0x0003e8000c101504 */
[----:B------:R-:W3:Y:S01]  /*77ff0*/  LDS.64 R10, [R9+0x3000] ;  /* 0x00300000090a7984 */ /* 0x000ee20000000a00 */
[----:B--2---:R-:W-:-:S03]  /*78000*/  LEA R6, R24, R0, 0x1 ;  /* 0x0000000018067211 */ /* 0x004fc600078e08ff */
[----:B0-----:R-:W-:Y:S01]  /*78010*/  STL.64 [R1+0x488], R20 ;  /* 0x0004881401007387 */ /* 0x001fe20000100a00 */
[----:B------:R-:W-:Y:S01]  /*78020*/  IMAD.MOV.U32 R14, RZ, RZ, R20 ;  /* 0x000000ffff0e7224 */ /* 0x000fe200078e0014 */
[C---:B------:R-:W-:Y:S02]  /*78030*/  LEA R4, P0, R6.reuse, R27, 0x1 ;  /* 0x0000001b06047211 */ /* 0x040fe400078008ff */
[----:B------:R-:W0:Y:S02]  /*78040*/  LDS.64 R20, [R26+0x4000] ;  /* 0x004000001a147984 */ /* 0x000e240000000a00 */
[----:B------:R-:W-:-:S05]  /*78050*/  LEA.HI.X.SX32 R5, R6, R28, 0x1, P0 ;  /* 0x0000001c06057211 */ /* 0x000fca00000f0eff */
[----:B------:R-:W-:Y:S04]  /*78060*/  STG.E.U16 [R4.64], R18 ;  /* 0x0000001204007986 */ /* 0x000fe8000c101504 */
[----:B------:R-:W2:Y:S01]  /*78070*/  LDS.64 R4, [R12+0x4000] ;  /* 0x004000000c047984 */ /* 0x000ea20000000a00 */
[----:B------:R-:W-:-:S04]  /*78080*/  LEA R0, R24, R6, 0x1 ;  /* 0x0000000618007211 */ /* 0x000fc800078e08ff */
[-C--:B------:R-:W-:Y:S02]  /*78090*/  LEA R6, P0, R0, R27.reuse, 0x1 ;  /* 0x0000001b00067211 */ /* 0x080fe400078008ff */
[----:B-1----:R-:W-:Y:S02]  /*780a0*/  LEA R3, R24, R0, 0x1 ;  /* 0x0000000018037211 */ /* 0x002fe400078e08ff */
[----:B------:R-:W-:Y:S02]  /*780b0*/  LEA.HI.X.SX32 R7, R0, R28, 0x1, P0 ;  /* 0x0000001c00077211 */ /* 0x000fe400000f0eff */
[----:B------:R-:W-:Y:S01]  /*780c0*/  LEA R2, P0, R3, R27, 0x1 ;  /* 0x0000001b03027211 */ /* 0x000fe200078008ff */
[----:B---3--:R1:W-:Y:S01]  /*780d0*/  STL.64 [R1+0x478], R10 ;  /* 0x0004780a01007387 */ /* 0x0083e20000100a00 */
[----:B------:R-:W-:-:S03]  /*780e0*/  LEA R0, R24, R3, 0x1 ;  /* 0x0000000318007211 */ /* 0x000fc600078e08ff */
[----:B0-----:R-:W-:Y:S01]  /*780f0*/  STL.64 [R1+0x480], R20 ;  /* 0x0004801401007387 */ /* 0x001fe20000100a00 */
[----:B-1----:R-:W-:Y:S02]  /*78100*/  IMAD.MOV.U32 R11, RZ, RZ, R10 ;  /* 0x000000ffff0b7224 */ /* 0x002fe400078e000a */
[----:B------:R-:W-:Y:S02]  /*78110*/  IMAD.MOV.U32 R10, RZ, RZ, R20 ;  /* 0x000000ffff0a7224 */ /* 0x000fe400078e0014 */
[----:B------:R-:W0:Y:S01]  /*78120*/  LDS.64 R20, [R13+0x4000] ;  /* 0x004000000d147984 */ /* 0x000e220000000a00 */
[----:B------:R-:W-:-:S03]  /*78130*/  LEA.HI.X.SX32 R3, R3, R28, 0x1, P0 ;  /* 0x0000001c03037211 */ /* 0x000fc600000f0eff */
[----:B------:R1:W-:Y:S01]  /*78140*/  STG.E.U16 [R6.64], R15 ;  /* 0x0000000f06007986 */ /* 0x0003e2000c101504 */
[----:B--2---:R-:W-:-:S03]  /*78150*/  IMAD.MOV.U32 R18, RZ, RZ, R4 ;  /* 0x000000ffff127224 */ /* 0x004fc600078e0004 */
[----:B------:R2:W-:Y:S01]  /*78160*/  STL.64 [R1+0x470], R4 ;  /* 0x0004700401007387 */ /* 0x0005e20000100a00 */
[----:B------:R-:W-:Y:S01]  /*78170*/  MOV R23, R5 ;  /* 0x0000000500177202 */ /* 0x000fe20000000f00 */
[----:B-1----:R-:W-:Y:S01]  /*78180*/  IMAD R7, R24, 0x2, R0 ;  /* 0x0000000218077824 */ /* 0x002fe200078e0200 */
[CC--:B--2---:R-:W-:Y:S01]  /*78190*/  LEA R4, P0, R0.reuse, R27.reuse, 0x1 ;  /* 0x0000001b00047211 */ /* 0x0c4fe200078008ff */
[----:B------:R-:W-:Y:S03]  /*781a0*/  STG.E.U16 [R2.64], R8 ;  /* 0x0000000802007986 */ /* 0x000fe6000c101504 */
[----:B------:R-:W-:Y:S01]  /*781b0*/  LEA.HI.X.SX32 R5, R0, R28, 0x1, P0 ;  /* 0x0000001c00057211 */ /* 0x000fe200000f0eff */
[----:B------:R-:W1:Y:S01]  /*781c0*/  LDS.64 R2, [R9+0x4000] ;  /* 0x0040000009027984 */ /* 0x000e620000000a00 */
[----:B------:R-:W-:Y:S01]  /*781d0*/  LEA R6, P0, R7, R27, 0x1 ;  /* 0x0000001b07067211 */ /* 0x000fe200078008ff */
[----:B------:R-:W-:-:S03]  /*781e0*/  IMAD R0, R24, 0x2, R7 ;  /* 0x0000000218007824 */ /* 0x000fc600078e0207 */
[----:B------:R-:W-:Y:S01]  /*781f0*/  LEA.HI.X.SX32 R7, R7, R28, 0x1, P0 ;  /* 0x0000001c07077211 */ /* 0x000fe200000f0eff */
[----:B------:R2:W-:Y:S04]  /*78200*/  STG.E.U16 [R4.64], R17 ;  /* 0x0000001104007986 */ /* 0x0005e8000c101504 */
[----:B------:R-:W-:Y:S04]  /*78210*/  STG.E.U16 [R6.64], R16 ;  /* 0x0000001006007986 */ /* 0x000fe8000c101504 */
[----:B------:R-:W3:Y:S04]  /*78220*/  LDS.64 R16, [R26+0x5000] ;  /* 0x005000001a107984 */ /* 0x000ee80000000a00 */
[----:B------:R-:W4:Y:S01]  /*78230*/  LDS.64 R6, [R12+0x5000] ;  /* 0x005000000c067984 */ /* 0x000f220000000a00 */
[----:B0-----:R-:W-:-:S03]  /*78240*/  MOV R15, R20 ;  /* 0x00000014000f7202 */ /* 0x001fc60000000f00 */
[----:B------:R-:W-:Y:S04]  /*78250*/  STL [R1+0x16d8], R23 ;  /* 0x0016d81701007387 */ /* 0x000fe80000100800 */
[----:B------:R-:W-:Y:S04]  /*78260*/  STL.64 [R1+0x468], R20 ;  /* 0x0004681401007387 */ /* 0x000fe80000100a00 */
[----:B------:R-:W0:Y:S01]  /*78270*/  LDS.64 R20, [R13+0x5000] ;  /* 0x005000000d147984 */ /* 0x000e220000000a00 */
[----:B--2---:R-:W-:-:S03]  /*78280*/  IMAD R5, R24, 0x2, R0 ;  /* 0x0000000218057824 */ /* 0x004fc600078e0200 */
[----:B------:R-:W-:Y:S04]  /*78290*/  LDS.64 R22, [R13+0x9000] ;  /* 0x009000000d167984 */ /* 0x000fe80000000a00 */
[----:B-1----:R1:W-:Y:S01]  /*782a0*/  STL.64 [R1+0x460], R2 ;  /* 0x0004600201007387 */ /* 0x0023e20000100a00 */
[----:B------:R-:W-:Y:S02]  /*782b0*/  MOV R8, R2 ;  /* 0x0000000200087202 */ /* 0x000fe40000000f00 */
[----:B-1----:R-:W-:-:S04]  /*782c0*/  LEA R2, P0, R0, R27, 0x1 ;  /* 0x0000001b00027211 */ /* 0x002fc800078008ff */
[-C--:B------:R-:W-:Y:S01]  /*782d0*/  LEA.HI.X.SX32 R3, R0, R28.reuse, 0x1, P0 ;  /* 0x0000001c00037211 */ /* 0x080fe200000f0eff */
[----:B------:R-:W-:Y:S01]  /*782e0*/  IMAD R0, R24, 0x2, R5 ;  /* 0x0000000218007824 */ /* 0x000fe200078e0205 */
[C---:B------:R-:W-:Y:S01]  /*782f0*/  LEA R4, P0, R5.reuse, R27, 0x1 ;  /* 0x0000001b05047211 */ /* 0x040fe200078008ff */
[----:B---3--:R1:W-:Y:S03]  /*78300*/  STL.64 [R1+0x458], R16 ;  /* 0x0004581001007387 */ /* 0x0083e60000100a00 */
[----:B------:R-:W-:Y:S01]  /*78310*/  LEA.HI.X.SX32 R5, R5, R28, 0x1, P0 ;  /* 0x0000001c05057211 */ /* 0x000fe200000f0eff */
[----:B------:R2:W-:Y:S04]  /*78320*/  STG.E.U16 [R2.64], R14 ;  /* 0x0000000e02007986 */ /* 0x0005e8000c101504 */
[----:B----4-:R3:W-:Y:S01]  /*78330*/  STL.64 [R1+0x450], R6 ;  /* 0x0004500601007387 */ /* 0x0107e20000100a00 */
[----:B-1----:R-:W-:-:S02]  /*78340*/  MOV R17, R16 ;  /* 0x0000001000117202 */ /* 0x002fc40000000f00 */
[----:B------:R-:W-:Y:S02]  /*78350*/  MOV R16, R6 ;  /* 0x0000000600107202 */ /* 0x000fe40000000f00 */
[----:B--2---:R-:W-:Y:S01]  /*78360*/  LEA R2, P0, R0, R27, 0x1 ;  /* 0x0000001b00027211 */ /* 0x004fe200078008ff */
[----:B---3--:R-:W-:-:S03]  /*78370*/  IMAD R6, R24, 0x2, R0 ;  /* 0x0000000218067824 */ /* 0x008fc600078e0200 */
[----:B------:R-:W-:Y:S01]  /*78380*/  LEA.HI.X.SX32 R3, R0, R28, 0x1, P0 ;  /* 0x0000001c00037211 */ /* 0x000fe200000f0eff */
[----:B------:R1:W-:Y:S01]  /*78390*/  STG.E.U16 [R4.64], R11 ;  /* 0x0000000b04007986 */ /* 0x0003e2000c101504 */
[----:B0-----:R-:W-:-:S03]  /*783a0*/  MOV R14, R20 ;  /* 0x00000014000e7202 */ /* 0x001fc60000000f00 */
[----:B------:R0:W-:Y:S04]  /*783b0*/  STG.E.U16 [R2.64], R10 ;  /* 0x0000000a02007986 */ /* 0x0001e8000c101504 */
[----:B------:R-:W-:Y:S01]  /*783c0*/  STL.64 [R1+0x448], R20 ;  /* 0x0004481401007387 */ /* 0x000fe20000100a00 */
[----:B-1----:R-:W-:-:S03]  /*783d0*/  LEA R4, P0, R6, R27, 0x1 ;  /* 0x0000001b06047211 */ /* 0x002fc600078008ff */
[----:B------:R-:W1:Y:S01]  /*783e0*/  LDS.64 R10, [R9+0x5000] ;  /* 0x00500000090a7984 */ /* 0x000e620000000a00 */
[----:B------:R-:W-:-:S03]  /*783f0*/  LEA.HI.X.SX32 R5, R6, R28, 0x1, P0 ;  /* 0x0000001c06057211 */ /* 0x000fc600000f0eff */
[----:B------:R-:W2:Y:S04]  /*78400*/  LDS.64 R20, [R26+0x6000] ;  /* 0x006000001a147984 */ /* 0x000ea80000000a00 */
[----:B------:R-:W-:Y:S04]  /*78410*/  STG.E.U16 [R4.64], R18 ;  /* 0x0000001204007986 */ /* 0x000fe8000c101504 */
[----:B------:R-:W3:Y:S01]  /*78420*/  LDS.64 R4, [R12+0x6000] ;  /* 0x006000000c047984 */ /* 0x000ee20000000a00 */
[----:B------:R-:W-:-:S03]  /*78430*/  IMAD R0, R24, 0x2, R6 ;  /* 0x0000000218007824 */ /* 0x000fc600078e0206 */
[----:B------:R-:W4:Y:S02]  /*78440*/  LDS.64 R18, [R13+0x6000] ;  /* 0x006000000d127984 */ /* 0x000f240000000a00 */
[-C--:B------:R-:W-:Y:S02]  /*78450*/  LEA R6, P0, R0, R27.reuse, 0x1 ;  /* 0x0000001b00067211 */ /* 0x080fe400078008ff */
[----:B0-----:R-:W-:Y:S02]  /*78460*/  LEA R3, R24, R0, 0x1 ;  /* 0x0000000018037211 */ /* 0x001fe400078e08ff */
[-C--:B------:R-:W-:Y:S02]  /*78470*/  LEA.HI.X.SX32 R7, R0, R28.reuse, 0x1, P0 ;  /* 0x0000001c00077211 */ /* 0x080fe400000f0eff */
[C---:B------:R-:W-:Y:S02]  /*78480*/  LEA R2, P0, R3.reuse, R27, 0x1 ;  /* 0x0000001b03027211 */ /* 0x040fe400078008ff */
[----:B------:R-:W-:Y:S01]  /*78490*/  LEA R0, R24, R3, 0x1 ;  /* 0x0000000318007211 */ /* 0x000fe200078e08ff */
[----:B------:R0:W-:Y:S01]  /*784a0*/  STG.E.U16 [R6.64], R15 ;  /* 0x0000000f06007986 */ /* 0x0001e2000c101504 */
[----:B------:R-:W-:-:S03]  /*784b0*/  LEA.HI.X.SX32 R3, R3, R28, 0x1, P0 ;  /* 0x0000001c03037211 */ /* 0x000fc600000f0eff */
[----:B-1----:R1:W-:Y:S01]  /*784c0*/  STL [R1+0x43c], R11 ;  /* 0x00043c0b01007387 */ /* 0x0023e20000100800 */
[----:B0-----:R-:W-:-:S03]  /*784d0*/  LEA R7, R24, R0, 0x1 ;  /* 0x0000000018077211 */ /* 0x001fc600078e08ff */
[----:B--2---:R-:W-:Y:S01]  /*784e0*/  STL [R1+0x444], R21 ;  /* 0x0004441501007387 */ /* 0x004fe20000100800 */
[----:B-1----:R-:W-:-:S03]  /*784f0*/  IMAD.MOV.U32 R11, RZ, RZ, R20 ;  /* 0x000000ffff0b7224 */ /* 0x002fc600078e0014 */
[----:B---3--:R0:W-:Y:S01]  /*78500*/  STL.64 [R1+0x430], R4 ;  /* 0x0004300401007387 */ /* 0x0081e20000100a00 */
[----:B------:R-:W-:Y:S01]  /*78510*/  IMAD.MOV.U32 R20, RZ, RZ, R4 ;  /* 0x000000ffff147224 */ /* 0x000fe200078e0004 */
[----:B0-----:R-:W-:-:S04]  /*78520*/  LEA R4, P0, R0, R27, 0x1 ;  /* 0x0000001b00047211 */ /* 0x001fc800078008ff */
[-C--:B------:R-:W-:Y:S02]  /*78530*/  LEA.HI.X.SX32 R5, R0, R28.reuse, 0x1, P0 ;  /* 0x0000001c00057211 */ /* 0x080fe400000f0eff */
[C---:B------:R-:W-:Y:S02]  /*78540*/  LEA R6, P0, R7.reuse, R27, 0x1 ;  /* 0x0000001b07067211 */ /* 0x040fe400078008ff */
[C---:B------:R-:W-:Y:S02]  /*78550*/  LEA R0, R24.reuse, R7, 0x1 ;  /* 0x0000000718007211 */ /* 0x040fe400078e08ff */
[----:B------:R-:W-:Y:S01]  /*78560*/  LEA.HI.X.SX32 R7, R7, R28, 0x1, P0 ;  /* 0x0000001c07077211 */ /* 0x000fe200000f0eff */
[----:B------:R-:W-:Y:S04]  /*78570*/  STG.E.U16 [R2.64], R8 ;  /* 0x0000000802007986 */ /* 0x000fe8000c101504 */
[----:B------:R0:W-:Y:S04]  /*78580*/  STG.E.U16 [R4.64], R17 ;  /* 0x0000001104007986 */ /* 0x0001e8000c101504 */
[----:B------:R-:W1:Y:S04]  /*78590*/  LDS.64 R2, [R9+0x6000] ;  /* 0x0060000009027984 */ /* 0x000e680000000a00 */
[----:B------:R-:W-:Y:S04]  /*785a0*/  STG.E.U16 [R6.64], R16 ;  /* 0x0000001006007986 */ /* 0x000fe8000c101504 */
[----:B------:R-:W2:Y:S04]  /*785b0*/  LDS.64 R16, [R26+0x7000] ;  /* 0x007000001a107984 */ /* 0x000ea80000000a00 */
[----:B------:R-:W3:Y:S04]  /*785c0*/  LDS.64 R6, [R12+0x7000] ;  /* 0x007000000c067984 */ /* 0x000ee80000000a00 */
[----:B----4-:R4:W-:Y:S01]  /*785d0*/  STL.64 [R1+0x428], R18 ;  /* 0x0004281201007387 */ /* 0x0109e20000100a00 */
[----:B0-----:R-:W-:-:S03]  /*785e0*/  LEA R5, R24, R0, 0x1 ;  /* 0x0000000018057211 */ /* 0x001fc600078e08ff */
[----:B-1----:R0:W-:Y:S04]  /*785f0*/  STL.64 [R1+0x420], R2 ;  /* 0x0004200201007387 */ /* 0x0021e80000100a00 */
[----:B--2---:R-:W-:Y:S01]  /*78600*/  STL.64 [R1+0x418], R16 ;  /* 0x0004181001007387 */ /* 0x004fe20000100a00 */
[----:B----4-:R-:W-:-:S03]  /*78610*/  IMAD.MOV.U32 R19, RZ, RZ, R16 ;  /* 0x000000ffff137224 */ /* 0x010fc600078e0010 */
[----:B------:R-:W1:Y:S01]  /*78620*/  LDS.64 R16, [R13+0x7000] ;  /* 0x007000000d107984 */ /* 0x000e620000000a00 */
[----:B------:R-:W-:Y:S01]  /*78630*/  IMAD.MOV.U32 R8, RZ, RZ, R2 ;  /* 0x000000ffff087224 */ /* 0x000fe200078e0002 */
[----:B0-----:R-:W-:-:S04]  /*78640*/  LEA R2, P0, R0, R27, 0x1 ;  /* 0x0000001b00027211 */ /* 0x001fc800078008ff */
[-C--:B------:R-:W-:Y:S02]  /*78650*/  LEA.HI.X.SX32 R3, R0, R28.reuse, 0x1, P0 ;  /* 0x0000001c00037211 */ /* 0x080fe400000f0eff */
[C---:B------:R-:W-:Y:S02]  /*78660*/  LEA R4, P0, R5.reuse, R27, 0x1 ;  /* 0x0000001b05047211 */ /* 0x040fe400078008ff */
[----:B------:R-:W-:Y:S01]  /*78670*/  LEA R0, R24, R5, 0x1 ;  /* 0x0000000518007211 */ /* 0x000fe200078e08ff */
[----:B------:R0:W-:Y:S01]  /*78680*/  STG.E.U16 [R2.64], R14 ;  /* 0x0000000e02007986 */ /* 0x0001e2000c101504 */
[----:B------:R-:W-:-:S05]  /*78690*/  LEA.HI.X.SX32 R5, R5, R28, 0x1, P0 ;  /* 0x0000001c05057211 */ /* 0x000fca00000f0eff */
[----:B------:R2:W-:Y:S01]  /*786a0*/  STG.E.U16 [R4.64], R10 ;  /* 0x0000000a04007986 */ /* 0x0005e2000c101504 */
[-C--:B0-----:R-:W-:Y:S01]  /*786b0*/  LEA R2, P0, R0, R27.reuse, 0x1 ;  /* 0x0000001b00027211 */ /* 0x081fe200078008ff */
[----:B---3--:R-:W-:Y:S01]  /*786c0*/  IMAD.MOV.U32 R14, RZ, RZ, R6 ;  /* 0x000000ffff0e7224 */ /* 0x008fe200078e0006 */
[----:B------:R-:W-:Y:S02]  /*786d0*/  LEA R6, R24, R0, 0x1 ;  /* 0x0000000018067211 */ /* 0x000fe400078e08ff */
[-C--:B------:R-:W-:Y:S02]  /*786e0*/  LEA.HI.X.SX32 R3, R0, R28.reuse, 0x1, P0 ;  /* 0x0000001c00037211 */ /* 0x080fe400000f0eff */
[C---:B--2---:R-:W-:Y:S01]  /*786f0*/  LEA R4, P0, R6.reuse, R27, 0x1 ;  /* 0x0000001b06047211 */ /* 0x044fe200078008ff */
[----:B------:R-:W-:Y:S01]  /*78700*/  STL [R1+0x414], R7 ;  /* 0x0004140701007387 */ /* 0x000fe20000100800 */
[----:B------:R-:W-:Y:S02]  /*78710*/  IMAD.MOV.U32 R15, RZ, RZ, R18 ;  /* 0x000000ffff0f7224 */ /* 0x000fe400078e0012 */
[----:B------:R-:W-:Y:S01]  /*78720*/  LEA.HI.X.SX32 R5, R6, R28, 0x1, P0 ;  /* 0x0000001c06057211 */ /* 0x000fe200000f0eff */
[----:B------:R-:W-:Y:S04]  /*78730*/  STL [R1+0x16fc], R10 ;  /* 0x0016fc0a01007387 */ /* 0x000fe80000100800 */
[----:B------:R0:W-:Y:S01]  /*78740*/  STG.E.U16 [R2.64], R11 ;  /* 0x0000000b02007986 */ /* 0x0001e2000c101504 */
[----:B-1----:R-:W-:-:S03]  /*78750*/  IMAD.MOV.U32 R18, RZ, RZ, R16 ;  /* 0x000000ffff127224 */ /* 0x002fc600078e0010 */
[----:B------:R-:W-:Y:S04]  /*78760*/  STL [R1+0x40c], R17 ;  /* 0x00040c1101007387 */ /* 0x000fe80000100800 */
[----:B------:R-:W1:Y:S04]  /*78770*/  LDS.64 R16, [R9+0x7000] ;  /* 0x0070000009107984 */ /* 0x000e680000000a00 */
[----:B------:R-:W-:Y:S04]  /*78780*/  STL [R1+0x1700], R11 ;  /* 0x0017000b01007387 */ /* 0x000fe80000100800 */
[----:B------:R-:W-:Y:S04]  /*78790*/  STG.E.U16 [R4.64], R20 ;  /* 0x0000001404007986 */ /* 0x000fe8000c101504 */
[----:B------:R-:W2:Y:S04]  /*787a0*/  LDS.64 R10, [R26+0x8000] ;  /* 0x008000001a0a7984 */ /* 0x000ea80000000a00 */
[----:B------:R-:W3:Y:S01]  /*787b0*/  LDS.64 R4, [R12+0x8000] ;  /* 0x008000000c047984 */ /* 0x000ee20000000a00 */
[----:B------:R-:W-:-:S03]  /*787c0*/  LEA R0, R24, R6, 0x1 ;  /* 0x0000000618007211 */ /* 0x000fc600078e08ff */
[----:B------:R-:W-:Y:S01]  /*787d0*/  LDS.64 R20, [R26+0x9000] ;  /* 0x009000001a147984 */ /* 0x000fe20000000a00 */
[-C--:B------:R-:W-:Y:S02]  /*787e0*/  LEA R6, P0, R0, R27.reuse, 0x1 ;  /* 0x0000001b00067211 */ /* 0x080fe400078008ff */
[----:B0-----:R-:W-:Y:S02]  /*787f0*/  LEA R3, R24, R0, 0x1 ;  /* 0x0000000018037211 */ /* 0x001fe400078e08ff */
[-C--:B------:R-:W-:Y:S02]  /*78800*/  LEA.HI.X.SX32 R7, R0, R28.reuse, 0x1, P0 ;  /* 0x0000001c00077211 */ /* 0x080fe400000f0eff */
[C---:B------:R-:W-:Y:S02]  /*78810*/  LEA R2, P0, R3.reuse, R27, 0x1 ;  /* 0x0000001b03027211 */ /* 0x040fe400078008ff */
[C---:B------:R-:W-:Y:S02]  /*78820*/  LEA R0, R24.reuse, R3, 0x1 ;  /* 0x0000000318007211 */ /* 0x040fe400078e08ff */
[----:B------:R-:W-:Y:S01]  /*78830*/  LEA.HI.X.SX32 R3, R3, R28, 0x1, P0 ;  /* 0x0000001c03037211 */ /* 0x000fe200000f0eff */
[----:B------:R0:W-:Y:S04]  /*78840*/  STG.E.U16 [R6.64], R15 ;  /* 0x0000000f06007986 */ /* 0x0001e8000c101504 */
[----:B------:R-:W-:Y:S04]  /*78850*/  STG.E.U16 [R2.64], R8 ;  /* 0x0000000802007986 */ /* 0x000fe8000c101504 */
[----:B-1----:R1:W-:Y:S01]  /*78860*/  STL [R1+0x3fc], R17 ;  /* 0x0003fc1101007387 */ /* 0x0023e20000100800 */
[----:B0-----:R-:W-:-:S03]  /*78870*/  LEA R7, R24, R0, 0x1 ;  /* 0x0000000018077211 */ /* 0x001fc600078e08ff */
[----:B------:R-:W0:Y:S01]  /*78880*/  LDS.64 R2, [R9+0x8000] ;  /* 0x0080000009027984 */ /* 0x000e220000000a00 */
[----:B-1----:R-:W-:-:S03]  /*78890*/  IMAD.MOV.U32 R17, RZ, RZ, R16 ;  /* 0x000000ffff117224 */ /* 0x002fc600078e0010 */
[----:B--2---:R-:W-:Y:S01]  /*788a0*/  STL [R1+0x404], R11 ;  /* 0x0004040b01007387 */ /* 0x004fe20000100800 */
[----:B------:R-:W-:Y:S02]  /*788b0*/  IMAD.MOV.U32 R16, RZ, RZ, R10 ;  /* 0x000000ffff107224 */ /* 0x000fe400078e000a */
[----:B---3--:R-:W-:Y:S01]  /*788c0*/  IMAD.MOV.U32 R15, RZ, RZ, R4 ;  /* 0x000000ffff0f7224 */ /* 0x008fe200078e0004 */
[C---:B------:R-:W-:Y:S01]  /*788d0*/  LEA R4, P0, R0.reuse, R27, 0x1 ;  /* 0x0000001b00047211 */ /* 0x040fe200078008ff */
[----:B------:R-:W1:Y:S04]  /*788e0*/  LDS.64 R10, [R13+0x8000] ;  /* 0x008000000d0a7984 */ /* 0x000e680000000a00 */
[----:B------:R2:W-:Y:S02]  /*788f0*/  STL [R1+0x3f4], R5 ;  /* 0x0003f40501007387 */ /* 0x0005e40000100800 */
[----:B--2---:R-:W-:-:S02]  /*78900*/  LEA.HI.X.SX32 R5, R0, R28, 0x1, P0 ;  /* 0x0000001c00057211 */ /* 0x004fc400000f0eff */
[C---:B------:R-:W-:Y:S02]  /*78910*/  LEA R6, P0, R7.reuse, R27, 0x1 ;  /* 0x0000001b07067211 */ /* 0x040fe400078008ff */
[C---:B------:R-:W-:Y:S02]  /*78920*/  LEA R0, R24.reuse, R7, 0x1 ;  /* 0x0000000718007211 */ /* 0x040fe400078e08ff */
[----:B------:R-:W-:Y:S01]  /*78930*/  LEA.HI.X.SX32 R7, R7, R28, 0x1, P0 ;  /* 0x0000001c07077211 */ /* 0x000fe200000f0eff */
[----:B------:R2:W-:Y:S04]  /*78940*/  STG.E.U16 [R4.64], R19 ;  /* 0x0000001304007986 */ /* 0x0005e8000c101504 */
[----:B------:R-:W-:Y:S04]  /*78950*/  STG.E.U16 [R6.64], R14 ;  /* 0x0000000e06007986 */ /* 0x000fe8000c101504 */
[----:B------:R-:W3:Y:S01]  /*78960*/  LDS.64 R6, [R12+0x9000] ;  /* 0x009000000c067984 */ /* 0x000ee20000000a00 */
[----:B0-----:R-:W-:Y:S01]  /*78970*/  IMAD.MOV.U32 R8, RZ, RZ, R2 ;  /* 0x000000ffff087224 */ /* 0x001fe200078e0002 */
[----:B--2---:R-:W-:-:S02]  /*78980*/  LEA R5, R24, R0, 0x1 ;  /* 0x0000000018057211 */ /* 0x004fc400078e08ff */
[----:B-1----:R-:W-:Y:S04]  /*78990*/  STL.64 [R1+0x3e8], R10 ;  /* 0x0003e80a01007387 */ /* 0x002fe80000100a00 */
[----:B------:R0:W-:Y:S02]  /*789a0*/  STL.64 [R1+0x3e0], R2 ;  /* 0x0003e00201007387 */ /* 0x0001e40000100a00 */
[----:B0-----:R-:W-:-:S04]  /*789b0*/  LEA R2, P0, R0, R27, 0x1 ;  /* 0x0000001b00027211 */ /* 0x001fc800078008ff */
[-C--:B------:R-:W-:Y:S02]  /*789c0*/  LEA.HI.X.SX32 R3, R0, R28.reuse, 0x1, P0 ;  /* 0x0000001c00037211 */ /* 0x080fe400000f0eff */
[C---:B------:R-:W-:Y:S02]  /*789d0*/  LEA R4, P0, R5.reuse, R27, 0x1 ;  /* 0x0000001b05047211 */ /* 0x040fe400078008ff */
[----:B------:R-:W-:Y:S01]  /*789e0*/  LEA R0, R24, R5, 0x1 ;  /* 0x0000000518007211 */ /* 0x000fe200078e08ff */
[----:B------:R-:W-:Y:S01]  /*789f0*/  STL [R1+0x1704], R14 ;  /* 0x0017040e01007387 */ /* 0x000fe20000100800 */
[----:B------:R-:W-:-:S03]  /*78a00*/  LEA.HI.X.SX32 R5, R5, R28, 0x1, P0 ;  /* 0x0000001c05057211 */ /* 0x000fc600000f0eff */
[----:B------:R-:W-:Y:S04]  /*78a10*/  STL [R1+0x3dc], R21 ;  /* 0x0003dc1501007387 */ /* 0x000fe80000100800 */
[----:B------:R-:W-:Y:S04]  /*78a20*/  STL [R1+0x1708], R18 ;  /* 0x0017081201007387 */ /* 0x000fe80000100800 */
[----:B------:R-:W-:Y:S04]  /*78a30*/  STG.E.U16 [R2.64], R18 ;  /* 0x0000001202007986 */ /* 0x000fe8000c101504 */
[----:B---3--:R-:W-:Y:S04]  /*78a40*/  STL [R1+0x3d4], R7 ;  /* 0x0003d40701007387 */ /* 0x008fe80000100800 */
[----:B------:R-:W-:Y:S04]  /*78a50*/  STG.E.U16 [R4.64], R17 ;  /* 0x0000001104007986 */ /* 0x000fe8000c101504 */
[----:B------:R0:W-:Y:S04]  /*78a60*/  STL [R1+0x170c], R17 ;  /* 0x00170c1101007387 */ /* 0x0001e80000100800 */
[----:B------:R-:W-:Y:S01]  /*78a70*/  STL.64 [R1+0x3c8], R22 ;  /* 0x0003c81601007387 */ /* 0x000fe20000100a00 */
[----:B0-----:R-:W-:-:S03]  /*78a80*/  IMAD.MOV.U32 R17, RZ, RZ, R22 ;  /* 0x000000ffff117224 */ /* 0x001fc600078e0016 */
[----:B------:R-:W0:Y:S04]  /*78a90*/  LDS.64 R22, [R9+0x9000] ;  /* 0x0090000009167984 */ /* 0x000e280000000a00 */
[----:B------:R-:W-:Y:S01]  /*78aa0*/  STL [R1+0x1710], R16 ;  /* 0x0017101001007387 */ /* 0x000fe20000100800 */
[----:B------:R-:W-:Y:S01]  /*78ab0*/  IMAD.MOV.U32 R19, RZ, RZ, R20 ;  /* 0x000000ffff137224 */ /* 0x000fe200078e0014 */
[----:B------:R-:W-:Y:S01]  /*78ac0*/  LEA R2, P0, R0, R27, 0x1 ;  /* 0x0000001b00027211 */ /* 0x000fe200078008ff */
[----:B------:R-:W-:Y:S01]  /*78ad0*/  IMAD.MOV.U32 R20, RZ, RZ, R6 ;  /* 0x000000ffff147224 */ /* 0x000fe200078e0006 */
[----:B------:R-:W-:Y:S02]  /*78ae0*/  LEA R6, R24, R0, 0x1 ;  /* 0x0000000018067211 */ /* 0x000fe400078e08ff */
[----:B------:R-:W-:-:S02]  /*78af0*/  LEA.HI.X.SX32 R3, R0, R28, 0x1, P0 ;  /* 0x0000001c00037211 */ /* 0x000fc400000f0eff */
[----:B------:R-:W-:Y:S01]  /*78b00*/  LEA R4, P0, R6, R27, 0x1 ;  /* 0x0000001b06047211 */ /* 0x000fe200078008ff */
[----:B0-----:R-:W-:Y:S01]  /*78b10*/  STL.64 [R1+0x3b8], R22 ;  /* 0x0003b81601007387 */ /* 0x001fe20000100a00 */
[----:B------:R-:W-:-:S03]  /*78b20*/  IMAD.MOV.U32 R14, RZ, RZ, R22 ;  /* 0x000000ffff0e7224 */ /* 0x000fc600078e0016 */
[----:B------:R-:W0:Y:S01]  /*78b30*/  LDS.64 R22, [R26+0xa000] ;  /* 0x00a000001a167984 */ /* 0x000e220000000a00 */
[----:B------:R-:W-:-:S03]  /*78b40*/  LEA.HI.X.SX32 R5, R6, R28, 0x1, P0 ;  /* 0x0000001c06057211 */ /* 0x000fc600000f0eff */
[----:B------:R1:W-:Y:S04]  /*78b50*/  STG.E.U16 [R2.64], R16 ;  /* 0x0000001002007986 */ /* 0x0003e8000c101504 */
[----:B------:R-:W-:Y:S04]  /*78b60*/  STG.E.U16 [R4.64], R15 ;  /* 0x0000000f04007986 */ /* 0x000fe8000c101504 */
[----:B------:R-:W2:Y:S01]  /*78b70*/  LDS.64 R4, [R12+0xa000] ;  /* 0x00a000000c047984 */ /* 0x000ea20000000a00 */
[----:B------:R-:W-:Y:S01]  /*78b80*/  IMAD.MOV.U32 R11, RZ, RZ, R10 ;  /* 0x000000ffff0b7224 */ /* 0x000fe200078e000a */
[----:B------:R-:W-:-:S04]  /*78b90*/  LEA R0, R24, R6, 0x1 ;  /* 0x0000000618007211 */ /* 0x000fc800078e08ff */
[----:B------:R-:W-:Y:S01]  /*78ba0*/  LEA R6, P0, R0, R27, 0x1 ;  /* 0x0000001b00067211 */ /* 0x000fe200078008ff */
[----:B0-----:R-:W-:Y:S01]  /*78bb0*/  STL.64 [R1+0x3c0], R22 ;  /* 0x0003c01601007387 */ /* 0x001fe20000100a00 */
[----:B------:R-:W-:-:S03]  /*78bc0*/  IMAD.MOV.U32 R10, RZ, RZ, R22 ;  /* 0x000000ffff0a7224 */ /* 0x000fc600078e0016 */
[----:B------:R-:W0:Y:S01]  /*78bd0*/  LDS.64 R22, [R13+0xa000] ;  /* 0x00a000000d167984 */ /* 0x000e220000000a00 */
[----:B-1----:R-:W-:Y:S02]  /*78be0*/  LEA R3, R24, R0, 0x1 ;  /* 0x0000000018037211 */ /* 0x002fe400078e08ff */
[-C--:B------:R-:W-:Y:S02]  /*78bf0*/  LEA.HI.X.SX32 R7, R0, R28.reuse, 0x1, P0 ;  /* 0x0000001c00077211 */ /* 0x080fe400000f0eff */
[C---:B------:R-:W-:Y:S02]  /*78c00*/  LEA R2, P0, R3.reuse, R27, 0x1 ;  /* 0x0000001b03027211 */ /* 0x040fe400078008ff */
[C---:B------:R-:W-:Y:S01]  /*78c10*/  LEA R0, R24.reuse, R3, 0x1 ;  /* 0x0000000318007211 */ /* 0x040fe200078e08ff */
[----:B------:R1:W-:Y:S01]  /*78c20*/  STG.E.U16 [R6.64], R11 ;  /* 0x0000000b06007986 */ /* 0x0003e2000c101504 */
[----:B------:R-:W-:Y:S01]  /*78c30*/  LEA.HI.X.SX32 R3, R3, R28, 0x1, P0 ;  /* 0x0000001c03037211 */ /* 0x000fe200000f0eff */
[----:B--2---:R-:W-:Y:S01]  /*78c40*/  IMAD.MOV.U32 R21, RZ, RZ, R4 ;  /* 0x000000ffff157224 */ /* 0x004fe200078e0004 */
[----:B------:R-:W-:Y:S01]  /*78c50*/  LEA R4, R24, R0, 0x1 ;  /* 0x0000000018047211 */ /* 0x000fe200078e08ff */
[----:B------:R-:W-:Y:S04]  /*78c60*/  STL [R1+0x1714], R15 ;  /* 0x0017140f01007387 */ /* 0x000fe80000100800 */
[----:B------:R2:W-:Y:S01]  /*78c70*/  STG.E.U16 [R2.64], R8 ;  /* 0x0000000802007986 */ /* 0x0005e2000c101504 */
[----:B-1----:R-:W-:-:S03]  /*78c80*/  LEA R6, P0, R0, R27, 0x1 ;  /* 0x0000001b00067211 */ /* 0x002fc600078008ff */
[----:B------:R1:W-:Y:S01]  /*78c90*/  STL [R1+0x3b4], R5 ;  /* 0x0003b40501007387 */ /* 0x0003e20000100800 */
[----:B------:R-:W-:Y:S02]  /*78ca0*/  LEA.HI.X.SX32 R7, R0, R28, 0x1, P0 ;  /* 0x0000001c00077211 */ /* 0x000fe400000f0eff */
[-C--:B--2---:R-:W-:Y:S02]  /*78cb0*/  LEA R2, P0, R4, R27.reuse, 0x1 ;  /* 0x0000001b04027211 */ /* 0x084fe400078008ff */
[----:B-1----:R-:W-:Y:S02]  /*78cc0*/  LEA R5, R24, R4, 0x1 ;  /* 0x0000000418057211 */ /* 0x002fe400078e08ff */
[----:B------:R-:W-:Y:S01]  /*78cd0*/  LEA.HI.X.SX32 R3, R4, R28, 0x1, P0 ;  /* 0x0000001c04037211 */ /* 0x000fe200000f0eff */
[----:B------:R-:W-:Y:S01]  /*78ce0*/  STG.E.U16 [R6.64], R19 ;  /* 0x0000001306007986 */ /* 0x000fe2000c101504 */
[----:B------:R-:W-:Y:S01]  /*78cf0*/  LEA R4, P0, R5, R27, 0x1 ;  /* 0x0000001b05047211 */ /* 0x000fe200078008ff */
[----:B------:R-:W-:-:S02]  /*78d00*/  IMAD R0, R24, 0x2, R5 ;  /* 0x0000000218007824 */ /* 0x000fc400078e0205 */
[----:B------:R-:W1:Y:S01]  /*78d10*/  LDS.64 R6, [R26+0xb000] ;  /* 0x00b000001a067984 */ /* 0x000e620000000a00 */
[----:B0-----:R-:W-:-:S03]  /*78d20*/  IMAD.MOV.U32 R29, RZ, RZ, R22 ;  /* 0x000000ffff1d7224 */ /* 0x001fc600078e0016 */
[----:B------:R-:W-:Y:S01]  /*78d30*/  STL [R1+0x3ac], R23 ;  /* 0x0003ac1701007387 */ /* 0x000fe20000100800 */
[----:B------:R-:W-:-:S03]  /*78d40*/  LEA.HI.X.SX32 R5, R5, R28, 0x1, P0 ;  /* 0x0000001c05057211 */ /* 0x000fc600000f0eff */
[----:B------:R-:W0:Y:S04]  /*78d50*/  LDS.64 R22, [R9+0xa000] ;  /* 0x00a0000009167984 */ /* 0x000e280000000a00 */
[----:B------:R-:W-:Y:S04]  /*78d60*/  STG.E.U16 [R2.64], R20 ;  /* 0x0000001402007986 */ /* 0x000fe8000c101504 */
[----:B------:R-:W-:Y:S04]  /*78d70*/  STG.E.U16 [R4.64], R17 ;  /* 0x0000001104007986 */ /* 0x000fe8000c101504 */
[----:B------:R-:W2:Y:S04]  /*78d80*/  LDS.64 R16, [R12+0xb000] ;  /* 0x00b000000c107984 */ /* 0x000ea80000000a00 */
[----:B------:R-:W3:Y:S01]  /*78d90*/  LDS.64 R4, [R13+0xb000] ;  /* 0x00b000000d047984 */ /* 0x000ee20000000a00 */
[----:B-1----:R-:W-:-:S03]  /*78da0*/  MOV R11, R6 ;  /* 0x00000006000b7202 */ /* 0x002fc60000000f00 */
[----:B0-----:R-:W-:Y:S04]  /*78db0*/  STL [R1+0x3a4], R23 ;  /* 0x0003a41701007387 */ /* 0x001fe80000100800 */
[----:B------:R0:W-:Y:S02]  /*78dc0*/  STL.64 [R1+0x398], R6 ;  /* 0x0003980601007387 */ /* 0x0001e40000100a00 */
[C---:B0-----:R-:W-:Y:S02]  /*78dd0*/  LEA R6, P0, R0.reuse, R27, 0x1 ;  /* 0x0000001b00067211 */ /* 0x041fe400078008ff */
[----:B--2---:R-:W-:Y:S02]  /*78de0*/  STL [R1+0x394], R17 ;  /* 0x0003941101007387 */ /* 0x004fe40000100800 */
[----:B------:R-:W-:-:S02]  /*78df0*/  LEA.HI.X.SX32 R7, R0, R28, 0x1, P0 ;  /* 0x0000001c00077211 */ /* 0x000fc400000f0eff */
[----:B---3--:R-:W-:Y:S01]  /*78e00*/  STL.64 [R1+0x388], R4 ;  /* 0x0003880401007387 */ /* 0x008fe20000100a00 */
[----:B------:R-:W-:-:S03]  /*78e10*/  IMAD.MOV.U32 R23, RZ, RZ, R4 ;  /* 0x000000ffff177224 */ /* 0x000fc600078e0004 */
[----:B------:R0:W-:Y:S04]  /*78e20*/  STG.E.U16 [R6.64], R14 ;  /* 0x0000000e06007986 */ /* 0x0001e8000c101504 */
[----:B------:R-:W1:Y:S04]  /*78e30*/  LDS.64 R4, [R9+0xb000] ;  /* 0x00b0000009047984 */ /* 0x000e680000000a00 */
[----:B------:R-:W2:Y:S01]  /*78e40*/  LDS.64 R14, [R26+0xc000] ;  /* 0x00c000001a0e7984 */ /* 0x000ea20000000a00 */
[----:B------:R-:W-:-:S05]  /*78e50*/  IMAD R8, R24, 0x2, R0 ;  /* 0x0000000218087824 */ /* 0x000fca00078e0200 */
[-C--:B------:R-:W-:Y:S02]  /*78e60*/  LEA R2, P0, R8, R27.reuse, 0x1 ;  /* 0x0000001b08027211 */ /* 0x080fe400078008ff */
[----:B------:R-:W-:Y:S02]  /*78e70*/  LEA R0, R24, R8, 0x1 ;  /* 0x0000000818007211 */ /* 0x000fe400078e08ff */
[----:B------:R-:W-:Y:S02]  /*78e80*/  LEA.HI.X.SX32 R3, R8, R28, 0x1, P0 ;  /* 0x0000001c08037211 */ /* 0x000fe400000f0eff */
[----:B0-----:R-:W-:-:S04]  /*78e90*/  LEA R6, P0, R0, R27, 0x1 ;  /* 0x0000001b00067211 */ /* 0x001fc800078008ff */
[----:B------:R-:W-:Y:S01]  /*78ea0*/  LEA.HI.X.SX32 R7, R0, R28, 0x1, P0 ;  /* 0x0000001c00077211 */ /* 0x000fe200000f0eff */
[----:B------:R0:W-:Y:S04]  /*78eb0*/  STG.E.U16 [R2.64], R10 ;  /* 0x0000000a02007986 */ /* 0x0001e8000c101504 */
[----:B------:R-:W-:Y:S04]  /*78ec0*/  STG.E.U16 [R6.64], R21 ;  /* 0x0000001506007986 */ /* 0x000fe8000c101504 */
[----:B-1----:R-:W-:Y:S04]  /*78ed0*/  STL.64 [R1+0x378], R4 ;  /* 0x0003780401007387 */ /* 0x002fe80000100a00 */
[----:B--2---:R-:W-:Y:S01]  /*78ee0*/  STL.64 [R1+0x380], R14 ;  /* 0x0003800e01007387 */ /* 0x004fe20000100a00 */
[----:B0-----:R-:W-:-:S03]  /*78ef0*/  MOV R10, R14 ;  /* 0x0000000e000a7202 */ /* 0x001fc60000000f00 */
[----:B------:R-:W-:Y:S04]  /*78f00*/  STL.64 [R1+0x1718], R20 ;  /* 0x0017181401007387 */ /* 0x000fe80000100a00 */
[----:B------:R-:W0:Y:S04]  /*78f10*/  LDS.64 R14, [R12+0xc000] ;  /* 0x00c000000c0e7984 */ /* 0x000e280000000a00 */
[----:B------:R-:W1:Y:S04]  /*78f20*/  LDS.64 R20, [R13+0xc000] ;  /* 0x00c000000d147984 */ /* 0x000e680000000a00 */
[----:B0-----:R-:W-:Y:S04]  /*78f30*/  STL.64 [R1+0x370], R14 ;  /* 0x0003700e01007387 */ /* 0x001fe80000100a00 */
[----:B-1----:R-:W-:Y:S01]  /*78f40*/  STL.64 [R1+0x368], R20 ;  /* 0x0003681401007387 */ /* 0x002fe20000100a00 */
[----:B------:R-:W-:-:S03]  /*78f50*/  MOV R17, R20 ;  /* 0x0000001400117202 */ /* 0x000fc60000000f00 */
[----:B------:R-:W0:Y:S04]  /*78f60*/  LDS.64 R20, [R9+0xc000] ;  /* 0x00c0000009147984 */ /* 0x000e280000000a00 */
[----:B0-----:R-:W-:Y:S01]  /*78f70*/  STL.64 [R1+0x358], R20 ;  /* 0x0003581401007387 */ /* 0x001fe20000100a00 */
[----:B------:R-:W-:-:S03]  /*78f80*/  MOV R18, R20 ;  /* 0x0000001400127202 */ /* 0x000fc60000000f00 */
[----:B------:R-:W0:Y:S01]  /*78f90*/  LDS.64 R20, [R26+0xd000] ;  /* 0x00d000001a147984 */ /* 0x000e220000000a00 */
[----:B------:R-:W-:Y:S02]  /*78fa0*/  MOV R15, R14 ;  /* 0x0000000e000f7202 */ /* 0x000fe40000000f00 */
[----:B------:R-:W-:Y:S01]  /*78fb0*/  LEA R2, R24, R0, 0x1 ;  /* 0x0000000018027211 */ /* 0x000fe200078e08ff */
[----:B------:R-:W-:Y:S01]  /*78fc0*/  IMAD.MOV.U32 R25, RZ, RZ, R16 ;  /* 0x000000ffff197224 */ /* 0x000fe200078e0010 */
[----:B------:R-:W-:Y:S02]  /*78fd0*/  MOV R16, R4 ;  /* 0x0000000400107202 */ /* 0x000fe40000000f00 */
[----:B------:R-:W-:Y:S01]  /*78fe0*/  LEA R4, P0, R2, R27, 0x1 ;  /* 0x0000001b02047211 */ /* 0x000fe200078008ff */
[----:B------:R-:W-:-:S03]  /*78ff0*/  IMAD R3, R24, 0x2, R2 ;  /* 0x0000000218037824 */ /* 0x000fc600078e0202 */
[----:B------:R-:W-:Y:S01]  /*79000*/  LEA.HI.X.SX32 R5, R2, R28, 0x1, P0 ;  /* 0x0000001c02057211 */ /* 0x000fe200000f0eff */
[----:B------:R-:W-:Y:S01]  /*79010*/  IMAD R0, R24, 0x2, R3 ;  /* 0x0000000218007824 */ /* 0x000fe200078e0203 */
[----:B------:R-:W-:-:S03]  /*79020*/  LEA R2, P0, R3, R27, 0x1 ;  /* 0x0000001b03027211 */ /* 0x000fc600078008ff */
[----:B------:R1:W-:Y:S01]  /*79030*/  STG.E.U16 [R4.64], R29 ;  /* 0x0000001d04007986 */ /* 0x0003e2000c101504 */
[----:B------:R-:W-:Y:S02]  /*79040*/  LEA.HI.X.SX32 R3, R3, R28, 0x1, P0 ;  /* 0x0000001c03037211 */ /* 0x000fe400000f0eff */
[----:B------:R-:W-:Y:S01]  /*79050*/  LEA R6, P0, R0, R27, 0x1 ;  /* 0x0000001b00067211 */ /* 0x000fe200078008ff */
[----:B0-----:R-:W-:Y:S01]  /*79060*/  STL.64 [R1+0x360], R20 ;  /* 0x0003601401007387 */ /* 0x001fe20000100a00 */
[----:B------:R-:W-:-:S03]  /*79070*/  MOV R14, R20 ;  /* 0x00000014000e7202 */ /* 0x000fc60000000f00 */
[----:B------:R-:W0:Y:S01]  /*79080*/  LDS.64 R20, [R12+0xd000] ;  /* 0x00d000000c147984 */ /* 0x000e220000000a00 */
[----:B-1----:R-:W-:Y:S01]  /*79090*/  IMAD R4, R24, 0x2, R0 ;  /* 0x0000000218047824 */ /* 0x002fe200078e0200 */
[----:B------:R-:W-:Y:S02]  /*790a0*/  LEA.HI.X.SX32 R7, R0, R28, 0x1, P0 ;  /* 0x0000001c00077211 */ /* 0x000fe400000f0eff */
[----:B------:R1:W-:Y:S01]  /*790b0*/  STG.E.U16 [R2.64], R22 ;  /* 0x0000001602007986 */ /* 0x0003e2000c101504 */
[----:B------:R-:W-:-:S03]  /*790c0*/  IMAD R0, R24, 0x2, R4 ;  /* 0x0000000218007824 */ /* 0x000fc600078e0204 */
[----:B------:R2:W-:Y:S01]  /*790d0*/  STG.E.U16 [R6.64], R11 ;  /* 0x0000000b06007986 */ /* 0x0005e2000c101504 */
[----:B------:R-:W-:Y:S01]  /*790e0*/  IMAD R5, R24, 0x2, R0 ;  /* 0x0000000218057824 */ /* 0x000fe200078e0200 */
[----:B-1----:R-:W-:-:S04]  /*790f0*/  LEA R2, P0, R4, R27, 0x1 ;  /* 0x0000001b04027211 */ /* 0x002fc800078008ff */
[----:B------:R-:W-:Y:S02]  /*79100*/  LEA.HI.X.SX32 R3, R4, R28, 0x1, P0 ;  /* 0x0000001c04037211 */ /* 0x000fe400000f0eff */
[----:B--2---:R-:W-:-:S04]  /*79110*/  LEA R6, P0, R0, R27, 0x1 ;  /* 0x0000001b00067211 */ /* 0x004fc800078008ff */
[----:B------:R-:W-:Y:S02]  /*79120*/  LEA.HI.X.SX32 R7, R0, R28, 0x1, P0 ;  /* 0x0000001c00077211 */ /* 0x000fe400000f0eff */
[----:B------:R-:W-:Y:S01]  /*79130*/  LEA R4, P0, R5, R27, 0x1 ;  /* 0x0000001b05047211 */ /* 0x000fe200078008ff */
[----:B------:R-:W-:-:S03]  /*79140*/  IMAD R0, R24, 0x2, R5 ;  /* 0x0000000218007824 */ /* 0x000fc600078e0205 */
[----:B------:R-:W-:Y:S01]  /*79150*/  LEA.HI.X.SX32 R5, R5, R28, 0x1, P0 ;  /* 0x0000001c05057211 */ /* 0x000fe200000f0eff */
[----:B------:R1:W-:Y:S04]  /*79160*/  STG.E.U16 [R2.64], R25 ;  /* 0x0000001902007986 */ /* 0x0003e8000c101504 */
[----:B------:R2:W-:Y:S01]  /*79170*/  STG.E.U16 [R6.64], R23 ;  /* 0x0000001706007986 */ /* 0x0005e2000c101504 */
[----:B0-----:R-:W-:-:S03]  /*79180*/  MOV R11, R20 ;  /* 0x00000014000b7202 */ /* 0x001fc60000000f00 */
[----:B------:R-:W-:Y:S04]  /*79190*/  STG.E.U16 [R4.64], R16 ;  /* 0x0000001004007986 */ /* 0x000fe8000c101504 */
[----:B------:R-:W-:Y:S04]  /*791a0*/  STL.64 [R1+0x350], R20 ;  /* 0x0003501401007387 */ /* 0x000fe80000100a00 */
[----:B------:R-:W0:Y:S04]  /*791b0*/  LDS.64 R4, [R13+0xd000] ;  /* 0x00d000000d047984 */ /* 0x000e280000000a00 */
[----:B------:R-:W3:Y:S01]  /*791c0*/  LDS.64 R20, [R9+0xd000] ;  /* 0x00d0000009147984 */ /* 0x000ee20000000a00 */
[----:B-1----:R-:W-:Y:S01]  /*791d0*/  LEA R2, P0, R0, R27, 0x1 ;  /* 0x0000001b00027211 */ /* 0x002fe200078008ff */
[----:B------:R-:W-:-:S03]  /*791e0*/  IMAD R8, R24, 0x2, R0 ;  /* 0x0000000218087824 */ /* 0x000fc600078e0200 */
[----:B------:R-:W-:Y:S02]  /*791f0*/  LEA.HI.X.SX32 R3, R0, R28, 0x1, P0 ;  /* 0x0000001c00037211 */ /* 0x000fe400000f0eff */
[----:B--2---:R-:W-:-:S04]  /*79200*/  LEA R6, P0, R8, R27, 0x1 ;  /* 0x0000001b08067211 */ /* 0x004fc800078008ff */
[----:B------:R-:W-:Y:S01]  /*79210*/  LEA.HI.X.SX32 R7, R8, R28, 0x1, P0 ;  /* 0x0000001c08077211 */ /* 0x000fe200000f0eff */
[----:B------:R-:W-:Y:S04]  /*79220*/  STG.E.U16 [R2.64], R10 ;  /* 0x0000000a02007986 */ /* 0x000fe8000c101504 */
[----:B------:R1:W-:Y:S04]  /*79230*/  STG.E.U16 [R6.64], R15 ;  /* 0x0000000f06007986 */ /* 0x0003e8000c101504 */
[----:B------:R-:W2:Y:S04]  /*79240*/  LDS.64 R6, [R26+0xe000] ;  /* 0x00e000001a067984 */ /* 0x000ea80000000a00 */
[----:B0-----:R-:W-:Y:S04]  /*79250*/  STL.64 [R1+0x348], R4 ;  /* 0x0003480401007387 */ /* 0x001fe80000100a00 */
[----:B---3--:R-:W-:Y:S01]  /*79260*/  STL.64 [R1+0x338], R20 ;  /* 0x0003381401007387 */ /* 0x008fe20000100a00 */
[----:B-1----:R-:W-:-:S03]  /*79270*/  IMAD.MOV.U32 R15, RZ, RZ, R20 ;  /* 0x000000ffff0f7224 */ /* 0x002fc600078e0014 */
[----:B------:R-:W0:Y:S01]  /*79280*/  LDS.64 R20, [R12+0xe000] ;  /* 0x00e000000c147984 */ /* 0x000e220000000a00 */
[----:B------:R-:W-:-:S04]  /*79290*/  LEA R0, R24, R8, 0x1 ;  /* 0x0000000818007211 */ /* 0x000fc800078e08ff */
[----:B------:R-:W-:-:S04]  /*792a0*/  LEA R2, P0, R0, R27, 0x1 ;  /* 0x0000001b00027211 */ /* 0x000fc800078008ff */
[----:B------:R-:W-:-:S05]  /*792b0*/  LEA.HI.X.SX32 R3, R0, R28, 0x1, P0 ;  /* 0x0000001c00037211 */ /* 0x000fca00000f0eff */
[----:B------:R1:W-:Y:S04]  /*792c0*/  STG.E.U16 [R2.64], R17 ;  /* 0x0000001102007986 */ /* 0x0003e8000c101504 */
[----:B--2---:R-:W-:Y:S04]  /*792d0*/  STL.64 [R1+0x340], R6 ;  /* 0x0003400601007387 */ /* 0x004fe80000100a00 */
[----:B0-----:R-:W-:Y:S01]  /*792e0*/  STL.64 [R1+0x330], R20 ;  /* 0x0003301401007387 */ /* 0x001fe20000100a00 */
[----:B-1----:R-:W-:-:S03]  /*792f0*/  IMAD.MOV.U32 R17, RZ, RZ, R20 ;  /* 0x000000ffff117224 */ /* 0x002fc600078e0014 */
[----:B------:R-:W0:Y:S01]  /*79300*/  LDS.64 R20, [R13+0xe000] ;  /* 0x00e000000d147984 */ /* 0x000e220000000a00 */
[----:B------:R-:W-:Y:S01]  /*79310*/  LEA R5, R24, R0, 0x1 ;  /* 0x0000000018057211 */ /* 0x000fe200078e08ff */
[----:B------:R-:W-:-:S03]  /*79320*/  IMAD.MOV.U32 R10, RZ, RZ, R4 ;  /* 0x000000ffff0a7224 */ /* 0x000fc600078e0004 */
[----:B------:R-:W-:Y:S01]  /*79330*/  LEA R4, P0, R5, R27, 0x1 ;  /* 0x0000001b05047211 */ /* 0x000fe200078008ff */
[----:B------:R-:W-:-:S03]  /*79340*/  IMAD R0, R24, 0x2, R5 ;  /* 0x0000000218007824 */ /* 0x000fc600078e0205 */
[----:B------:R-:W-:-:S05]  /*79350*/  LEA.HI.X.SX32 R5, R5, R28, 0x1, P0 ;  /* 0x0000001c05057211 */ /* 0x000fca00000f0eff */
[----:B------:R1:W-:Y:S04]  /*79360*/  STG.E.U16 [R4.64], R18 ;  /* 0x0000001204007986 */ /* 0x0003e8000c101504 */
[----:B------:R-:W2:Y:S01]  /*79370*/  LDS.64 R4, [R9+0xe000] ;  /* 0x00e0000009047984 */ /* 0x000ea20000000a00 */
[----:B------:R-:W-:-:S03]  /*79380*/  LEA R2, P0, R0, R27, 0x1 ;  /* 0x0000001b00027211 */ /* 0x000fc600078008ff */
[----:B0-----:R-:W-:Y:S01]  /*79390*/  STL.64 [R1+0x328], R20 ;  /* 0x0003281401007387 */ /* 0x001fe20000100a00 */
[----:B-1----:R-:W-:-:S03]  /*793a0*/  MOV R18, R20 ;  /* 0x0000001400127202 */ /* 0x002fc60000000f00 */
[----:B------:R-:W0:Y:S01]  /*793b0*/  LDS.64 R20, [R26+0xf000] ;  /* 0x00f000001a147984 */ /* 0x000e220000000a00 */
[----:B------:R-:W-:Y:S02]  /*793c0*/  LEA R7, R24, R0, 0x1 ;  /* 0x0000000018077211 */ /* 0x000fe400078e08ff */
[----:B------:R-:W-:Y:S02]  /*793d0*/  MOV R16, R6 ;  /* 0x0000000600107202 */ /* 0x000fe40000000f00 */
[----:B------:R-:W-:Y:S02]  /*793e0*/  LEA.HI.X.SX32 R3, R0, R28, 0x1, P0 ;  /* 0x0000001c00037211 */ /* 0x000fe400000f0eff */
[----:B------:R-:W-:Y:S01]  /*793f0*/  LEA R6, P0, R7, R27, 0x1 ;  /* 0x0000001b07067211 */ /* 0x000fe200078008ff */
[----:B------:R-:W-:-:S03]  /*79400*/  IMAD R0, R24, 0x2, R7 ;  /* 0x0000000218007824 */ /* 0x000fc600078e0207 */
[----:B------:R-:W-:Y:S01]  /*79410*/  LEA.HI.X.SX32 R7, R7, R28, 0x1, P0 ;  /* 0x0000001c07077211 */ /* 0x000fe200000f0eff */
[----:B------:R1:W-:Y:S04]  /*79420*/  STG.E.U16 [R2.64], R14 ;  /* 0x0000000e02007986 */ /* 0x0003e8000c101504 */
[----:B------:R0:W-:Y:S04]  /*79430*/  STG.E.U16 [R6.64], R11 ;  /* 0x0000000b06007986 */ /* 0x0001e8000c101504 */
[----:B------:R-:W3:Y:S01]  /*79440*/  LDS.64 R6, [R12+0xf000] ;  /* 0x00f000000c067984 */ /* 0x000ee20000000a00 */
[----:B-1----:R-:W-:-:S03]  /*79450*/  LEA R2, P0, R0, R27, 0x1 ;  /* 0x0000001b00027211 */ /* 0x002fc600078008ff */
[----:B--2---:R1:W-:Y:S01]  /*79460*/  STL.64 [R1+0x320], R4 ;  /* 0x0003200401007387 */ /* 0x0043e20000100a00 */
[----:B------:R-:W-:-:S05]  /*79470*/  LEA.HI.X.SX32 R3, R0, R28, 0x1, P0 ;  /* 0x0000001c00037211 */ /* 0x000fca00000f0eff */
[----:B------:R-:W-:Y:S04]  /*79480*/  STG.E.U16 [R2.64], R10 ;  /* 0x0000000a02007986 */ /* 0x000fe8000c101504 */
[----:B------:R-:W2:Y:S01]  /*79490*/  LDS.64 R2, [R9+0xf000] ;  /* 0x00f0000009027984 */ /* 0x000ea20000000a00 */
[----:B0-----:R-:W-:-:S03]  /*794a0*/  MOV R11, R20 ;  /* 0x00000014000b7202 */ /* 0x001fc60000000f00 */
[----:B------:R-:W-:Y:S04]  /*794b0*/  STL.64 [R1+0x318], R20 ;  /* 0x0003181401007387 */ /* 0x000fe80000100a00 */
[----:B------:R-:W0:Y:S01]  /*794c0*/  LDS.64 R20, [R13+0xf000] ;  /* 0x00f000000d147984 */ /* 0x000e220000000a00 */
[----:B------:R-:W-:Y:S01]  /*794d0*/  MOV R14, R4 ;  /* 0x00000004000e7202 */ /* 0x000fe20000000f00 */
[----:B-1----:R-:W-:-:S05]  /*794e0*/  IMAD R4, R24, 0x2, R0 ;  /* 0x0000000218047824 */ /* 0x002fca00078e0200 */
[C---:B------:R-:W-:Y:S01]  /*794f0*/  LEA R0, R24.reuse, R4, 0x1 ;  /* 0x0000000418007211 */ /* 0x040fe200078e08ff */
[----:B---3--:R1:W-:Y:S01]  /*79500*/  STL.64 [R1+0x310], R6 ;  /* 0x0003100601007387 */ /* 0x0083e20000100a00 */
[----:B------:R-:W-:Y:S02]  /*79510*/  IMAD.MOV.U32 R26, RZ, RZ, R6 ;  /* 0x000000ffff1a7224 */ /* 0x000fe400078e0006 */
[----:B------:R-:W-:Y:S02]  /*79520*/  LEA R8, R24, R0, 0x1 ;  /* 0x0000000018087211 */ /* 0x000fe400078e08ff */
[----:B-1----:R-:W-:-:S04]  /*79530*/  LEA R6, P0, R4, R27, 0x1 ;  /* 0x0000001b04067211 */ /* 0x002fc800078008ff */
[----:B------:R-:W-:Y:S02]  /*79540*/  LEA.HI.X.SX32 R7, R4, R28, 0x1, P0 ;  /* 0x0000001c04077211 */ /* 0x000fe400000f0eff */
[----:B------:R-:W-:Y:S01]  /*79550*/  LEA R4, P0, R0, R27, 0x1 ;  /* 0x0000001b00047211 */ /* 0x000fe200078008ff */
[----:B--2---:R-:W-:-:S03]  /*79560*/  IMAD.MOV.U32 R10, RZ, RZ, R2 ;  /* 0x000000ffff0a7224 */ /* 0x004fc600078e0002 */
[----:B------:R-:W-:Y:S01]  /*79570*/  LEA.HI.X.SX32 R5, R0, R28, 0x1, P0 ;  /* 0x0000001c00057211 */ /* 0x000fe200000f0eff */
[----:B0-----:R0:W-:Y:S01]  /*79580*/  STL [R1+0x30c], R21 ;  /* 0x00030c1501007387 */ /* 0x0011e20000100800 */
[----:B------:R-:W-:Y:S01]  /*79590*/  IMAD.MOV.U32 R23, RZ, RZ, R20 ;  /* 0x000000ffff177224 */ /* 0x000fe200078e0014 */
[----:B------:R-:W-:Y:S02]  /*795a0*/  LEA R0, R24, R8, 0x1 ;  /* 0x0000000818007211 */ /* 0x000fe400078e08ff */
[----:B------:R1:W-:Y:S04]  /*795b0*/  STG.E.U16 [R6.64], R15 ;  /* 0x0000000f06007986 */ /* 0x0003e8000c101504 */
[----:B0-----:R-:W2:Y:S04]  /*795c0*/  LDL.LU.64 R20, [R1+0x1718] ;  /* 0x0017180001147983 */ /* 0x001ea80000300a00 */
[----:B------:R0:W-:Y:S04]  /*795d0*/  STL.64 [R1+0x300], R2 ;  /* 0x0003000201007387 */ /* 0x0001e80000100a00 */
[----:B------:R3:W-:Y:S04]  /*795e0*/  STG.E.U16 [R4.64], R16 ;  /* 0x0000001004007986 */ /* 0x0007e8000c101504 */
[----:B-1----:R-:W4:Y:S01]  /*795f0*/  LDL.LU R15, [R1+0x1714] ;  /* 0x00171400010f7983 */ /* 0x002f220000300800 */
[----:B0-----:R-:W-:-:S04]  /*79600*/  LEA R2, P0, R8, R27, 0x1 ;  /* 0x0000001b08027211 */ /* 0x001fc800078008ff */
[-C--:B------:R-:W-:Y:S01]  /*79610*/  LEA.HI.X.SX32 R3, R8, R28.reuse, 0x1, P0 ;  /* 0x0000001c08037211 */ /* 0x080fe200000f0eff */
[----:B------:R-:W-:Y:S01]  /*79620*/  IMAD R8, R24, 0x2, R0 ;  /* 0x0000000218087824 */ /* 0x000fe200078e0200 */
[CC--:B------:R-:W-:Y:S01]  /*79630*/  LEA R6, P0, R0.reuse, R27.reuse, 0x1 ;  /* 0x0000001b00067211 */ /* 0x0c0fe200078008ff */
[----:B---3--:R-:W3:Y:S03]  /*79640*/  LDL.LU R16, [R1+0x1710] ;  /* 0x0017100001107983 */ /* 0x008ee60000300800 */
[----:B------:R-:W-:Y:S02]  /*79650*/  LEA.HI.X.SX32 R7, R0, R28, 0x1, P0 ;  /* 0x0000001c00077211 */ /* 0x000fe400000f0eff */
[----:B------:R-:W-:Y:S02]  /*79660*/  LEA R4, P0, R8, R27, 0x1 ;  /* 0x0000001b08047211 */ /* 0x000fe400078008ff */
[----:B------:R-:W-:Y:S01]  /*79670*/  LEA R0, R24, R8, 0x1 ;  /* 0x0000000818007211 */ /* 0x000fe200078e08ff */
[----:B------:R0:W-:Y:S01]  /*79680*/  STG.E.U16 [R2.64], R17 ;  /* 0x0000001102007986 */ /* 0x0001e2000c101504 */
[----:B------:R-:W-:-:S03]  /*79690*/  LEA.HI.X.SX32 R5, R8, R28, 0x1, P0 ;  /* 0x0000001c08057211 */ /* 0x000fc600000f0eff */
[----:B------:R-:W-:Y:S01]  /*796a0*/  IMAD R8, R24, 0x2, R0 ;  /* 0x0000000218087824 */ /* 0x000fe200078e0200 */
[----:B------:R1:W-:Y:S01]  /*796b0*/  STG.E.U16 [R6.64], R18 ;  /* 0x0000001206007986 */ /* 0x0003e2000c101504 */
[----:B0-----:R-:W-:-:S03]  /*796c0*/  LEA R2, P0, R0, R27, 0x1 ;  /* 0x0000001b00027211 */ /* 0x001fc600078008ff */
[----:B------:R-:W5:Y:S01]  /*796d0*/  LDL.LU R17, [R1+0x170c] ;  /* 0x00170c0001117983 */ /* 0x000f620000300800 */
[----:B------:R-:W-:-:S03]  /*796e0*/  LEA.HI.X.SX32 R3, R0, R28, 0x1, P0 ;  /* 0x0000001c00037211 */ /* 0x000fc600000f0eff */
[----:B------:R0:W-:Y:S01]  /*796f0*/  STG.E.U16 [R4.64], R14 ;  /* 0x0000000e04007986 */ /* 0x0001e2000c101504 */
[----:B-1----:R-:W-:Y:S02]  /*79700*/  LEA R6, P0, R8, R27, 0x1 ;  /* 0x0000001b08067211 */ /* 0x002fe400078008ff */
[----:B------:R-:W-:Y:S01]  /*79710*/  LEA R0, R24, R8, 0x1 ;  /* 0x0000000818007211 */ /* 0x000fe200078e08ff */
[----:B------:R-:W2:Y:S01]  /*79720*/  LDL.LU R18, [R1+0x1708] ;  /* 0x0017080001127983 */ /* 0x000ea20000300800 */
[----:B------:R-:W-:-:S03]  /*79730*/  LEA.HI.X.SX32 R7, R8, R28, 0x1, P0 ;  /* 0x0000001c08077211 */ /* 0x000fc600000f0eff */
[----:B------:R-:W-:Y:S01]  /*79740*/  IMAD R8, R24, 0x2, R0 ;  /* 0x0000000218087824 */ /* 0x000fe200078e0200 */
[----:B------:R1:W-:Y:S01]  /*79750*/  STG.E.U16 [R2.64], R11 ;  /* 0x0000000b02007986 */ /* 0x0003e2000c101504 */
[----:B0-----:R-:W-:-:S03]  /*79760*/  LEA R4, P0, R0, R27, 0x1 ;  /* 0x0000001b00047211 */ /* 0x001fc600078008ff */
[----:B------:R-:W2:Y:S01]  /*79770*/  LDL.LU R12, [R1+0x4e0] ;  /* 0x0004e000010c7983 */ /* 0x000ea20000300800 */
[----:B------:R-:W-:-:S03]  /*79780*/  LEA.HI.X.SX32 R5, R0, R28, 0x1, P0 ;  /* 0x0000001c00057211 */ /* 0x000fc600000f0eff */
[----:B------:R-:W2:Y:S01]  /*79790*/  LDL.LU R14, [R1+0x1704] ;  /* 0x00170400010e7983 */ /* 0x000ea20000300800 */
[----:B-1----:R-:W-:-:S03]  /*797a0*/  LEA R2, P0, R8, R27, 0x1 ;  /* 0x0000001b08027211 */ /* 0x002fc600078008ff */
[----:B------:R-:W2:Y:S01]  /*797b0*/  LDL.LU R11, [R1+0x1700] ;  /* 0x00170000010b7983 */ /* 0x000ea20000300800 */
[----:B------:R-:W-:-:S03]  /*797c0*/  LEA.HI.X.SX32 R3, R8, R28, 0x1, P0 ;  /* 0x0000001c08037211 */ /* 0x000fc600000f0eff */
[----:B------:R0:W-:Y:S04]  /*797d0*/  STG.E.U16 [R6.64], R26 ;  /* 0x0000001a06007986 */ /* 0x0001e8000c101504 */
[----:B------:R-:W-:Y:S04]  /*797e0*/  STG.E.U16 [R4.64], R23 ;  /* 0x0000001704007986 */ /* 0x000fe8000c101504 */
[----:B------:R-:W-:Y:S04]  /*797f0*/  STG.E.U16 [R2.64], R10 ;  /* 0x0000000a02007986 */ /* 0x000fe8000c101504 */
[----:B0-----:R-:W2:Y:S04]  /*79800*/  LDL.LU R7, [R1+0x4f0] ;  /* 0x0004f00001077983 */ /* 0x001ea80000300800 */
[----:B------:R-:W3:Y:S04]  /*79810*/  LDL.LU R26, [R1+0x4d0] ;  /* 0x0004d000011a7983 */ /* 0x000ee80000300800 */
[----:B------:R0:W-:Y:S04]  /*79820*/  STL [R1+0x16dc], R23 ;  /* 0x0016dc1701007387 */ /* 0x0001e80000100800 */
[----:B0-----:R-:W3:Y:S04]  /*79830*/  LDL.LU R23, [R1+0x4e8] ;  /* 0x0004e80001177983 */ /* 0x001ee80000300800 */
[----:B------:R-:W3:Y:S04]  /*79840*/  LDL.LU R10, [R1+0x16fc] ;  /* 0x0016fc00010a7983 */ /* 0x000ee80000300800 */
[----:B------:R-:W3:Y:S01]  /*79850*/  LDL.LU R3, [R1+0x4f8] ;  /* 0x0004f80001037983 */ /* 0x000ee20000300800 */
[----:B------:R-:W-:-:S04]  /*79860*/  LEA R6, R24, R8, 0x1 ;  /* 0x0000000818067211 */ /* 0x000fc800078e08ff */
[----:B------:R-:W-:Y:S01]  /*79870*/  LEA R4, P0, R6, R27, 0x1 ;  /* 0x0000001b06047211 */ /* 0x000fe200078008ff */
[----:B------:R-:W-:-:S03]  /*79880*/  IMAD R0, R24, 0x2, R6 ;  /* 0x0000000218007824 */ /* 0x000fc600078e0206 */
[----:B------:R-:W-:Y:S02]  /*79890*/  LEA.HI.X.SX32 R5, R6, R28, 0x1, P0 ;  /* 0x0000001c06057211 */ /* 0x000fe400000f0eff */
[----:B------:R-:W-:Y:S02]  /*798a0*/  LEA R2, P0, R0, R27, 0x1 ;  /* 0x0000001b00027211 */ /* 0x000fe400078008ff */
[----:B--2---:R-:W-:Y:S02]  /*798b0*/  PRMT R6, R7, 0x7632, R6 ;  /* 0x0000763207067816 */ /* 0x004fe40000000006 */
[----:B------:R-:W-:Y:S02]  /*798c0*/  LEA R7, R24, R0, 0x1 ;  /* 0x0000000018077211 */ /* 0x000fe400078e08ff */
[----:B---3--:R-:W-:Y:S02]  /*798d0*/  PRMT R8, R3, 0x7632, R8 ;  /* 0x0000763203087816 */ /* 0x008fe40000000008 */
[----:B------:R-:W-:Y:S01]  /*798e0*/  LEA.HI.X.SX32 R3, R0, R28, 0x1, P0 ;  /* 0x0000001c00037211 */ /* 0x000fe200000f0eff */
[----:B------:R-:W-:-:S02]  /*798f0*/  IMAD R0, R24, 0x2, R7 ;  /* 0x0000000218007824 */ /* 0x000fc400078e0207 */
[----:B------:R0:W-:Y:S04]  /*79900*/  STG.E.U16 [R4.64], R8 ;  /* 0x0000000804007986 */ /* 0x0001e8000c101504 */
[----:B------:R1:W-:Y:S01]  /*79910*/  STG.E.U16 [R2.64], R6 ;  /* 0x0000000602007986 */ /* 0x0003e2000c101504 */
[-C--:B0-----:R-:W-:Y:S02]  /*79920*/  LEA R4, P0, R7, R27.reuse, 0x1 ;  /* 0x0000001b07047211 */ /* 0x081fe400078008ff */
[----:B------:R-:W-:Y:S02]  /*79930*/  PRMT R8, R23, 0x7632, R8 ;  /* 0x0000763217087816 */ /* 0x000fe40000000008 */
[----:B------:R-:W-:Y:S01]  /*79940*/  LEA.HI.X.SX32 R5, R7, R28, 0x1, P0 ;  /* 0x0000001c07057211 */ /* 0x000fe200000f0eff */
[----:B------:R-:W2:Y:S01]  /*79950*/  LDL.LU R23, [R1+0x4b8] ;  /* 0x0004b80001177983 */ /* 0x000ea20000300800 */
[----:B-1----:R-:W-:-:S02]  /*79960*/  LEA R2, P0, R0, R27, 0x1 ;  /* 0x0000001b00027211 */ /* 0x002fc400078008ff */
[----:B------:R-:W-:Y:S01]  /*79970*/  LEA R7, R24, R0, 0x1 ;  /* 0x0000000018077211 */ /* 0x000fe200078e08ff */
[----:B------:R0:W-:Y:S01]  /*79980*/  STG.E.U16 [R4.64], R8 ;  /* 0x0000000804007986 */ /* 0x0001e2000c101504 */
[----:B------:R-:W-:Y:S02]  /*79990*/  LEA.HI.X.SX32 R3, R0, R28, 0x1, P0 ;  /* 0x0000001c00037211 */ /* 0x000fe400000f0eff */
[----:B------:R-:W-:Y:S01]  /*799a0*/  PRMT R6, R12, 0x7632, R6 ;  /* 0x000076320c067816 */ /* 0x000fe20000000006 */
[----:B------:R-:W-:Y:S01]  /*799b0*/  IMAD R0, R24, 0x2, R7 ;  /* 0x0000000218007824 */ /* 0x000fe200078e0207 */
[----:B------:R-:W3:Y:S01]  /*799c0*/  LDL.LU R12, [R1+0x4b0] ;  /* 0x0004b000010c7983 */ /* 0x000ee20000300800 */
[----:B0-----:R-:W-:-:S04]  /*799d0*/  LEA R4, P0, R7, R27, 0x1 ;  /* 0x0000001b07047211 */ /* 0x001fc800078008ff */
[----:B------:R-:W-:Y:S02]  /*799e0*/  LEA.HI.X.SX32 R5, R7, R28, 0x1, P0 ;  /* 0x0000001c07057211 */ /* 0x000fe400000f0eff */
[----:B------:R-:W2:Y:S04]  /*799f0*/  LDL.LU R7, [R1+0x4d8] ;  /* 0x0004d80001077983 */ /* 0x000ea80000300800 */
[----:B------:R0:W-:Y:S02]  /*79a00*/  STG.E.U16 [R2.64], R6 ;  /* 0x0000000602007986 */ /* 0x0001e4000c101504 */
[----:B0-----:R-:W-:Y:S02]  /*79a10*/  LEA R2, P0, R0, R27, 0x1 ;  /* 0x0000001b00027211 */ /* 0x001fe400078008ff */
[----:B------:R-:W-:-:S02]  /*79a20*/  PRMT R6, R26, 0x7632, R6 ;  /* 0x000076321a067816 */ /* 0x000fc40000000006 */
[----:B------:R-:W-:Y:S01]  /*79a30*/  LEA.HI.X.SX32 R3, R0, R28, 0x1, P0 ;  /* 0x0000001c00037211 */ /* 0x000fe200000f0eff */
[----:B------:R-:W3:Y:S01]  /*79a40*/  LDL.LU R26, [R1+0x4a0] ;  /* 0x0004a000011a7983 */ /* 0x000ee20000300800 */
[----:B--2---:R-:W-:Y:S02]  /*79a50*/  PRMT R8, R7, 0x7632, R8 ;  /* 0x0000763207087816 */ /* 0x004fe40000000008 */
[----:B------:R-:W-:-:S03]  /*79a60*/  LEA R7, R24, R0, 0x1 ;  /* 0x0000000018077211 */ /* 0x000fc600078e08ff */
[----:B------:R0:W-:Y:S02]  /*79a70*/  STG.E.U16 [R4.64], R8 ;  /* 0x0000000804007986 */ /* 0x0001e4000c101504 */
[----:B------:R-:W-:Y:S02]  /*79a80*/  IMAD R0, R24, 0x2, R7 ;  /* 0x0000000218007824 */ /* 0x000fe400078e0207 */
[----:B------:R1:W-:Y:S01]  /*79a90*/  STG.E.U16 [R2.64], R6 ;  /* 0x0000000602007986 */ /* 0x0003e2000c101504 */
[----:B0-----:R-:W-:-:S04]  /*79aa0*/  LEA R4, P0, R7, R27, 0x1 ;  /* 0x0000001b07047211 */ /* 0x001fc800078008ff */
[----:B------:R-:W-:Y:S02]  /*79ab0*/  LEA.HI.X.SX32 R5, R7, R28, 0x1, P0 ;  /* 0x0000001c07057211 */ /* 0x000fe400000f0eff */
[----:B------:R-:W2:Y:S04]  /*79ac0*/  LDL.LU R7, [R1+0x4c0] ;  /* 0x0004c00001077983 */ /* 0x000ea80000300800 */
[----:B-1----:R-:W3:Y:S01]  /*79ad0*/  LDL.LU R3, [R1+0x4c8] ;  /* 0x0004c80001037983 */ /* 0x002ee20000300800 */
[----:B------:R-:W-:Y:S02]  /*79ae0*/  LEA R2, P0, R0, R27, 0x1 ;  /* 0x0000001b00027211 */ /* 0x000fe400078008ff */
[----:B--2---:R-:W-:Y:S02]  /*79af0*/  PRMT R6, R7, 0x7632, R6 ;  /* 0x0000763207067816 */ /* 0x004fe40000000006 */
[----:B------:R-:W-:-:S02]  /*79b00*/  LEA R7, R24, R0, 0x1 ;  /* 0x0000000018077211 */ /* 0x000fc400078e08ff */
[----:B---3--:R-:W-:Y:S02]  /*79b10*/  PRMT R8, R3, 0x7632, R8 ;  /* 0x0000763203087816 */ /* 0x008fe40000000008 */
[----:B------:R-:W-:Y:S01]  /*79b20*/  LEA.HI.X.SX32 R3, R0, R28, 0x1, P0 ;  /* 0x0000001c00037211 */ /* 0x000fe200000f0eff */
[----:B------:R-:W-:Y:S02]  /*79b30*/  IMAD R0, R24, 0x2, R7 ;  /* 0x0000000218007824 */ /* 0x000fe400078e0207 */
[----:B------:R0:W-:Y:S04]  /*79b40*/  STG.E.U16 [R4.64], R8 ;  /* 0x0000000804007986 */ /* 0x0001e8000c101504 */
[----:B------:R1:W-:Y:S01]  /*79b50*/  STG.E.U16 [R2.64], R6 ;  /* 0x0000000602007986 */ /* 0x0003e2000c101504 */
[----:B0-----:R-:W-:-:S02]  /*79b60*/  LEA R4, P0, R7, R27, 0x1 ;  /* 0x0000001b07047211 */ /* 0x001fc400078008ff */
[----:B------:R-:W-:Y:S02]  /*79b70*/  PRMT R8, R23, 0x7632, R8 ;  /* 0x0000763217087816 */ /* 0x000fe40000000008 */
[----:B------:R-:W-:Y:S01]  /*79b80*/  LEA.HI.X.SX32 R5, R7, R28, 0x1, P0 ;  /* 0x0000001c07057211 */ /* 0x000fe200000f0eff */
[----:B------:R-:W2:Y:S01]  /*79b90*/  LDL.LU R23, [R1+0x488] ;  /* 0x0004880001177983 */ /* 0x000ea20000300800 */
[-C--:B-1----:R-:W-:Y:S02]  /*79ba0*/  LEA R2, P0, R0, R27.reuse, 0x1 ;  /* 0x0000001b00027211 */ /* 0x082fe400078008ff */
        /* <DEDUP_REMOVED lines=58> */
[----:B-1----:R-:W4:Y:S01]  /*79f50*/  LDL.LU R3, [R1+0x468] ;  /* 0x0004680001037983 */ /* 0x002f220000300800 */
[----:B------:R-:W-:Y:S02]  /*79f60*/  LEA R2, P0, R0, R27, 0x1 ;  /* 0x0000001b00027211 */ /* 0x000fe400078008ff */
[----:B---3--:R-:W-:Y:S02]  /*79f70*/  PRMT R9, R26, 0x7632, R9 ;  /* 0x000076321a097816 */ /* 0x008fe40000000009 */
[----:B--2---:R-:W-:-:S02]  /*79f80*/  PRMT R6, R7, 0x7632, R6 ;  /* 0x0000763207067816 */ /* 0x004fc40000000006 */
[----:B------:R-:W-:Y:S02]  /*79f90*/  LEA R7, R24, R0, 0x1 ;  /* 0x0000000018077211 */ /* 0x000fe400078e08ff */
[----:B----4-:R-:W-:Y:S02]  /*79fa0*/  PRMT R8, R3, 0x7632, R8 ;  /* 0x0000763203087816 */ /* 0x010fe40000000008 */
        /* <DEDUP_REMOVED lines=11> */
[----:B------:R-:W-:Y:S02]  /*7a060*/  PRMT R6, R12, 0x7632, R6 ;  /* 0x000076320c067816 */ /* 0x000fe40000000006 */
[----:B------:R-:W-:Y:S01]  /*7a070*/  LEA.HI.X.SX32 R3, R0, R28, 0x1, P0 ;  /* 0x0000001c00037211 */ /* 0x000fe200000f0eff */
[----:B------:R-:W-:Y:S01]  /*7a080*/  IMAD R0, R24, 0x2, R7 ;  /* 0x0000000218007824 */ /* 0x000fe200078e0207 */
[----:B------:R-:W3:Y:S01]  /*7a090*/  LDL.LU R12, [R1+0x420] ;  /* 0x00042000010c7983 */ /* 0x000ee20000300800 */
[----:B0-----:R-:W-:-:S03]  /*7a0a0*/  LEA R4, P0, R7, R27, 0x1 ;  /* 0x0000001b07047211 */ /* 0x001fc600078008ff */
[----:B------:R0:W-:Y:S01]  /*7a0b0*/  STG.E.U16 [R2.64], R6 ;  /* 0x0000000602007986 */ /* 0x0001e2000c101504 */
[----:B------:R-:W-:Y:S02]  /*7a0c0*/  LEA.HI.X.SX32 R5, R7, R28, 0x1, P0 ;  /* 0x0000001c07057211 */ /* 0x000fe400000f0eff */
[----:B------:R-:W-:Y:S02]  /*7a0d0*/  PRMT R8, R10, 0x7632, R8 ;  /* 0x000076320a087816 */ /* 0x000fe40000000008 */
[----:B------:R-:W4:Y:S01]  /*7a0e0*/  LDL.LU R10, [R1+0x16f8] ;  /* 0x0016f800010a7983 */ /* 0x000f220000300800 */
[----:B0-----:R-:W-:-:S03]  /*7a0f0*/  LEA R2, P0, R0, R27, 0x1 ;  /* 0x0000001b00027211 */ /* 0x001fc600078008ff */
[----:B------:R0:W-:Y:S01]  /*7a100*/  STG.E.U16 [R4.64], R9 ;  /* 0x0000000904007986 */ /* 0x0001e2000c101504 */
[----:B------:R-:W-:-:S03]  /*7a110*/  LEA.HI.X.SX32 R3, R0, R28, 0x1, P0 ;  /* 0x0000001c00037211 */ /* 0x000fc600000f0eff */
[----:B------:R-:W2:Y:S01]  /*7a120*/  LDL.LU R26, [R1+0x418] ;  /* 0x00041800011a7983 */ /* 0x000ea20000300800 */
[----:B------:R-:W-:-:S03]  /*7a130*/  LEA R7, R24, R0, 0x1 ;  /* 0x0000000018077211 */ /* 0x000fc600078e08ff */
[----:B------:R1:W-:Y:S01]  /*7a140*/  STG.E.U16 [R2.64], R8 ;  /* 0x0000000802007986 */ /* 0x0003e2000c101504 */
[C---:B0-----:R-:W-:Y:S01]  /*7a150*/  LEA R4, P0, R7.reuse, R27, 0x1 ;  /* 0x0000001b07047211 */ /* 0x041fe200078008ff */
[C-C-:B------:R-:W-:Y:S02]  /*7a160*/  IMAD R6, R24.reuse, 0x2, R7.reuse ;  /* 0x0000000218067824 */ /* 0x140fe400078e0207 */
[----:B-1----:R-:W4:Y:S01]  /*7a170*/  LDL.LU R8, [R1+0x430] ;  /* 0x0004300001087983 */ /* 0x002f220000300800 */
[----:B------:R-:W-:Y:S02]  /*7a180*/  LEA.HI.X.SX32 R5, R7, R28, 0x1, P0 ;  /* 0x0000001c07057211 */ /* 0x000fe400000f0eff */
[----:B------:R-:W-:Y:S02]  /*7a190*/  PRMT R7, R11, 0x7632, R7 ;  /* 0x000076320b077816 */ /* 0x000fe40000000007 */
[----:B------:R-:W2:Y:S01]  /*7a1a0*/  LDL.LU R11, [R1+0x16f4] ;  /* 0x0016f400010b7983 */ /* 0x000ea20000300800 */
[----:B------:R-:W-:-:S02]  /*7a1b0*/  LEA R0, R24, R6, 0x1 ;  /* 0x0000000618007211 */ /* 0x000fc400078e08ff */
[-C--:B------:R-:W-:Y:S01]  /*7a1c0*/  LEA R2, P0, R6, R27.reuse, 0x1 ;  /* 0x0000001b06027211 */ /* 0x080fe200078008ff */
[----:B------:R0:W-:Y:S02]  /*7a1d0*/  STG.E.U16 [R4.64], R7 ;  /* 0x0000000704007986 */ /* 0x0001e4000c101504 */
[----:B------:R-:W-:Y:S01]  /*7a1e0*/  IMAD R9, R24, 0x2, R0 ;  /* 0x0000000218097824 */ /* 0x000fe200078e0200 */
[----:B------:R-:W-:Y:S02]  /*7a1f0*/  LEA.HI.X.SX32 R3, R6, R28, 0x1, P0 ;  /* 0x0000001c06037211 */ /* 0x000fe400000f0eff */
[----:B0-----:R-:W-:-:S04]  /*7a200*/  LEA R4, P0, R0, R27, 0x1 ;  /* 0x0000001b00047211 */ /* 0x001fc800078008ff */
[----:B------:R-:W-:Y:S02]  /*7a210*/  LEA.HI.X.SX32 R5, R0, R28, 0x1, P0 ;  /* 0x0000001c00057211 */ /* 0x000fe400000f0eff */
[----:B----4-:R-:W-:-:S05]  /*7a220*/  PRMT R10, R8, 0x7632, R10 ;  /* 0x00007632080a7816 */ /* 0x010fca000000000a */
[----:B------:R0:W-:Y:S01]  /*7a230*/  STG.E.U16 [R2.64], R10 ;  /* 0x0000000a02007986 */ /* 0x0001e2000c101504 */
[----:B--2---:R-:W-:Y:S02]  /*7a240*/  PRMT R11, R23, 0x7632, R11 ;  /* 0x00007632170b7816 */ /* 0x004fe4000000000b */
[C---:B0-----:R-:W-:Y:S02]  /*7a250*/  LEA R2, P0, R9.reuse, R27, 0x1 ;  /* 0x0000001b09027211 */ /* 0x041fe400078008ff */
[----:B---3--:R-:W-:Y:S02]  /*7a260*/  PRMT R10, R12, 0x7632, R10 ;  /* 0x000076320c0a7816 */ /* 0x008fe4000000000a */
[----:B------:R-:W-:Y:S01]  /*7a270*/  LEA.HI.X.SX32 R3, R9, R28, 0x1, P0 ;  /* 0x0000001c09037211 */ /* 0x000fe200000f0eff */
[----:B------:R-:W-:Y:S04]  /*7a280*/  STG.E.U16 [R4.64], R11 ;  /* 0x0000000b04007986 */ /* 0x000fe8000c101504 */
[----:B------:R0:W-:Y:S02]  /*7a290*/  STG.E.U16 [R2.64], R10 ;  /* 0x0000000a02007986 */ /* 0x0001e4000c101504 */
[----:B0-----:R-:W-:-:S02]  /*7a2a0*/  PRMT R10, R14, 0x7632, R10 ;  /* 0x000076320e0a7816 */ /* 0x001fc4000000000a */
[----:B------:R-:W2:Y:S01]  /*7a2b0*/  LDL.LU R14, [R1+0x16f0] ;  /* 0x0016f000010e7983 */ /* 0x000ea20000300800 */
[----:B------:R-:W-:Y:S02]  /*7a2c0*/  LEA R8, R24, R9, 0x1 ;  /* 0x0000000918087211 */ /* 0x000fe400078e08ff */
[----:B------:R-:W-:Y:S01]  /*7a2d0*/  PRMT R13, R26, 0x7632, R13 ;  /* 0x000076321a0d7816 */ /* 0x000fe2000000000d */
[----:B------:R-:W3:Y:S01]  /*7a2e0*/  LDL.LU R23, [R1+0x3e0] ;  /* 0x0003e00001177983 */ /* 0x000ee20000300800 */
[----:B------:R-:W-:Y:S01]  /*7a2f0*/  LEA R4, P0, R8, R27, 0x1 ;  /* 0x0000001b08047211 */ /* 0x000fe200078008ff */
[----:B------:R-:W-:Y:S02]  /*7a300*/  IMAD R7, R24, 0x2, R8 ;  /* 0x0000000218077824 */ /* 0x000fe400078e0208 */
[----:B------:R-:W4:Y:S01]  /*7a310*/  LDL.LU R26, [R1+0x3b8] ;  /* 0x0003b800011a7983 */ /* 0x000f220000300800 */
[----:B------:R-:W-:Y:S02]  /*7a320*/  LEA.HI.X.SX32 R5, R8, R28, 0x1, P0 ;  /* 0x0000001c08057211 */ /* 0x000fe400000f0eff */
[----:B------:R-:W-:-:S02]  /*7a330*/  LEA R6, R24, R7, 0x1 ;  /* 0x0000000718067211 */ /* 0x000fc400078e08ff */
[C---:B------:R-:W-:Y:S01]  /*7a340*/  LEA R2, P0, R7.reuse, R27, 0x1 ;  /* 0x0000001b07027211 */ /* 0x040fe200078008ff */
[----:B------:R0:W-:Y:S02]  /*7a350*/  STG.E.U16 [R4.64], R13 ;  /* 0x0000000d04007986 */ /* 0x0001e4000c101504 */
[----:B------:R-:W-:Y:S01]  /*7a360*/  IMAD R0, R24, 0x2, R6 ;  /* 0x0000000218007824 */ /* 0x000fe200078e0206 */
[----:B------:R-:W-:-:S05]  /*7a370*/  LEA.HI.X.SX32 R3, R7, R28, 0x1, P0 ;  /* 0x0000001c07037211 */ /* 0x000fca00000f0eff */
[----:B------:R1:W-:Y:S01]  /*7a380*/  STG.E.U16 [R2.64], R10 ;  /* 0x0000000a02007986 */ /* 0x0003e2000c101504 */
[----:B0-----:R-:W-:-:S04]  /*7a390*/  LEA R4, P0, R6, R27, 0x1 ;  /* 0x0000001b06047211 */ /* 0x001fc800078008ff */
[----:B------:R-:W-:Y:S02]  /*7a3a0*/  LEA.HI.X.SX32 R5, R6, R28, 0x1, P0 ;  /* 0x0000001c06057211 */ /* 0x000fe400000f0eff */
[----:B------:R-:W-:Y:S02]  /*7a3b0*/  LEA R12, R24, R0, 0x1 ;  /* 0x00000000180c7211 */ /* 0x000fe400078e08ff */
[C---:B-1----:R-:W-:Y:S02]  /*7a3c0*/  LEA R2, P0, R0.reuse, R27, 0x1 ;  /* 0x0000001b00027211 */ /* 0x042fe400078008ff */
[----:B-----5:R-:W-:Y:S02]  /*7a3d0*/  PRMT R13, R17, 0x7632, R13 ;  /* 0x00007632110d7816 */ /* 0x020fe4000000000d */
[----:B------:R-:W-:Y:S02]  /*7a3e0*/  LEA.HI.X.SX32 R3, R0, R28, 0x1, P0 ;  /* 0x0000001c00037211 */ /* 0x000fe400000f0eff */
[----:B--2---:R-:W-:-:S05]  /*7a3f0*/  PRMT R14, R18, 0x7632, R14 ;  /* 0x00007632120e7816 */ /* 0x004fca000000000e */
[----:B------:R0:W-:Y:S04]  /*7a400*/  STG.E.U16 [R4.64], R14 ;  /* 0x0000000e04007986 */ /* 0x0001e8000c101504 */
[----:B------:R1:W-:Y:S01]  /*7a410*/  STG.E.U16 [R2.64], R13 ;  /* 0x0000000d02007986 */ /* 0x0003e2000c101504 */
[----:B0-----:R-:W-:-:S04]  /*7a420*/  LEA R4, P0, R12, R27, 0x1 ;  /* 0x0000001b0c047211 */ /* 0x001fc800078008ff */
[----:B------:R-:W-:Y:S02]  /*7a430*/  LEA.HI.X.SX32 R5, R12, R28, 0x1, P0 ;  /* 0x0000001c0c057211 */ /* 0x000fe400000f0eff */
[----:B-1----:R-:W-:-:S05]  /*7a440*/  PRMT R13, R16, 0x7632, R13 ;  /* 0x00007632100d7816 */ /* 0x002fca000000000d */
[----:B------:R0:W-:Y:S04]  /*7a450*/  STG.E.U16 [R4.64], R13 ;  /* 0x0000000d04007986 */ /* 0x0001e8000c101504 */
[----:B0-----:R-:W2:Y:S01]  /*7a460*/  LDL.LU R13, [R1+0x3e8] ;  /* 0x0003e800010d7983 */ /* 0x001ea20000300800 */
[--C-:B------:R-:W-:Y:S01]  /*7a470*/  IMAD R11, R24, 0x2, R12.reuse ;  /* 0x00000002180b7824 */ /* 0x100fe200078e020c */
[----:B------:R-:W-:-:S04]  /*7a480*/  PRMT R12, R15, 0x7632, R12 ;  /* 0x000076320f0c7816 */ /* 0x000fc8000000000c */
[----:B------:R-:W-:Y:S02]  /*7a490*/  LEA R9, R24, R11, 0x1 ;  /* 0x0000000b18097211 */ /* 0x000fe400078e08ff */
[----:B------:R-:W-:-:S03]  /*7a4a0*/  LEA R2, P0, R11, R27, 0x1 ;  /* 0x0000001b0b027211 */ /* 0x000fc600078008ff */
[----:B------:R-:W-:Y:S01]  /*7a4b0*/  IMAD R8, R24, 0x2, R9 ;  /* 0x0000000218087824 */ /* 0x000fe200078e0209 */
[----:B------:R-:W-:Y:S02]  /*7a4c0*/  LEA.HI.X.SX32 R3, R11, R28, 0x1, P0 ;  /* 0x0000001c0b037211 */ /* 0x000fe400000f0eff */
[----:B------:R-:W-:-:S03]  /*7a4d0*/  LEA R4, P0, R9, R27, 0x1 ;  /* 0x0000001b09047211 */ /* 0x000fc600078008ff */
[----:B------:R0:W-:Y:S01]  /*7a4e0*/  STG.E.U16 [R2.64], R12 ;  /* 0x0000000c02007986 */ /* 0x0001e2000c101504 */
[----:B------:R-:W-:Y:S02]  /*7a4f0*/  LEA.HI.X.SX32 R5, R9, R28, 0x1, P0 ;  /* 0x0000001c09057211 */ /* 0x000fe400000f0eff */
[----:B---3--:R-:W-:Y:S02]  /*7a500*/  PRMT R11, R23, 0x7632, R11 ;  /* 0x00007632170b7816 */ /* 0x008fe4000000000b */
[----:B------:R-:W3:Y:S01]  /*7a510*/  LDL.LU R23, [R1+0x3c0] ;  /* 0x0003c00001177983 */ /* 0x000ee20000300800 */
[----:B0-----:R-:W-:-:S04]  /*7a520*/  LEA R2, P0, R8, R27, 0x1 ;  /* 0x0000001b08027211 */ /* 0x001fc800078008ff */
[----:B------:R-:W-:Y:S02]  /*7a530*/  LEA.HI.X.SX32 R3, R8, R28, 0x1, P0 ;  /* 0x0000001c08037211 */ /* 0x000fe400000f0eff */
[----:B------:R-:W-:-:S05]  /*7a540*/  LEA R7, R24, R8, 0x1 ;  /* 0x0000000818077211 */ /* 0x000fca00078e08ff */
[----:B------:R-:W-:Y:S01]  /*7a550*/  IMAD R10, R24, 0x2, R7 ;  /* 0x00000002180a7824 */ /* 0x000fe200078e0207 */
[----:B--2---:R-:W-:-:S05]  /*7a560*/  PRMT R12, R13, 0x7632, R12 ;  /* 0x000076320d0c7816 */ /* 0x004fca000000000c */
[----:B------:R-:W-:Y:S04]  /*7a570*/  STG.E.U16 [R4.64], R12 ;  /* 0x0000000c04007986 */ /* 0x000fe8000c101504 */
[----:B------:R0:W-:Y:S02]  /*7a580*/  STG.E.U16 [R2.64], R11 ;  /* 0x0000000b02007986 */ /* 0x0001e4000c101504 */
[----:B0-----:R-:W-:Y:S02]  /*7a590*/  PRMT R11, R19, 0x7632, R11 ;  /* 0x00007632130b7816 */ /* 0x001fe4000000000b */
[----:B------:R-:W4:Y:S01]  /*7a5a0*/  LDL.LU R19, [R1+0x16ec] ;  /* 0x0016ec0001137983 */ /* 0x000f220000300800 */
[----:B------:R-:W-:-:S04]  /*7a5b0*/  LEA R4, P0, R7, R27, 0x1 ;  /* 0x0000001b07047211 */ /* 0x000fc800078008ff */
[-C--:B------:R-:W-:Y:S02]  /*7a5c0*/  LEA.HI.X.SX32 R5, R7, R28.reuse, 0x1, P0 ;  /* 0x0000001c07057211 */ /* 0x080fe400000f0eff */
[----:B------:R-:W-:Y:S02]  /*7a5d0*/  LEA R12, P0, R10, R27, 0x1 ;  /* 0x0000001b0a0c7211 */ /* 0x000fe400078008ff */
[----:B------:R-:W-:Y:S02]  /*7a5e0*/  PRMT R2, R20, 0x7632, R2 ;  /* 0x0000763214027816 */ /* 0x000fe40000000002 */
[----:B------:R-:W-:Y:S01]  /*7a5f0*/  LEA.HI.X.SX32 R13, R10, R28, 0x1, P0 ;  /* 0x0000001c0a0d7211 */ /* 0x000fe200000f0eff */
[----:B------:R-:W-:Y:S04]  /*7a600*/  STG.E.U16 [R4.64], R11 ;  /* 0x0000000b04007986 */ /* 0x000fe8000c101504 */
[----:B------:R-:W2:Y:S04]  /*7a610*/  LDL.LU R20, [R1+0x16e8] ;  /* 0x0016e80001147983 */ /* 0x000ea80000300800 */
[----:B------:R0:W-:Y:S04]  /*7a620*/  STG.E.U16 [R12.64], R2 ;  /* 0x000000020c007986 */ /* 0x0001e8000c101504 */
[----:B0-----:R-:W2:Y:S01]  /*7a630*/  LDL.LU R2, [R1+0x3c8] ;  /* 0x0003c80001027983 */ /* 0x001ea20000300800 */
[----:B------:R-:W-:-:S05]  /*7a640*/  LEA R6, R24, R10, 0x1 ;  /* 0x0000000a18067211 */ /* 0x000fca00078e08ff */
[----:B------:R-:W-:-:S05]  /*7a650*/  IMAD R0, R24, 0x2, R6 ;  /* 0x0000000218007824 */ /* 0x000fca00078e0206 */
[----:B------:R-:W-:-:S05]  /*7a660*/  LEA R14, R24, R0, 0x1 ;  /* 0x00000000180e7211 */ /* 0x000fca00078e08ff */
[----:B------:R-:W-:-:S05]  /*7a670*/  IMAD R18, R24, 0x2, R14 ;  /* 0x0000000218127824 */ /* 0x000fca00078e020e */
[----:B------:R-:W-:-:S05]  /*7a680*/  LEA R17, R24, R18, 0x1 ;  /* 0x0000001218117211 */ /* 0x000fca00078e08ff */
[----:B------:R-:W-:-:S05]  /*7a690*/  IMAD R16, R24, 0x2, R17 ;  /* 0x0000000218107824 */ /* 0x000fca00078e0211 */
[----:B------:R-:W-:-:S05]  /*7a6a0*/  LEA R15, R24, R16, 0x1 ;  /* 0x00000010180f7211 */ /* 0x000fca00078e08ff */
[----:B------:R-:W-:-:S05]  /*7a6b0*/  IMAD R9, R24, 0x2, R15 ;  /* 0x0000000218097824 */ /* 0x000fca00078e020f */
[----:B------:R-:W-:Y:S02]  /*7a6c0*/  LEA R8, R24, R9, 0x1 ;  /* 0x0000000918087211 */ /* 0x000fe400078e08ff */
[----:B----4-:R-:W-:Y:S02]  /*7a6d0*/  PRMT R19, R26, 0x7632, R19 ;  /* 0x000076321a137816 */ /* 0x010fe40000000013 */
[----:B------:R-:W4:Y:S01]  /*7a6e0*/  LDL.LU R26, [R1+0x398] ;  /* 0x00039800011a7983 */ /* 0x000f220000300800 */
[----:B------:R-:W-:-:S05]  /*7a6f0*/  IMAD R3, R24, 0x2, R8 ;  /* 0x0000000218037824 */ /* 0x000fca00078e0208 */
[----:B------:R-:W-:-:S05]  /*7a700*/  LEA R7, R24, R3, 0x1 ;  /* 0x0000000318077211 */ /* 0x000fca00078e08ff */
[----:B------:R-:W-:-:S05]  /*7a710*/  IMAD R5, R24, 0x2, R7 ;  /* 0x0000000218057824 */ /* 0x000fca00078e0207 */
[----:B------:R-:W-:Y:S02]  /*7a720*/  LEA R4, R24, R5, 0x1 ;  /* 0x0000000518047211 */ /* 0x000fe400078e08ff */
[----:B------:R-:W-:-:S04]  /*7a730*/  LEA R10, P0, R6, R27, 0x1 ;  /* 0x0000001b060a7211 */ /* 0x000fc800078008ff */
[-C--:B------:R-:W-:Y:S02]  /*7a740*/  LEA.HI.X.SX32 R11, R6, R28.reuse, 0x1, P0 ;  /* 0x0000001c060b7211 */ /* 0x080fe400000f0eff */
[----:B------:R-:W-:Y:S02]  /*7a750*/  LEA R12, P0, R0, R27, 0x1 ;  /* 0x0000001b000c7211 */ /* 0x000fe400078008ff */
[----:B--2---:R-:W-:Y:S01]  /*7a760*/  PRMT R20, R2, 0x7632, R20 ;  /* 0x0000763202147816 */ /* 0x004fe20000000014 */
[----:B------:R-:W-:Y:S01]  /*7a770*/  IMAD R2, R24, 0x2, R4 ;  /* 0x0000000218027824 */ /* 0x000fe200078e0204 */
[----:B------:R-:W-:-:S04]  /*7a780*/  LEA.HI.X.SX32 R13, R0, R28, 0x1, P0 ;  /* 0x0000001c000d7211 */ /* 0x000fc800000f0eff */
[C---:B------:R-:W-:Y:S01]  /*7a790*/  LEA R6, R24.reuse, R2, 0x1 ;  /* 0x0000000218067211 */ /* 0x040fe200078e08ff */
[----:B------:R0:W-:Y:S04]  /*7a7a0*/  STG.E.U16 [R10.64], R20 ;  /* 0x000000140a007986 */ /* 0x0001e8000c101504 */
[----:B------:R-:W-:Y:S01]  /*7a7b0*/  IMAD R0, R24, 0x2, R6 ;  /* 0x0000000218007824 */ /* 0x000fe200078e0206 */
[----:B0-----:R-:W-:-:S04]  /*7a7c0*/  LEA R10, P0, R14, R27, 0x1 ;  /* 0x0000001b0e0a7211 */ /* 0x001fc800078008ff */
[----:B------:R-:W-:Y:S02]  /*7a7d0*/  LEA.HI.X.SX32 R11, R14, R28, 0x1, P0 ;  /* 0x0000001c0e0b7211 */ /* 0x000fe400000f0eff */
[----:B------:R-:W-:Y:S01]  /*7a7e0*/  LEA R14, R24, R0, 0x1 ;  /* 0x00000000180e7211 */ /* 0x000fe200078e08ff */
[----:B------:R0:W-:Y:S01]  /*7a7f0*/  STG.E.U16 [R12.64], R19 ;  /* 0x000000130c007986 */ /* 0x0001e2000c101504 */
[----:B---3--:R-:W-:-:S05]  /*7a800*/  PRMT R20, R23, 0x7632, R20 ;  /* 0x0000763217147816 */ /* 0x008fca0000000014 */
[----:B------:R1:W-:Y:S01]  /*7a810*/  STG.E.U16 [R10.64], R20 ;  /* 0x000000140a007986 */ /* 0x0003e2000c101504 */
[----:B0-----:R-:W-:Y:S01]  /*7a820*/  PRMT R19, R21, 0x7632, R19 ;  /* 0x0000763215137816 */ /* 0x001fe20000000013 */
[----:B------:R-:W-:Y:S01]  /*7a830*/  IMAD R21, R24, 0x2, R14 ;  /* 0x0000000218157824 */ /* 0x000fe200078e020e */
[----:B------:R-:W-:-:S04]  /*7a840*/  LEA R12, P0, R18, R27, 0x1 ;  /* 0x0000001b120c7211 */ /* 0x000fc800078008ff */
[----:B------:R-:W-:Y:S02]  /*7a850*/  LEA.HI.X.SX32 R13, R18, R28, 0x1, P0 ;  /* 0x0000001c120d7211 */ /* 0x000fe400000f0eff */
[----:B-1----:R-:W-:-:S03]  /*7a860*/  LEA R20, R24, R21, 0x1 ;  /* 0x0000001518147211 */ /* 0x002fc600078e08ff */
[----:B------:R0:W-:Y:S01]  /*7a870*/  STG.E.U16 [R12.64], R19 ;  /* 0x000000130c007986 */ /* 0x0001e2000c101504 */
[----:B------:R-:W-:Y:S02]  /*7a880*/  LEA R10, P0, R17, R27, 0x1 ;  /* 0x0000001b110a7211 */ /* 0x000fe400078008ff */
[----:B------:R-:W-:Y:S01]  /*7a890*/  PRMT R18, R29, 0x7632, R18 ;  /* 0x000076321d127816 */ /* 0x000fe20000000012 */
[----:B0-----:R-:W-:Y:S01]  /*7a8a0*/  IMAD R19, R24, 0x2, R20 ;  /* 0x0000000218137824 */ /* 0x001fe200078e0214 */
[----:B------:R-:W-:-:S04]  /*7a8b0*/  LEA.HI.X.SX32 R11, R17, R28, 0x1, P0 ;  /* 0x0000001c110b7211 */ /* 0x000fc800000f0eff */
[----:B------:R-:W-:Y:S02]  /*7a8c0*/  LEA R29, R24, R19, 0x1 ;  /* 0x00000013181d7211 */ /* 0x000fe400078e08ff */
[-C--:B------:R-:W-:Y:S02]  /*7a8d0*/  LEA R12, P0, R16, R27.reuse, 0x1 ;  /* 0x0000001b100c7211 */ /* 0x080fe400078008ff */
[----:B------:R-:W-:Y:S01]  /*7a8e0*/  PRMT R17, R22, 0x7632, R17 ;  /* 0x0000763216117816 */ /* 0x000fe20000000011 */
[----:B------:R-:W-:Y:S01]  /*7a8f0*/  IMAD R22, R24, 0x2, R29 ;  /* 0x0000000218167824 */ /* 0x000fe200078e021d */
[----:B------:R-:W-:Y:S01]  /*7a900*/  LEA.HI.X.SX32 R13, R16, R28, 0x1, P0 ;  /* 0x0000001c100d7211 */ /* 0x000fe200000f0eff */
[----:B------:R0:W-:Y:S03]  /*7a910*/  STG.E.U16 [R10.64], R18 ;  /* 0x000000120a007986 */ /* 0x0001e6000c101504 */
[----:B------:R-:W-:Y:S01]  /*7a920*/  LEA R16, R24, R22, 0x1 ;  /* 0x0000001618107211 */ /* 0x000fe200078e08ff */
[----:B------:R1:W-:Y:S04]  /*7a930*/  STG.E.U16 [R12.64], R17 ;  /* 0x000000110c007986 */ /* 0x0003e8000c101504 */
[----:B------:R-:W-:Y:S01]  /*7a940*/  STL [R1+0x16e4], R14 ;  /* 0x0016e40e01007387 */ /* 0x000fe20000100800 */
[----:B0-----:R-:W-:-:S03]  /*7a950*/  LEA R10, P0, R15, R27, 0x1 ;  /* 0x0000001b0f0a7211 */ /* 0x001fc600078008ff */
[----:B------:R0:W-:Y:S01]  /*7a960*/  STL [R1+0x16e0], R20 ;  /* 0x0016e01401007387 */ /* 0x0001e20000100800 */
[-C--:B------:R-:W-:Y:S02]  /*7a970*/  LEA.HI.X.SX32 R11, R15, R28.reuse, 0x1, P0 ;  /* 0x0000001c0f0b7211 */ /* 0x080fe400000f0eff */
[----:B------:R-:W-:Y:S02]  /*7a980*/  PRMT R15, R25, 0x7632, R15 ;  /* 0x00007632190f7816 */ /* 0x000fe4000000000f */
[C---:B-1----:R-:W-:Y:S01]  /*7a990*/  LEA R12, P0, R9.reuse, R27, 0x1 ;  /* 0x0000001b090c7211 */ /* 0x042fe200078008ff */
[----:B0-----:R-:W2:Y:S03]  /*7a9a0*/  LDL.LU R20, [R1+0x378] ;  /* 0x0003780001147983 */ /* 0x001ea60000300800 */
[----:B------:R-:W-:Y:S01]  /*7a9b0*/  LEA.HI.X.SX32 R13, R9, R28, 0x1, P0 ;  /* 0x0000001c090d7211 */ /* 0x000fe200000f0eff */
[----:B------:R-:W3:Y:S04]  /*7a9c0*/  LDL.LU R23, [R1+0x370] ;  /* 0x0003700001177983 */ /* 0x000ee80000300800 */
[----:B------:R-:W5:Y:S01]  /*7a9d0*/  LDL.LU R18, [R1+0x380] ;  /* 0x0003800001127983 */ /* 0x000f620000300800 */
[----:B----4-:R-:W-:Y:S01]  /*7a9e0*/  PRMT R17, R26, 0x7632, R17 ;  /* 0x000076321a117816 */ /* 0x010fe20000000011 */
[----:B------:R-:W-:-:S05]  /*7a9f0*/  IMAD R26, R24, 0x2, R16 ;  /* 0x00000002181a7824 */ /* 0x000fca00078e0210 */
[----:B------:R-:W-:-:S05]  /*7aa00*/  LEA R14, R24, R26, 0x1 ;  /* 0x0000001a180e7211 */ /* 0x000fca00078e08ff */
[----:B------:R-:W-:Y:S02]  /*7aa10*/  IMAD R25, R24, 0x2, R14 ;  /* 0x0000000218197824 */ /* 0x000fe400078e020e */
[----:B------:R-:W4:Y:S04]  /*7aa20*/  LDL.LU R14, [R1+0x358] ;  /* 0x00035800010e7983 */ /* 0x000f280000300800 */
[----:B------:R-:W-:Y:S04]  /*7aa30*/  STL [R1], R25 ;  /* 0x0000001901007387 */ /* 0x000fe80000100800 */
[----:B------:R-:W4:Y:S04]  /*7aa40*/  LDL.LU R9, [R1+0x388] ;  /* 0x0003880001097983 */ /* 0x000f280000300800 */
[----:B------:R0:W-:Y:S04]  /*7aa50*/  STG.E.U16 [R10.64], R17 ;  /* 0x000000110a007986 */ /* 0x0001e8000c101504 */
[----:B------:R2:W-:Y:S01]  /*7aa60*/  STG.E.U16 [R12.64], R15 ;  /* 0x0000000f0c007986 */ /* 0x0005e2000c101504 */
[----:B0-----:R-:W-:-:S04]  /*7aa70*/  LEA R10, P0, R8, R27, 0x1 ;  /* 0x0000001b080a7211 */ /* 0x001fc800078008ff */
[----:B------:R-:W-:Y:S02]  /*7aa80*/  LEA.HI.X.SX32 R11, R8, R28, 0x1, P0 ;  /* 0x0000001c080b7211 */ /* 0x000fe400000f0eff */
[----:B------:R-:W-:Y:S02]  /*7aa90*/  LEA R8, P0, R3, R27, 0x1 ;  /* 0x0000001b03087211 */ /* 0x000fe400078008ff */
[----:B--2---:R-:W-:Y:S02]  /*7aaa0*/  PRMT R13, R20, 0x7632, R13 ;  /* 0x00007632140d7816 */ /* 0x004fe4000000000d */
[----:B------:R-:W2:Y:S01]  /*7aab0*/  LDL.LU R20, [R1+0x350] ;  /* 0x0003500001147983 */ /* 0x000ea20000300800 */
[----:B---3--:R-:W-:-:S03]  /*7aac0*/  PRMT R17, R23, 0x7632, R17 ;  /* 0x0000763217117816 */ /* 0x008fc60000000011 */
[----:B------:R-:W3:Y:S01]  /*7aad0*/  LDL.LU R23, [R1+0x348] ;  /* 0x0003480001177983 */ /* 0x000ee20000300800 */
[----:B-----5:R-:W-:Y:S02]  /*7aae0*/  PRMT R15, R18, 0x7632, R15 ;  /* 0x00007632120f7816 */ /* 0x020fe4000000000f */
[----:B----4-:R-:W-:Y:S02]  /*7aaf0*/  PRMT R12, R9, 0x7632, R12 ;  /* 0x00007632090c7816 */ /* 0x010fe4000000000c */
[----:B------:R-:W-:-:S03]  /*7ab00*/  LEA.HI.X.SX32 R9, R3, R28, 0x1, P0 ;  /* 0x0000001c03097211 */ /* 0x000fc600000f0eff */
[----:B------:R0:W-:Y:S04]  /*7ab10*/  STG.E.U16 [R10.64], R12 ;  /* 0x0000000c0a007986 */ /* 0x0001e8000c101504 */
[----:B------:R1:W-:Y:S01]  /*7ab20*/  STG.E.U16 [R8.64], R13 ;  /* 0x0000000d08007986 */ /* 0x0003e2000c101504 */
[----:B0-----:R-:W-:-:S04]  /*7ab30*/  LEA R10, P0, R7, R27, 0x1 ;  /* 0x0000001b070a7211 */ /* 0x001fc800078008ff */
[----:B------:R-:W-:Y:S02]  /*7ab40*/  LEA.HI.X.SX32 R11, R7, R28, 0x1, P0 ;  /* 0x0000001c070b7211 */ /* 0x000fe400000f0eff */
[----:B-1----:R-:W-:-:S04]  /*7ab50*/  LEA R8, P0, R5, R27, 0x1 ;  /* 0x0000001b05087211 */ /* 0x002fc800078008ff */
[----:B------:R-:W-:Y:S01]  /*7ab60*/  LEA.HI.X.SX32 R9, R5, R28, 0x1, P0 ;  /* 0x0000001c05097211 */ /* 0x000fe200000f0eff */
[----:B------:R-:W-:Y:S04]  /*7ab70*/  STG.E.U16 [R10.64], R15 ;  /* 0x0000000f0a007986 */ /* 0x000fe8000c101504 */
[----:B------:R0:W-:Y:S04]  /*7ab80*/  STG.E.U16 [R8.64], R17 ;  /* 0x0000001108007986 */ /* 0x0001e8000c101504 */
[----:B0-----:R-:W4:Y:S01]  /*7ab90*/  LDL.LU R17, [R1+0x368] ;  /* 0x0003680001117983 */ /* 0x001f220000300800 */
[----:B------:R-:W-:-:S05]  /*7aba0*/  LEA R25, R24, R25, 0x1 ;  /* 0x0000001918197211 */ /* 0x000fca00078e08ff */
[----:B------:R-:W-:-:S05]  /*7abb0*/  IMAD R3, R24, 0x2, R25 ;  /* 0x0000000218037824 */ /* 0x000fca00078e0219 */
[----:B------:R-:W-:-:S05]  /*7abc0*/  LEA R12, R24, R3, 0x1 ;  /* 0x00000003180c7211 */ /* 0x000fca00078e08ff */
[----:B------:R-:W-:-:S05]  /*7abd0*/  IMAD R7, R24, 0x2, R12 ;  /* 0x0000000218077824 */ /* 0x000fca00078e020c */
[----:B------:R-:W-:-:S05]  /*7abe0*/  LEA R13, R24, R7, 0x1 ;  /* 0x00000007180d7211 */ /* 0x000fca00078e08ff */
[----:B------:R-:W-:Y:S01]  /*7abf0*/  IMAD R15, R24, 0x2, R13 ;  /* 0x00000002180f7824 */ /* 0x000fe200078e020d */
[----:B------:R-:W-:-:S04]  /*7ac00*/  LEA R10, P0, R4, R27, 0x1 ;  /* 0x0000001b040a7211 */ /* 0x000fc800078008ff */
[----:B------:R-:W-:Y:S02]  /*7ac10*/  LEA R18, R24, R15, 0x1 ;  /* 0x0000000f18127211 */ /* 0x000fe400078e08ff */
[----:B------:R-:W-:Y:S02]  /*7ac20*/  LEA.HI.X.SX32 R11, R4, R28, 0x1, P0 ;  /* 0x0000001c040b7211 */ /* 0x000fe400000f0eff */
[----:B------:R-:W-:Y:S02]  /*7ac30*/  PRMT R9, R14, 0x7632, R9 ;  /* 0x000076320e097816 */ /* 0x000fe40000000009 */
[----:B----4-:R-:W-:Y:S01]  /*7ac40*/  PRMT R8, R17, 0x7632, R8 ;  /* 0x0000763211087816 */ /* 0x010fe20000000008 */
[----:B------:R-:W-:-:S04]  /*7ac50*/  IMAD R17, R24, 0x2, R18 ;  /* 0x0000000218117824 */ /* 0x000fc800078e0212 */
[----:B------:R0:W-:Y:S01]  /*7ac60*/  STG.E.U16 [R10.64], R8 ;  /* 0x000000080a007986 */ /* 0x0001e2000c101504 */
[----:B------:R-:W-:-:S03]  /*7ac70*/  LEA R14, R24, R17, 0x1 ;  /* 0x00000011180e7211 */ /* 0x000fc600078e08ff */
[----:B0-----:R-:W4:Y:S02]  /*7ac80*/  LDL.LU R11, [R1+0x360] ;  /* 0x00036000010b7983 */ /* 0x001f240000300800 */
[----:B------:R-:W-:Y:S02]  /*7ac90*/  IMAD R10, R24, 0x2, R14 ;  /* 0x00000002180a7824 */ /* 0x000fe400078e020e */
[----:B------:R-:W5:Y:S01]  /*7aca0*/  LDL.LU R14, [R1+0x16e4] ;  /* 0x0016e400010e7983 */ /* 0x000f620000300800 */
[----:B------:R-:W-:-:S03]  /*7acb0*/  LEA R4, P0, R2, R27, 0x1 ;  /* 0x0000001b02047211 */ /* 0x000fc600078008ff */
[----:B------:R0:W-:Y:S01]  /*7acc0*/  STL [R1+0x8], R10 ;  /* 0x0000080a01007387 */ /* 0x0001e20000100800 */
[----:B------:R-:W-:Y:S02]  /*7acd0*/  LEA.HI.X.SX32 R5, R2, R28, 0x1, P0 ;  /* 0x0000001c02057211 */ /* 0x000fe400000f0eff */
[-C--:B------:R-:W-:Y:S02]  /*7ace0*/  LEA R8, P0, R6, R27.reuse, 0x1 ;  /* 0x0000001b06087211 */ /* 0x080fe400078008ff */
[----:B0-----:R-:W-:Y:S01]  /*7acf0*/  LEA R10, R24, R10, 0x1 ;  /* 0x0000000a180a7211 */ /* 0x001fe200078e08ff */
[----:B------:R0:W-:Y:S04]  /*7ad00*/  STG.E.U16 [R4.64], R9 ;  /* 0x0000000904007986 */ /* 0x0001e8000c101504 */
[----:B------:R1:W-:Y:S01]  /*7ad10*/  STL [R1+0x10], R10 ;  /* 0x0000100a01007387 */ /* 0x0003e20000100800 */
[----:B0-----:R-:W-:Y:S01]  /*7ad20*/  LEA.HI.X.SX32 R9, R6, R28, 0x1, P0 ;  /* 0x0000001c06097211 */ /* 0x001fe200000f0eff */
[----:B-1----:R-:W-:Y:S01]  /*7ad30*/  IMAD R10, R24, 0x2, R10 ;  /* 0x00000002180a7824 */ /* 0x002fe200078e020a */
[----:B------:R-:W-:-:S02]  /*7ad40*/  LEA R4, P0, R0, R27, 0x1 ;  /* 0x0000001b00047211 */ /* 0x000fc400078008ff */
[----:B--2---:R-:W-:Y:S02]  /*7ad50*/  PRMT R6, R20, 0x7632, R6 ;  /* 0x0000763214067816 */ /* 0x004fe40000000006 */
[----:B------:R-:W-:Y:S02]  /*7ad60*/  LEA.HI.X.SX32 R5, R0, R28, 0x1, P0 ;  /* 0x0000001c00057211 */ /* 0x000fe400000f0eff */
[----:B------:R-:W-:Y:S01]  /*7ad70*/  LEA R20, R24, R10, 0x1 ;  /* 0x0000000a18147211 */ /* 0x000fe200078e08ff */
[----:B------:R0:W-:Y:S04]  /*7ad80*/  STL [R1+0x38], R10 ;  /* 0x0000380a01007387 */ /* 0x0001e80000100800 */
[----:B0-----:R-:W2:Y:S01]  /*7ad90*/  LDL.LU R10, [R1+0x328] ;  /* 0x00032800010a7983 */ /* 0x001ea20000300800 */
[----:B----4-:R-:W-:-:S03]  /*7ada0*/  PRMT R2, R11, 0x7632, R2 ;  /* 0x000076320b027816 */ /* 0x010fc60000000002 */
[----:B------:R-:W4:Y:S04]  /*7adb0*/  LDL.LU R11, [R1+0x320] ;  /* 0x00032000010b7983 */ /* 0x000f280000300800 */
[----:B------:R5:W-:Y:S04]  /*7adc0*/  STG.E.U16 [R8.64], R2 ;  /* 0x0000000208007986 */ /* 0x000be8000c101504 */
[----:B------:R0:W-:Y:S04]  /*7add0*/  STG.E.U16 [R4.64], R6 ;  /* 0x0000000604007986 */ /* 0x0001e8000c101504 */
[----:B------:R1:W-:Y:S01]  /*7ade0*/  STL [R1+0x30], R20 ;  /* 0x0000301401007387 */ /* 0x0003e20000100800 */
[----:B-----5:R-:W-:-:S04]  /*7adf0*/  LEA R8, P0, R14, R27, 0x1 ;  /* 0x0000001b0e087211 */ /* 0x020fc800078008ff */
[----:B------:R-:W-:Y:S01]  /*7ae00*/  LEA.HI.X.SX32 R9, R14, R28, 0x1, P0 ;  /* 0x0000001c0e097211 */ /* 0x000fe200000f0eff */
[----:B0-----:R-:W-:Y:S01]  /*7ae10*/  IMAD R6, R24, 0x2, R20 ;  /* 0x0000000218067824 */ /* 0x001fe200078e0214 */
[----:B------:R-:W5:Y:S04]  /*7ae20*/  LDL.LU R14, [R1+0x330] ;  /* 0x00033000010e7983 */ /* 0x000f680000300800 */
[----:B-1----:R-:W2:Y:S04]  /*7ae30*/  LDL.LU R20, [R1+0x16e0] ;  /* 0x0016e00001147983 */ /* 0x002ea80000300800 */
[----:B------:R-:W2:Y:S01]  /*7ae40*/  LDL.LU R5, [R1+0x338] ;  /* 0x0003380001057983 */ /* 0x000ea20000300800 */
[----:B---3--:R-:W-:-:S02]  /*7ae50*/  PRMT R2, R23, 0x7632, R2 ;  /* 0x0000763217027816 */ /* 0x008fc40000000002 */
[----:B------:R-:W-:Y:S01]  /*7ae60*/  LEA R4, P0, R21, R27, 0x1 ;  /* 0x0000001b15047211 */ /* 0x000fe200078008ff */
[----:B------:R-:W3:Y:S04]  /*7ae70*/  LDL.LU R23, [R1+0x16dc] ;  /* 0x0016dc0001177983 */ /* 0x000ee80000300800 */
[----:B------:R0:W-:Y:S04]  /*7ae80*/  STL [R1+0x2c], R6 ;  /* 0x00002c0601007387 */ /* 0x0001e80000100800 */
[----:B------:R1:W-:Y:S01]  /*7ae90*/  STG.E.U16 [R8.64], R2 ;  /* 0x0000000208007986 */ /* 0x0003e2000c101504 */
[----:B0-----:R-:W-:-:S05]  /*7aea0*/  LEA R6, R24, R6, 0x1 ;  /* 0x0000000618067211 */ /* 0x001fca00078e08ff */
[----:B------:R0:W-:Y:S01]  /*7aeb0*/  STL [R1+0x4c], R6 ;  /* 0x00004c0601007387 */ /* 0x0001e20000100800 */
[----:B--2---:R-:W-:Y:S02]  /*7aec0*/  PRMT R0, R5, 0x7632, R0 ;  /* 0x0000763205007816 */ /* 0x004fe40000000000 */
[----:B------:R-:W-:Y:S02]  /*7aed0*/  LEA.HI.X.SX32 R5, R21, R28, 0x1, P0 ;  /* 0x0000001c15057211 */ /* 0x000fe400000f0eff */
[----:B-1----:R-:W-:-:S04]  /*7aee0*/  LEA R8, P0, R20, R27, 0x1 ;  /* 0x0000001b14087211 */ /* 0x002fc800078008ff */
[----:B------:R-:W-:Y:S02]  /*7aef0*/  LEA.HI.X.SX32 R9, R20, R28, 0x1, P0 ;  /* 0x0000001c14097211 */ /* 0x000fe400000f0eff */
[----:B------:R-:W2:Y:S01]  /*7af00*/  LDL.LU R20, [R1+0x340] ;  /* 0x0003400001147983 */ /* 0x000ea20000300800 */
[----:B------:R-:W-:-:S05]  /*7af10*/  IMAD R21, R24, 0x2, R6 ;  /* 0x0000000218157824 */ /* 0x000fca00078e0206 */
[C---:B0-----:R-:W-:Y:S01]  /*7af20*/  LEA R6, R24.reuse, R21, 0x1 ;  /* 0x0000001518067211 */ /* 0x041fe200078e08ff */
[----:B------:R0:W-:Y:S04]  /*7af30*/  STG.E.U16 [R4.64], R0 ;  /* 0x0000000004007986 */ /* 0x0001e8000c101504 */
[----:B------:R-:W-:Y:S01]  /*7af40*/  IMAD R6, R24, 0x2, R6 ;  /* 0x0000000218067824 */ /* 0x000fe200078e0206 */
[----:B0-----:R-:W-:-:S04]  /*7af50*/  LEA R4, P0, R19, R27, 0x1 ;  /* 0x0000001b13047211 */ /* 0x001fc800078008ff */
[----:B------:R0:W-:Y:S01]  /*7af60*/  STL [R1+0x54], R6 ;  /* 0x0000540601007387 */ /* 0x0001e20000100800 */
[----:B------:R-:W-:Y:S02]  /*7af70*/  LEA.HI.X.SX32 R5, R19, R28, 0x1, P0 ;  /* 0x0000001c13057211 */ /* 0x000fe400000f0eff */
[----:B-----5:R-:W-:Y:S02]  /*7af80*/  PRMT R0, R14, 0x7632, R0 ;  /* 0x000076320e007816 */ /* 0x020fe40000000000 */
[----:B0-----:R-:W-:-:S05]  /*7af90*/  LEA R6, R24, R6, 0x1 ;  /* 0x0000000618067211 */ /* 0x001fca00078e08ff */
[----:B------:R-:W-:Y:S01]  /*7afa0*/  IMAD R24, R24, 0x2, R6 ;  /* 0x0000000218187824 */ /* 0x000fe200078e0206 */
[----:B------:R-:W-:Y:S04]  /*7afb0*/  STL [R1+0x60], R6 ;  /* 0x0000600601007387 */ /* 0x000fe80000100800 */
[----:B------:R-:W5:Y:S01]  /*7afc0*/  LDL.LU R19, [R1] ;  /* 0x0000000001137983 */ /* 0x000f620000300800 */
[----:B--2---:R-:W-:-:S03]  /*7afd0*/  PRMT R2, R20, 0x7632, R2 ;  /* 0x0000763214027816 */ /* 0x004fc60000000002 */
[----:B------:R-:W2:Y:S04]  /*7afe0*/  LDL.LU R20, [R1+0x300] ;  /* 0x0003000001147983 */ /* 0x000ea80000300800 */
[----:B------:R0:W-:Y:S02]  /*7aff0*/  STG.E.U16 [R8.64], R2 ;  /* 0x0000000208007986 */ /* 0x0001e4000c101504 */
[----:B0-----:R-:W-:-:S04]  /*7b000*/  LEA R8, P0, R29, R27, 0x1 ;  /* 0x0000001b1d087211 */ /* 0x001fc800078008ff */
[----:B------:R-:W-:Y:S02]  /*7b010*/  LEA.HI.X.SX32 R9, R29, R28, 0x1, P0 ;  /* 0x0000001c1d097211 */ /* 0x000fe400000f0eff */
[----:B------:R-:W-:Y:S01]  /*7b020*/  MOV R29, c[0x0][0x1c8] ;  /* 0x00007200001d7a02 */ /* 0x000fe20000000f00 */
[----:B------:R0:W-:Y:S04]  /*7b030*/  STG.E.U16 [R4.64], R0 ;  /* 0x0000000004007986 */ /* 0x0001e8000c101504 */
[----:B------:R-:W-:Y:S01]  /*7b040*/  IMAD R6, R29, 0x2, R24 ;  /* 0x000000021d067824 */ /* 0x000fe200078e0218 */
[----:B0-----:R-:W-:-:S04]  /*7b050*/  LEA R4, P0, R22, R27, 0x1 ;  /* 0x0000001b16047211 */ /* 0x001fc800078008ff */
[----:B------:R0:W-:Y:S01]  /*7b060*/  STL [R1+0x5c], R6 ;  /* 0x00005c0601007387 */ /* 0x0001e20000100800 */
[----:B------:R-:W-:-:S03]  /*7b070*/  LEA.HI.X.SX32 R5, R22, R28, 0x1, P0 ;  /* 0x0000001c16057211 */ /* 0x000fc600000f0eff */
[----:B------:R-:W2:Y:S01]  /*7b080*/  LDL.LU R22, [R1+0x310] ;  /* 0x0003100001167983 */ /* 0x000ea20000300800 */
[----:B------:R-:W-:Y:S02]  /*7b090*/  PRMT R2, R10, 0x7632, R2 ;  /* 0x000076320a027816 */ /* 0x000fe40000000002 */
[----:B----4-:R-:W-:Y:S02]  /*7b0a0*/  PRMT R0, R11, 0x7632, R0 ;  /* 0x000076320b007816 */ /* 0x010fe40000000000 */
[C---:B0-----:R-:W-:Y:S01]  /*7b0b0*/  LEA R6, R29.reuse, R6, 0x1 ;  /* 0x000000061d067211 */ /* 0x041fe200078e08ff */
[----:B------:R-:W-:Y:S04]  /*7b0c0*/  STG.E.U16 [R8.64], R2 ;  /* 0x0000000208007986 */ /* 0x000fe8000c101504 */
[----:B------:R-:W-:Y:S04]  /*7b0d0*/  STL [R1+0x58], R6 ;  /* 0x0000580601007387 */ /* 0x000fe80000100800 */
[----:B------:R0:W-:Y:S04]  /*7b0e0*/  STG.E.U16 [R4.64], R0 ;  /* 0x0000000004007986 */ /* 0x0001e8000c101504 */
[----:B0-----:R-:W4:Y:S01]  /*7b0f0*/  LDL.LU R5, [R1+0x318] ;  /* 0x0003180001057983 */ /* 0x001f220000300800 */
[----:B------:R-:W-:Y:S01]  /*7b100*/  LEA R8, P0, R16, R27, 0x1 ;  /* 0x0000001b10087211 */ /* 0x000fe200078008ff */
[----:B------:R-:W-:-:S03]  /*7b110*/  IMAD R6, R29, 0x2, R6 ;  /* 0x000000021d067824 */ /* 0x000fc600078e0206 */
[----:B------:R-:W-:Y:S02]  /*7b120*/  LEA.HI.X.SX32 R9, R16, R28, 0x1, P0 ;  /* 0x0000001c10097211 */ /* 0x000fe400000f0eff */
[----:B------:R-:W-:Y:S01]  /*7b130*/  MOV R16, c[0x0][0x1c8] ;  /* 0x0000720000107a02 */ /* 0x000fe20000000f00 */
[----:B------:R0:W-:Y:S04]  /*7b140*/  STL [R1+0x50], R6 ;  /* 0x0000500601007387 */ /* 0x0001e80000100800 */
[----:B------:R-:W-:Y:S02]  /*7b150*/  IMAD R14, R16, 0x2, R6 ;  /* 0x00000002100e7824 */ /* 0x000fe400078e0206 */
[----:B0-----:R-:W3:Y:S04]  /*7b160*/  LDL R6, [R1+0x4fc] ;  /* 0x0004fc0001067983 */ /* 0x001ee80000100800 */
[----:B------:R0:W-:Y:S01]  /*7b170*/  STL [R1+0x44], R14 ;  /* 0x0000440e01007387 */ /* 0x0001e20000100800 */
[----:B------:R-:W-:-:S02]  /*7b180*/  LEA R10, P0, R26, R27, 0x1 ;  /* 0x0000001b1a0a7211 */ /* 0x000fc400078008ff */
[----:B------:R-:W-:Y:S02]  /*7b190*/  LEA R29, R29, R26, 0x1 ;  /* 0x0000001a1d1d7211 */ /* 0x000fe400078e08ff */
[----:B------:R-:W-:Y:S02]  /*7b1a0*/  LEA.HI.X.SX32 R11, R26, R28, 0x1, P0 ;  /* 0x0000001c1a0b7211 */ /* 0x000fe400000f0eff */
[----:B------:R-:W-:Y:S02]  /*7b1b0*/  LEA R4, P0, R29, R27, 0x1 ;  /* 0x0000001b1d047211 */ /* 0x000fe400078008ff */
[----:B--2---:R-:W-:Y:S01]  /*7b1c0*/  PRMT R0, R22, 0x7632, R0 ;  /* 0x0000763216007816 */ /* 0x004fe20000000000 */
[C---:B------:R-:W-:Y:S02]  /*7b1d0*/  IMAD R22, R16.reuse, 0x2, R14 ;  /* 0x0000000210167824 */ /* 0x040fe400078e020e */
[----:B0-----:R-:W2:Y:S04]  /*7b1e0*/  LDL R14, [R1+0x4f4] ;  /* 0x0004f400010e7983 */ /* 0x001ea80000100800 */
[----:B------:R0:W-:Y:S02]  /*7b1f0*/  STL [R1+0x40], R22 ;  /* 0x0000401601007387 */ /* 0x0001e40000100800 */
[----:B0-----:R-:W-:-:S05]  /*7b200*/  LEA R22, R16, R22, 0x1 ;  /* 0x0000001610167211 */ /* 0x001fca00078e08ff */
[----:B------:R-:W-:Y:S01]  /*7b210*/  STL [R1+0x3c], R22 ;  /* 0x00003c1601007387 */ /* 0x000fe20000100800 */
[----:B----4-:R-:W-:Y:S02]  /*7b220*/  PRMT R2, R5, 0x7632, R2 ;  /* 0x0000763205027816 */ /* 0x010fe40000000002 */
[----:B------:R-:W-:Y:S02]  /*7b230*/  LEA.HI.X.SX32 R5, R29, R28, 0x1, P0 ;  /* 0x0000001c1d057211 */ /* 0x000fe400000f0eff */
[----:B------:R-:W4:Y:S04]  /*7b240*/  LDL R29, [R1+0x4ec] ;  /* 0x0004ec00011d7983 */ /* 0x000f280000100800 */
[----:B------:R0:W-:Y:S04]  /*7b250*/  STG.E.U16 [R8.64], R2 ;  /* 0x0000000208007986 */ /* 0x0001e8000c101504 */
[----:B------:R3:W-:Y:S01]  /*7b260*/  STG.E.U16 [R10.64], R0 ;  /* 0x000000000a007986 */ /* 0x0007e2000c101504 */
[----:B0-----:R-:W-:Y:S01]  /*7b270*/  IMAD R2, R16, 0x2, R22 ;  /* 0x0000000210027824 */ /* 0x001fe200078e0216 */
[----:B-----5:R-:W-:-:S04]  /*7b280*/  LEA R8, P0, R19, R27, 0x1 ;  /* 0x0000001b13087211 */ /* 0x020fc800078008ff */
[C---:B------:R-:W-:Y:S01]  /*7b290*/  LEA R22, R16.reuse, R2, 0x1 ;  /* 0x0000000210167211 */ /* 0x040fe200078e08ff */
[----:B------:R0:W-:Y:S01]  /*7b2a0*/  STL [R1+0x34], R2 ;  /* 0x0000340201007387 */ /* 0x0001e20000100800 */
[----:B---3--:R-:W-:Y:S02]  /*7b2b0*/  PRMT R0, R23, 0x7632, R0 ;  /* 0x0000763217007816 */ /* 0x008fe40000000000 */
[-C--:B------:R-:W-:Y:S01]  /*7b2c0*/  LEA.HI.X.SX32 R9, R19, R28.reuse, 0x1, P0 ;  /* 0x0000001c13097211 */ /* 0x080fe200000f0eff */
[----:B------:R-:W3:Y:S01]  /*7b2d0*/  LDL.LU R23, [R1+0x16d8] ;  /* 0x0016d80001177983 */ /* 0x000ee20000300800 */
[C---:B------:R-:W-:Y:S01]  /*7b2e0*/  LEA R10, P0, R25.reuse, R27, 0x1 ;  /* 0x0000001b190a7211 */ /* 0x040fe200078008ff */
[----:B0-----:R-:W-:Y:S02]  /*7b2f0*/  IMAD R2, R16, 0x2, R22 ;  /* 0x0000000210027824 */ /* 0x001fe400078e0216 */
[----:B------:R0:W-:Y:S01]  /*7b300*/  STG.E.U16 [R4.64], R0 ;  /* 0x0000000004007986 */ /* 0x0001e2000c101504 */
[----:B------:R-:W-:-:S03]  /*7b310*/  LEA.HI.X.SX32 R11, R25, R28, 0x1, P0 ;  /* 0x0000001c190b7211 */ /* 0x000fc600000f0eff */
[----:B------:R-:W5:Y:S04]  /*7b320*/  LDL R26, [R1+0x4dc] ;  /* 0x0004dc00011a7983 */ /* 0x000f680000100800 */
[----:B------:R-:W3:Y:S01]  /*7b330*/  LDL R25, [R1+0x4cc] ;  /* 0x0004cc0001197983 */ /* 0x000ee20000100800 */
[----:B0-----:R-:W-:Y:S02]  /*7b340*/  LEA R4, R16, R2, 0x1 ;  /* 0x0000000210047211 */ /* 0x001fe400078e08ff */
[C---:B------:R-:W-:Y:S02]  /*7b350*/  LEA R2, P0, R3.reuse, R27, 0x1 ;  /* 0x0000001b03027211 */ /* 0x040fe400078008ff */
[----:B------:R-:W-:Y:S01]  /*7b360*/  PRMT R0, R20, 0x7632, R0 ;  /* 0x0000763214007816 */ /* 0x000fe20000000000 */
[----:B------:R-:W-:Y:S01]  /*7b370*/  IMAD R20, R16, 0x2, R4 ;  /* 0x0000000210147824 */ /* 0x000fe200078e0204 */
[----:B------:R-:W-:-:S03]  /*7b380*/  LEA.HI.X.SX32 R3, R3, R28, 0x1, P0 ;  /* 0x0000001c03037211 */ /* 0x000fc600000f0eff */
[----:B------:R0:W-:Y:S04]  /*7b390*/  STG.E.U16 [R8.64], R0 ;  /* 0x0000000008007986 */ /* 0x0001e8000c101504 */
[----:B------:R1:W-:Y:S01]  /*7b3a0*/  STG.E.U16 [R10.64], R6 ;  /* 0x000000060a007986 */ /* 0x0003e2000c101504 */
[----:B------:R-:W-:Y:S02]  /*7b3b0*/  LEA R4, P0, R12, R27, 0x1 ;  /* 0x0000001b0c047211 */ /* 0x000fe400078008ff */
[----:B0-----:R-:W-:-:S05]  /*7b3c0*/  LEA R0, R16, R20, 0x1 ;  /* 0x0000001410007211 */ /* 0x001fca00078e08ff */
[----:B------:R-:W-:Y:S01]  /*7b3d0*/  IMAD R0, R16, 0x2, R0 ;  /* 0x0000000210007824 */ /* 0x000fe200078e0200 */
[----:B------:R-:W-:Y:S02]  /*7b3e0*/  LEA.HI.X.SX32 R5, R12, R28, 0x1, P0 ;  /* 0x0000001c0c057211 */ /* 0x000fe400000f0eff */
[CC--:B-1----:R-:W-:Y:S01]  /*7b3f0*/  LEA R6, P0, R7.reuse, R27.reuse, 0x1 ;  /* 0x0000001b07067211 */ /* 0x0c2fe200078008ff */
[----:B------:R-:W3:Y:S01]  /*7b400*/  LDL R12, [R1+0x4d4] ;  /* 0x0004d400010c7983 */ /* 0x000ee20000100800 */
[----:B------:R-:W-:Y:S02]  /*7b410*/  LEA R19, R16, R0, 0x1 ;  /* 0x0000000010137211 */ /* 0x000fe400078e08ff */
[----:B------:R-:W-:Y:S02]  /*7b420*/  LEA.HI.X.SX32 R7, R7, R28, 0x1, P0 ;  /* 0x0000001c07077211 */ /* 0x000fe400000f0eff */
[----:B------:R-:W-:-:S04]  /*7b430*/  LEA R10, P0, R13, R27, 0x1 ;  /* 0x0000001b0d0a7211 */ /* 0x000fc800078008ff */
[----:B------:R-:W-:Y:S02]  /*7b440*/  LEA.HI.X.SX32 R11, R13, R28, 0x1, P0 ;  /* 0x0000001c0d0b7211 */ /* 0x000fe400000f0eff */
[----:B------:R-:W-:-:S04]  /*7b450*/  LEA R8, P0, R15, R27, 0x1 ;  /* 0x0000001b0f087211 */ /* 0x000fc800078008ff */
[----:B------:R-:W-:Y:S01]  /*7b460*/  LEA.HI.X.SX32 R9, R15, R28, 0x1, P0 ;  /* 0x0000001c0f097211 */ /* 0x000fe200000f0eff */
[----:B--2---:R0:W-:Y:S04]  /*7b470*/  STG.E.U16 [R2.64], R14 ;  /* 0x0000000e02007986 */ /* 0x0041e8000c101504 */
[----:B0-----:R-:W2:Y:S01]  /*7b480*/  LDL R3, [R1+0x4e4] ;  /* 0x0004e40001037983 */ /* 0x001ea20000100800 */
[----:B------:R-:W-:-:S03]  /*7b490*/  IMAD R2, R16, 0x2, R19 ;  /* 0x0000000210027824 */ /* 0x000fc600078e0213 */
[----:B------:R0:W-:Y:S04]  /*7b4a0*/  STL [R1+0x1c], R0 ;  /* 0x00001c0001007387 */ /* 0x0001e80000100800 */
[----:B------:R-:W3:Y:S04]  /*7b4b0*/  LDL.LU R14, [R1+0x8] ;  /* 0x00000800010e7983 */ /* 0x000ee80000300800 */
[----:B0-----:R-:W3:Y:S04]  /*7b4c0*/  LDL.LU R0, [R1+0x10] ;  /* 0x0000100001007983 */ /* 0x001ee80000300800 */
[----:B----4-:R0:W-:Y:S02]  /*7b4d0*/  STG.E.U16 [R4.64], R29 ;  /* 0x0000001d04007986 */ /* 0x0101e4000c101504 */
[----:B0-----:R-:W-:-:S02]  /*7b4e0*/  LEA R4, R16, R2, 0x1 ;  /* 0x0000000210047211 */ /* 0x001fc400078e08ff */
[----:B------:R-:W4:Y:S04]  /*7b4f0*/  LDL R29, [R1+0x4bc] ;  /* 0x0004bc00011d7983 */ /* 0x000f280000100800 */
[----:B------:R-:W-:Y:S04]  /*7b500*/  STL [R1+0x14], R4 ;  /* 0x0000140401007387 */ /* 0x000fe80000100800 */
[----:B------:R-:W4:Y:S01]  /*7b510*/  LDL R15, [R1+0x4c4] ;  /* 0x0004c400010f7983 */ /* 0x000f220000100800 */
[----:B------:R-:W-:-:S03]  /*7b520*/  LEA R2, P0, R18, R27, 0x1 ;  /* 0x0000001b12027211 */ /* 0x000fc600078008ff */
[----:B--2---:R0:W-:Y:S04]  /*7b530*/  STG.E.U16 [R6.64], R3 ;  /* 0x0000000306007986 */ /* 0x0041e8000c101504 */
[----:B-----5:R1:W-:Y:S01]  /*7b540*/  STG.E.U16 [R10.64], R26 ;  /* 0x0000001a0a007986 */ /* 0x0203e2000c101504 */
[----:B0-----:R-:W-:Y:S01]  /*7b550*/  IMAD R7, R16, 0x2, R4 ;  /* 0x0000000210077824 */ /* 0x001fe200078e0204 */
[----:B------:R-:W-:-:S03]  /*7b560*/  LEA.HI.X.SX32 R3, R18, R28, 0x1, P0 ;  /* 0x0000001c12037211 */ /* 0x000fc600000f0eff */
[C---:B------:R-:W-:Y:S01]  /*7b570*/  IMAD R5, R16.reuse, 0x2, R7 ;  /* 0x0000000210057824 */ /* 0x040fe200078e0207 */
[----:B-1----:R-:W-:Y:S02]  /*7b580*/  MOV R26, c[0x0][0x1c8] ;  /* 0x00007200001a7a02 */ /* 0x002fe40000000f00 */
[C---:B------:R-:W-:Y:S01]  /*7b590*/  LEA R10, P0, R17.reuse, R27, 0x1 ;  /* 0x0000001b110a7211 */ /* 0x040fe200078008ff */
[----:B------:R-:W-:Y:S01]  /*7b5a0*/  IMAD R4, R16, 0x2, R5 ;  /* 0x0000000210047824 */ /* 0x000fe200078e0205 */
[----:B------:R-:W-:Y:S02]  /*7b5b0*/  LEA R26, R26, R17, 0x1 ;  /* 0x000000111a1a7211 */ /* 0x000fe400078e08ff */
[----:B------:R-:W-:Y:S01]  /*7b5c0*/  LEA.HI.X.SX32 R11, R17, R28, 0x1, P0 ;  /* 0x0000001c110b7211 */ /* 0x000fe200000f0eff */
[----:B---3--:R0:W-:Y:S01]  /*7b5d0*/  STG.E.U16 [R8.64], R12 ;  /* 0x0000000c08007986 */ /* 0x0081e2000c101504 */
[----:B------:R-:W-:-:S03]  /*7b5e0*/  LEA R6, R16, R4, 0x1 ;  /* 0x0000000410067211 */ /* 0x000fc600078e08ff */
[----:B------:R-:W2:Y:S04]  /*7b5f0*/  LDL.LU R17, [R1+0x38] ;  /* 0x0000380001117983 */ /* 0x000ea80000300800 */
[----:B------:R1:W-:Y:S01]  /*7b600*/  STL.64 [R1+0x16b8], R4 ;  /* 0x0016b80401007387 */ /* 0x0003e20000100a00 */
[----:B0-----:R-:W-:-:S03]  /*7b610*/  LEA R8, P0, R26, R27, 0x1 ;  /* 0x0000001b1a087211 */ /* 0x001fc600078008ff */
[----:B------:R0:W-:Y:S01]  /*7b620*/  STG.E.U16 [R2.64], R25 ;  /* 0x0000001902007986 */ /* 0x0001e2000c101504 */
[----:B------:R-:W-:Y:S01]  /*7b630*/  LEA.HI.X.SX32 R9, R26, R28, 0x1, P0 ;  /* 0x0000001c1a097211 */ /* 0x000fe200000f0eff */
[----:B-1----:R-:W-:Y:S01]  /*7b640*/  IMAD.MOV.U32 R5, RZ, RZ, c[0x0][0x1c8] ;  /* 0x00007200ff057624 */ /* 0x002fe200078e00ff */
[C---:B------:R-:W-:Y:S01]  /*7b650*/  LEA R12, P0, R14.reuse, R27, 0x1 ;  /* 0x0000001b0e0c7211 */ /* 0x040fe200078008ff */
[----:B------:R-:W3:Y:S03]  /*7b660*/  LDL.LU R4, [R1+0x2c] ;  /* 0x00002c0001047983 */ /* 0x000ee60000300800 */
[----:B0-----:R-:W-:Y:S01]  /*7b670*/  LEA R2, R5, R6, 0x1 ;  /* 0x0000000605027211 */ /* 0x001fe200078e08ff */
[----:B----4-:R0:W-:Y:S01]  /*7b680*/  STG.E.U16 [R10.64], R15 ;  /* 0x0000000f0a007986 */ /* 0x0101e2000c101504 */
[----:B------:R-:W-:-:S03]  /*7b690*/  LEA.HI.X.SX32 R13, R14, R28, 0x1, P0 ;  /* 0x0000001c0e0d7211 */ /* 0x000fc600000f0eff */
[----:B------:R-:W-:Y:S01]  /*7b6a0*/  IMAD R14, R5, 0x2, R2 ;  /* 0x00000002050e7824 */ /* 0x000fe200078e0202 */
[----:B------:R-:W4:Y:S04]  /*7b6b0*/  LDL R25, [R1+0x4a4] ;  /* 0x0004a40001197983 */ /* 0x000f280000100800 */
[----:B------:R-:W5:Y:S01]  /*7b6c0*/  LDL R18, [R1+0x49c] ;  /* 0x00049c0001127983 */ /* 0x000f620000100800 */
[----:B0-----:R-:W-:-:S03]  /*7b6d0*/  LEA R10, P0, R0, R27, 0x1 ;  /* 0x0000001b000a7211 */ /* 0x001fc600078008ff */
[----:B------:R-:W3:Y:S01]  /*7b6e0*/  LDL.LU R26, [R1+0x4c] ;  /* 0x00004c00011a7983 */ /* 0x000ee20000300800 */
[C---:B------:R-:W-:Y:S02]  /*7b6f0*/  LEA R3, R5.reuse, R14, 0x1 ;  /* 0x0000000e05037211 */ /* 0x040fe400078e08ff */
[----:B------:R-:W-:Y:S01]  /*7b700*/  LEA.HI.X.SX32 R11, R0, R28, 0x1, P0 ;  /* 0x0000001c000b7211 */ /* 0x000fe200000f0eff */
[----:B------:R0:W-:Y:S04]  /*7b710*/  STL.64 [R1+0x16c0], R6 ;  /* 0x0016c00601007387 */ /* 0x0001e80000100a00 */
[----:B------:R1:W-:Y:S04]  /*7b720*/  STG.E.U16 [R8.64], R29 ;  /* 0x0000001d08007986 */ /* 0x0003e8000c101504 */
[----:B0-----:R-:W3:Y:S04]  /*7b730*/  LDL.LU R7, [R1+0x30] ;  /* 0x0000300001077983 */ /* 0x001ee80000300800 */
[----:B-1----:R-:W3:Y:S04]  /*7b740*/  LDL R29, [R1+0x494] ;  /* 0x00049400011d7983 */ /* 0x002ee80000100800 */
[----:B------:R-:W3:Y:S04]  /*7b750*/  LDL R0, [R1+0x48c] ;  /* 0x00048c0001007983 */ /* 0x000ee80000100800 */
[----:B------:R-:W3:Y:S01]  /*7b760*/  LDL.LU R15, [R1+0x54] ;  /* 0x00005400010f7983 */ /* 0x000ee20000300800 */
[----:B------:R-:W-:-:S03]  /*7b770*/  IMAD R6, R5, 0x2, R3 ;  /* 0x0000000205067824 */ /* 0x000fc600078e0203 */
[----:B------:R-:W3:Y:S04]  /*7b780*/  LDL R9, [R1+0x4b4] ;  /* 0x0004b40001097983 */ /* 0x000ee80000100800 */
[----:B------:R0:W-:Y:S04]  /*7b790*/  STL.64 [R1+0x16c8], R2 ;  /* 0x0016c80201007387 */ /* 0x0001e80000100a00 */
[----:B0-----:R-:W4:Y:S04]  /*7b7a0*/  LDL R3, [R1+0x4ac] ;  /* 0x0004ac0001037983 */ /* 0x001f280000100800 */
[----:B------:R-:W5:Y:S01]  /*7b7b0*/  LDL R2, [R1+0x47c] ;  /* 0x00047c0001027983 */ /* 0x000f620000100800 */
[----:B--2---:R-:W-:-:S03]  /*7b7c0*/  LEA R8, P0, R17, R27, 0x1 ;  /* 0x0000001b11087211 */ /* 0x004fc600078008ff */
[----:B---3--:R0:W-:Y:S02]  /*7b7d0*/  STG.E.U16 [R12.64], R9 ;  /* 0x000000090c007986 */ /* 0x0081e4000c101504 */
[----:B0-----:R-:W-:Y:S02]  /*7b7e0*/  LEA.HI.X.SX32 R9, R17, R28, 0x1, P0 ;  /* 0x0000001c11097211 */ /* 0x001fe400000f0eff */
[----:B------:R-:W2:Y:S04]  /*7b7f0*/  LDL.LU R17, [R1+0x60] ;  /* 0x0000600001117983 */ /* 0x000ea80000300800 */
[----:B----4-:R0:W-:Y:S04]  /*7b800*/  STG.E.U16 [R10.64], R3 ;  /* 0x000000030a007986 */ /* 0x0101e8000c101504 */
[----:B0-----:R-:W3:Y:S01]  /*7b810*/  LDL R3, [R1+0x484] ;  /* 0x0004840001037983 */ /* 0x001ee20000100800 */
[----:B------:R-:W-:-:S04]  /*7b820*/  LEA R12, P0, R7, R27, 0x1 ;  /* 0x0000001b070c7211 */ /* 0x000fc800078008ff */
[-C--:B------:R-:W-:Y:S02]  /*7b830*/  LEA.HI.X.SX32 R13, R7, R28.reuse, 0x1, P0 ;  /* 0x0000001c070d7211 */ /* 0x080fe400000f0eff */
[CC--:B------:R-:W-:Y:S01]  /*7b840*/  LEA R10, P0, R4.reuse, R27.reuse, 0x1 ;  /* 0x0000001b040a7211 */ /* 0x0c0fe200078008ff */
[----:B------:R0:W-:Y:S03]  /*7b850*/  STG.E.U16 [R8.64], R25 ;  /* 0x0000001908007986 */ /* 0x0001e6000c101504 */
[----:B------:R-:W-:Y:S02]  /*7b860*/  LEA.HI.X.SX32 R11, R4, R28, 0x1, P0 ;  /* 0x0000001c040b7211 */ /* 0x000fe400000f0eff */
[----:B------:R-:W-:Y:S01]  /*7b870*/  LEA R6, R5, R6, 0x1 ;  /* 0x0000000605067211 */ /* 0x000fe200078e08ff */
[----:B-----5:R1:W-:Y:S01]  /*7b880*/  STG.E.U16 [R12.64], R18 ;  /* 0x000000120c007986 */ /* 0x0203e2000c101504 */
[----:B------:R-:W-:Y:S01]  /*7b890*/  IMAD R16, R16, 0x2, R21 ;  /* 0x0000000210107824 */ /* 0x000fe200078e0215 */
[----:B0-----:R-:W-:-:S02]  /*7b8a0*/  LEA R8, P0, R26, R27, 0x1 ;  /* 0x0000001b1a087211 */ /* 0x001fc400078008ff */
[----:B------:R-:W-:Y:S02]  /*7b8b0*/  IMAD R6, R5, 0x2, R6 ;  /* 0x0000000205067824 */ /* 0x000fe400078e0206 */
[-C--:B------:R-:W-:Y:S02]  /*7b8c0*/  LEA.HI.X.SX32 R9, R26, R28.reuse, 0x1, P0 ;  /* 0x0000001c1a097211 */ /* 0x080fe400000f0eff */
[CC--:B-1----:R-:W-:Y:S01]  /*7b8d0*/  LEA R12, P0, R21.reuse, R27.reuse, 0x1 ;  /* 0x0000001b150c7211 */ /* 0x0c2fe200078008ff */
[----:B------:R0:W-:Y:S03]  /*7b8e0*/  STG.E.U16 [R10.64], R29 ;  /* 0x0000001d0a007986 */ /* 0x0001e6000c101504 */
[----:B------:R-:W-:Y:S02]  /*7b8f0*/  LEA.HI.X.SX32 R13, R21, R28, 0x1, P0 ;  /* 0x0000001c150d7211 */ /* 0x000fe400000f0eff */
[----:B------:R-:W-:Y:S01]  /*7b900*/  LEA R25, R5, R6, 0x1 ;  /* 0x0000000605197211 */ /* 0x000fe200078e08ff */
[----:B------:R1:W-:Y:S01]  /*7b910*/  STG.E.U16 [R8.64], R0 ;  /* 0x0000000008007986 */ /* 0x0003e2000c101504 */
[----:B0-----:R-:W-:-:S03]  /*7b920*/  LEA R10, P0, R16, R27, 0x1 ;  /* 0x0000001b100a7211 */ /* 0x001fc600078008ff */
[----:B------:R0:W-:Y:S01]  /*7b930*/  STL [R1+0x8], R6 ;  /* 0x0000080601007387 */ /* 0x0001e20000100800 */
[----:B------:R-:W-:-:S03]  /*7b940*/  LEA.HI.X.SX32 R11, R16, R28, 0x1, P0 ;  /* 0x0000001c100b7211 */ /* 0x000fc600000f0eff */
[----:B------:R2:W-:Y:S01]  /*7b950*/  STG.E.U16 [R12.64], R2 ;  /* 0x000000020c007986 */ /* 0x0005e2000c101504 */
[----:B-1----:R-:W-:-:S03]  /*7b960*/  LEA R8, P0, R15, R27, 0x1 ;  /* 0x0000001b0f087211 */ /* 0x002fc600078008ff */
[----:B------:R-:W4:Y:S01]  /*7b970*/  LDL R4, [R1+0x46c] ;  /* 0x00046c0001047983 */ /* 0x000f220000100800 */
[----:B0-----:R-:W-:Y:S01]  /*7b980*/  IMAD R6, R5, 0x2, R25 ;  /* 0x0000000205067824 */ /* 0x001fe200078e0219 */
[----:B------:R-:W-:-:S04]  /*7b990*/  LEA.HI.X.SX32 R9, R15, R28, 0x1, P0 ;  /* 0x0000001c0f097211 */ /* 0x000fc800000f0eff */
[----:B------:R-:W-:Y:S02]  /*7b9a0*/  LEA R26, R5, R6, 0x1 ;  /* 0x00000006051a7211 */ /* 0x000fe400078e08ff */
[----:B------:R-:W5:Y:S04]  /*7b9b0*/  LDL.LU R6, [R1+0x800] ;  /* 0x0008000001067983 */ /* 0x000f680000300800 */
[----:B------:R-:W5:Y:S04]  /*7b9c0*/  LDL.LU R7, [R1+0x7fc] ;  /* 0x0007fc0001077983 */ /* 0x000f680000300800 */
[----:B------:R-:W5:Y:S04]  /*7b9d0*/  LDL.LU R16, [R1+0x58] ;  /* 0x0000580001107983 */ /* 0x000f680000300800 */
[----:B------:R-:W5:Y:S04]  /*7b9e0*/  LDL R18, [R1+0x464] ;  /* 0x0004640001127983 */ /* 0x000f680000100800 */
[----:B------:R-:W5:Y:S01]  /*7b9f0*/  LDL.LU R21, [R1+0x50] ;  /* 0x0000500001157983 */ /* 0x000f620000300800 */
[----:B--2---:R-:W-:-:S04]  /*7ba00*/  LEA R12, P0, R17, R27, 0x1 ;  /* 0x0000001b110c7211 */ /* 0x004fc800078008ff */
[----:B------:R-:W-:Y:S02]  /*7ba10*/  LEA.HI.X.SX32 R13, R17, R28, 0x1, P0 ;  /* 0x0000001c110d7211 */ /* 0x000fe400000f0eff */
[----:B------:R-:W2:Y:S04]  /*7ba20*/  LDL.LU R17, [R1+0x40] ;  /* 0x0000400001117983 */ /* 0x000ea80000300800 */
[----:B---3--:R-:W-:Y:S04]  /*7ba30*/  STG.E.U16 [R10.64], R3 ;  /* 0x000000030a007986 */ /* 0x008fe8000c101504 */
[----:B------:R0:W-:Y:S02]  /*7ba40*/  STG.E.U16 [R8.64], R23 ;  /* 0x0000001708007986 */ /* 0x0001e4000c101504 */
[----:B0-----:R-:W-:-:S02]  /*7ba50*/  LEA R8, P0, R24, R27, 0x1 ;  /* 0x0000001b18087211 */ /* 0x001fc400078008ff */
[----:B------:R-:W3:Y:S02]  /*7ba60*/  LDL.LU R23, [R1+0x16d4] ;  /* 0x0016d40001177983 */ /* 0x000ee40000300800 */
[----:B------:R-:W-:Y:S02]  /*7ba70*/  LEA.HI.X.SX32 R9, R24, R28, 0x1, P0 ;  /* 0x0000001c18097211 */ /* 0x000fe400000f0eff */
[----:B------:R-:W2:Y:S01]  /*7ba80*/  LDL.LU R24, [R1+0x16d0] ;  /* 0x0016d00001187983 */ /* 0x000ea20000300800 */
[----:B------:R-:W-:-:S05]  /*7ba90*/  LEA R29, R5, R26, 0x1 ;  /* 0x0000001a051d7211 */ /* 0x000fca00078e08ff */
[----:B------:R-:W-:-:S05]  /*7baa0*/  IMAD R0, R5, 0x2, R29 ;  /* 0x0000000205007824 */ /* 0x000fca00078e021d */
[----:B------:R-:W-:-:S05]  /*7bab0*/  LEA R0, R5, R0, 0x1 ;  /* 0x0000000005007211 */ /* 0x000fca00078e08ff */
[----:B------:R-:W-:-:S05]  /*7bac0*/  IMAD R15, R5, 0x2, R0 ;  /* 0x00000002050f7824 */ /* 0x000fca00078e0200 */
[----:B------:R-:W-:-:S05]  /*7bad0*/  LEA R10, R5, R15, 0x1 ;  /* 0x0000000f050a7211 */ /* 0x000fca00078e08ff */
[----:B------:R-:W-:Y:S01]  /*7bae0*/  IMAD R11, R5, 0x2, R10 ;  /* 0x00000002050b7824 */ /* 0x000fe200078e020a */
[----:B----4-:R0:W-:Y:S01]  /*7baf0*/  STG.E.U16 [R12.64], R4 ;  /* 0x000000040c007986 */ /* 0x0101e2000c101504 */
[----:B-----5:R-:W-:Y:S02]  /*7bb00*/  FSEL R3, R6, -INF , P2 ;  /* 0xff80000006037808 */ /* 0x020fe40001000000 */
[----:B------:R-:W-:Y:S01]  /*7bb10*/  FSEL R2, R7, -INF , P1 ;  /* 0xff80000007027808 */ /* 0x000fe20000800000 */
[----:B0-----:R-:W4:Y:S04]  /*7bb20*/  LDL.LU R4, [R1+0x34] ;  /* 0x0000340001047983 */ /* 0x001f280000300800 */
[----:B------:R0:W-:Y:S04]  /*7bb30*/  STL.64 [R1+0x16a8], R10 ;  /* 0x0016a80a01007387 */ /* 0x0001e80000100a00 */
[----:B0-----:R-:W5:Y:S04]  /*7bb40*/  LDL.LU R10, [R1+0x3c] ;  /* 0x00003c00010a7983 */ /* 0x001f680000300800 */
[----:B------:R-:W-:Y:S04]  /*7bb50*/  STL [R1+0x398], R3 ;  /* 0x0003980301007387 */ /* 0x000fe80000100800 */
[----:B------:R-:W-:Y:S01]  /*7bb60*/  STL [R1+0x3a0], R2 ;  /* 0x0003a00201007387 */ /* 0x000fe20000100800 */
[----:B------:R-:W-:Y:S01]  /*7bb70*/  LEA R12, R5, R11, 0x1 ;  /* 0x0000000b050c7211 */ /* 0x000fe200078e08ff */
[----:B------:R-:W-:-:S05]  /*7bb80*/  IMAD.MOV.U32 R11, RZ, RZ, c[0x0][0x1c8] ;  /* 0x00007200ff0b7624 */ /* 0x000fca00078e00ff */
[C---:B------:R-:W-:Y:S01]  /*7bb90*/  LEA R13, R11.reuse, R12, 0x1 ;  /* 0x0000000c0b0d7211 */ /* 0x040fe200078e08ff */
[----:B------:R0:W-:Y:S04]  /*7bba0*/  STG.E.U16 [R8.64], R18 ;  /* 0x0000001208007986 */ /* 0x0001e8000c101504 */
[----:B0-----:R-:W-:Y:S01]  /*7bbb0*/  IMAD R18, R11, 0x2, R13 ;  /* 0x000000020b127824 */ /* 0x001fe200078e020d */
[C---:B---3--:R-:W-:Y:S02]  /*7bbc0*/  LOP3.LUT P6, RZ, R23.reuse, 0x40000000, RZ, 0xc0, !PT ;  /* 0x4000000017ff7812 */ /* 0x048fe400078cc0ff */
[----:B------:R-:W-:Y:S02]  /*7bbd0*/  LOP3.LUT P5, RZ, R23, 0x80000000, RZ, 0xc0, !PT ;  /* 0x8000000017ff7812 */ /* 0x000fe400078ac0ff */
[----:B------:R-:W3:Y:S01]  /*7bbe0*/  LDL.LU R23, [R1+0x44] ;  /* 0x0000440001177983 */ /* 0x000ee20000300800 */
[----:B--2---:R-:W-:-:S02]  /*7bbf0*/  LOP3.LUT P4, RZ, R24, 0x1, RZ, 0xc0, !PT ;  /* 0x0000000118ff7812 */ /* 0x004fc4000788c0ff */
[----:B------:R-:W-:Y:S02]  /*7bc00*/  LOP3.LUT P3, RZ, R24, 0x2, RZ, 0xc0, !PT ;  /* 0x0000000218ff7812 */ /* 0x000fe4000786c0ff */
[----:B------:R-:W2:Y:S04]  /*7bc10*/  LDL.LU R24, [R1+0x5c] ;  /* 0x00005c0001187983 */ /* 0x000ea80000300800 */
[----:B------:R-:W-:Y:S04]  /*7bc20*/  STL [R1+0x16b4], R11 ;  /* 0x0016b40b01007387 */ /* 0x000fe80000100800 */
[----:B------:R0:W-:Y:S04]  /*7bc30*/  STL.64 [R1+0x1698], R12 ;  /* 0x0016980c01007387 */ /* 0x0001e80000100a00 */
[----:B0-----:R-:W3:Y:S01]  /*7bc40*/  LDL.LU R13, [R1+0x1c] ;  /* 0x00001c00010d7983 */ /* 0x001ee20000300800 */
[----:B------:R-:W-:-:S02]  /*7bc50*/  LEA R2, P1, R16, R27, 0x1 ;  /* 0x0000001b10027211 */ /* 0x000fc400078208ff */
[----:B------:R-:W-:Y:S02]  /*7bc60*/  MOV R12, c[0x0][0x1c8] ;  /* 0x00007200000c7a02 */ /* 0x000fe40000000f00 */
[----:B------:R-:W-:-:S03]  /*7bc70*/  LEA.HI.X.SX32 R3, R16, R28, 0x1, P1 ;  /* 0x0000001c10037211 */ /* 0x000fc600008f0eff */
[----:B------:R-:W-:Y:S01]  /*7bc80*/  IMAD R16, R12, 0x2, R18 ;  /* 0x000000020c107824 */ /* 0x000fe200078e0212 */
[----:B--2---:R-:W-:-:S04]  /*7bc90*/  LEA R6, P0, R24, R27, 0x1 ;  /* 0x0000001b18067211 */ /* 0x004fc800078008ff */
[----:B------:R-:W-:Y:S02]  /*7bca0*/  LEA.HI.X.SX32 R7, R24, R28, 0x1, P0 ;  /* 0x0000001c18077211 */ /* 0x000fe400000f0eff */
[----:B------:R-:W-:-:S03]  /*7bcb0*/  LEA R8, P0, R21, R27, 0x1 ;  /* 0x0000001b15087211 */ /* 0x000fc600078008ff */
[----:B------:R3:W-:Y:S01]  /*7bcc0*/  STL.64 [R1+0x2f0], R6 ;  /* 0x0002f00601007387 */ /* 0x0007e20000100a00 */
[----:B------:R-:W-:-:S03]  /*7bcd0*/  LEA.HI.X.SX32 R9, R21, R28, 0x1, P0 ;  /* 0x0000001c15097211 */ /* 0x000fc600000f0eff */
[----:B------:R0:W-:Y:S01]  /*7bce0*/  STL.64 [R1+0x2e8], R2 ;  /* 0x0002e80201007387 */ /* 0x0001e20000100a00 */
[----:B------:R-:W-:Y:S02]  /*7bcf0*/  LEA R21, R12, R16, 0x1 ;  /* 0x000000100c157211 */ /* 0x000fe400078e08ff */
[-C--:B---3--:R-:W-:Y:S02]  /*7bd00*/  LEA R6, P1, R23, R27.reuse, 0x1 ;  /* 0x0000001b17067211 */ /* 0x088fe400078208ff */
[----:B0-----:R-:W-:Y:S02]  /*7bd10*/  LEA R2, P2, R17, R27, 0x1 ;  /* 0x0000001b11027211 */ /* 0x001fe400078408ff */
[-C--:B------:R-:W-:Y:S01]  /*7bd20*/  LEA.HI.X.SX32 R7, R23, R28.reuse, 0x1, P1 ;  /* 0x0000001c17077211 */ /* 0x080fe200008f0eff */
[----:B------:R5:W-:Y:S01]  /*7bd30*/  STL.64 [R1+0x2e0], R8 ;  /* 0x0002e00801007387 */ /* 0x000be20000100a00 */
[----:B------:R-:W-:Y:S01]  /*7bd40*/  LEA.HI.X.SX32 R3, R17, R28, 0x1, P2 ;  /* 0x0000001c11037211 */ /* 0x000fe200010f0eff */
[----:B------:R-:W-:-:S02]  /*7bd50*/  IMAD.MOV.U32 R23, RZ, RZ, c[0x0][0x1c8] ;  /* 0x00007200ff177624 */ /* 0x000fc400078e00ff */
[----:B------:R4:W-:Y:S01]  /*7bd60*/  STL.64 [R1+0x2d8], R6 ;  /* 0x0002d80601007387 */ /* 0x0009e20000100a00 */
[----:B------:R-:W-:-:S03]  /*7bd70*/  IMAD R17, R12, 0x2, R21 ;  /* 0x000000020c117824 */ /* 0x000fc600078e0215 */
[----:B------:R0:W-:Y:S01]  /*7bd80*/  STL.64 [R1+0x2d0], R2 ;  /* 0x0002d00201007387 */ /* 0x0001e20000100a00 */
[-C--:B-----5:R-:W-:Y:S02]  /*7bd90*/  LEA R8, P0, R10, R27.reuse, 0x1 ;  /* 0x0000001b0a087211 */ /* 0x0a0fe400078008ff */
[-C--:B----4-:R-:W-:Y:S02]  /*7bda0*/  LEA R6, P1, R4, R27.reuse, 0x1 ;  /* 0x0000001b04067211 */ /* 0x090fe400078208ff */
[----:B------:R-:W-:Y:S02]  /*7bdb0*/  LEA.HI.X.SX32 R9, R10, R28, 0x1, P0 ;  /* 0x0000001c0a097211 */ /* 0x000fe400000f0eff */
[----:B0-----:R-:W-:Y:S02]  /*7bdc0*/  LEA R2, P2, R22, R27, 0x1 ;  /* 0x0000001b16027211 */ /* 0x001fe400078408ff */
[----:B------:R-:W-:Y:S02]  /*7bdd0*/  LEA R10, R23, R22, 0x1 ;  /* 0x00000016170a7211 */ /* 0x000fe400078e08ff */
[-C--:B------:R-:W-:Y:S01]  /*7bde0*/  LEA.HI.X.SX32 R7, R4, R28.reuse, 0x1, P1 ;  /* 0x0000001c04077211 */ /* 0x080fe200008f0eff */
[----:B------:R0:W-:Y:S01]  /*7bdf0*/  STL.64 [R1+0x2c8], R8 ;  /* 0x0002c80801007387 */ /* 0x0001e20000100a00 */
[----:B------:R-:W-:Y:S01]  /*7be00*/  LEA.HI.X.SX32 R3, R22, R28, 0x1, P2 ;  /* 0x0000001c16037211 */ /* 0x000fe200010f0eff */
[----:B------:R-:W-:-:S02]  /*7be10*/  IMAD R24, R5, 0x2, R22 ;  /* 0x0000000205187824 */ /* 0x000fc400078e0216 */
[----:B------:R1:W-:Y:S01]  /*7be20*/  STL.64 [R1+0x16a0], R16 ;  /* 0x0016a01001007387 */ /* 0x0003e20000100a00 */
[----:B------:R-:W-:Y:S01]  /*7be30*/  IMAD R10, R23, 0x2, R10 ;  /* 0x00000002170a7824 */ /* 0x000fe200078e020a */
[----:B------:R-:W-:Y:S02]  /*7be40*/  LEA R4, P2, R20, R27, 0x1 ;  /* 0x0000001b14047211 */ /* 0x000fe400078408ff */
[----:B0-----:R-:W-:Y:S01]  /*7be50*/  LEA R8, R12, R17, 0x1 ;  /* 0x000000110c087211 */ /* 0x001fe200078e08ff */
[----:B-1----:R-:W2:Y:S01]  /*7be60*/  LDL.LU R16, [R1+0x14] ;  /* 0x0000140001107983 */ /* 0x002ea20000300800 */
[----:B------:R-:W-:-:S03]  /*7be70*/  MOV R17, c[0x0][0x1c8] ;  /* 0x0000720000117a02 */ /* 0x000fc60000000f00 */
[----:B------:R0:W-:Y:S04]  /*7be80*/  STL.64 [R1+0x2c0], R6 ;  /* 0x0002c00601007387 */ /* 0x0001e80000100a00 */
[----:B------:R1:W-:Y:S01]  /*7be90*/  STL.64 [R1+0x2b8], R2 ;  /* 0x0002b80201007387 */ /* 0x0003e20000100a00 */
[----:B------:R-:W-:Y:S01]  /*7bea0*/  LEA R22, R17, R8, 0x1 ;  /* 0x0000000811167211 */ /* 0x000fe200078e08ff */
[----:B------:R-:W-:Y:S01]  /*7beb0*/  IMAD R23, R23, 0x2, R20 ;  /* 0x0000000217177824 */ /* 0x000fe200078e0214 */
[-C--:B0-----:R-:W-:Y:S02]  /*7bec0*/  LEA R6, P1, R10, R27.reuse, 0x1 ;  /* 0x0000001b0a067211 */ /* 0x081fe400078208ff */
[----:B-1----:R-:W-:Y:S02]  /*7bed0*/  LEA R2, P0, R24, R27, 0x1 ;  /* 0x0000001b18027211 */ /* 0x002fe400078008ff */
[----:B------:R-:W-:-:S02]  /*7bee0*/  LEA.HI.X.SX32 R7, R10, R28, 0x1, P1 ;  /* 0x0000001c0a077211 */ /* 0x000fc400008f0eff */
[----:B------:R-:W-:Y:S02]  /*7bef0*/  LEA.HI.X.SX32 R3, R24, R28, 0x1, P0 ;  /* 0x0000001c18037211 */ /* 0x000fe400000f0eff */
[----:B------:R-:W-:Y:S02]  /*7bf00*/  LEA R9, R17, R22, 0x1 ;  /* 0x0000001611097211 */ /* 0x000fe400078e08ff */
[----:B------:R-:W-:Y:S01]  /*7bf10*/  LEA.HI.X.SX32 R5, R20, R28, 0x1, P2 ;  /* 0x0000001c14057211 */ /* 0x000fe200010f0eff */
[----:B------:R0:W-:Y:S04]  /*7bf20*/  STL.64 [R1+0x2b0], R2 ;  /* 0x0002b00201007387 */ /* 0x0001e80000100a00 */
[----:B0-----:R-:W3:Y:S04]  /*7bf30*/  LDL.LU.64 R2, [R1+0x16c8] ;  /* 0x0016c80001027983 */ /* 0x001ee80000300a00 */
[----:B------:R0:W-:Y:S04]  /*7bf40*/  STL.64 [R1+0x2a8], R6 ;  /* 0x0002a80601007387 */ /* 0x0001e80000100a00 */
[----:B------:R-:W-:Y:S04]  /*7bf50*/  STL.64 [R1+0x1688], R8 ;  /* 0x0016880801007387 */ /* 0x000fe80000100a00 */
[----:B------:R1:W-:Y:S01]  /*7bf60*/  STL.64 [R1+0x2a0], R4 ;  /* 0x0002a00401007387 */ /* 0x0003e20000100a00 */
[----:B0-----:R-:W-:-:S04]  /*7bf70*/  LEA R6, P0, R23, R27, 0x1 ;  /* 0x0000001b17067211 */ /* 0x001fc800078008ff */
[-C--:B------:R-:W-:Y:S02]  /*7bf80*/  LEA.HI.X.SX32 R7, R23, R28.reuse, 0x1, P0 ;  /* 0x0000001c17077211 */ /* 0x080fe400000f0eff */
[CC--:B-1----:R-:W-:Y:S01]  /*7bf90*/  LEA R4, P1, R13.reuse, R27.reuse, 0x1 ;  /* 0x0000001b0d047211 */ /* 0x0c2fe200078208ff */
[----:B------:R-:W-:Y:S03]  /*7bfa0*/  STL [R1+0x16b0], R9 ;  /* 0x0016b00901007387 */ /* 0x000fe60000100800 */
[-C--:B------:R-:W-:Y:S01]  /*7bfb0*/  LEA.HI.X.SX32 R5, R13, R28.reuse, 0x1, P1 ;  /* 0x0000001c0d057211 */ /* 0x080fe200008f0eff */
[----:B------:R0:W-:Y:S04]  /*7bfc0*/  STL.64 [R1+0x298], R6 ;  /* 0x0002980601007387 */ /* 0x0001e80000100a00 */
[----:B0-----:R-:W4:Y:S04]  /*7bfd0*/  LDL.LU.64 R6, [R1+0x16c0] ;  /* 0x0016c00001067983 */ /* 0x001f280000300a00 */
[----:B------:R0:W-:Y:S04]  /*7bfe0*/  STL.64 [R1+0x290], R4 ;  /* 0x0002900401007387 */ /* 0x0001e80000100a00 */
[----:B0-----:R-:W5:Y:S01]  /*7bff0*/  LDL.LU.64 R4, [R1+0x16b8] ;  /* 0x0016b80001047983 */ /* 0x001f620000300a00 */
[----:B------:R-:W-:Y:S01]  /*7c000*/  LEA R10, P2, R19, R27, 0x1 ;  /* 0x0000001b130a7211 */ /* 0x000fe200078408ff */
[----:B------:R-:W-:Y:S01]  /*7c010*/  IMAD R20, R17, 0x2, R9 ;  /* 0x0000000211147824 */ /* 0x000fe200078e0209 */
[----:B------:R-:W-:Y:S01]  /*7c020*/  MOV R24, c[0x0][0x1c8] ;  /* 0x0000720000187a02 */ /* 0x000fe20000000f00 */
[----:B------:R-:W3:Y:S01]  /*7c030*/  LDL.LU R13, [R1+0x8] ;  /* 0x00000800010d7983 */ /* 0x000ee20000300800 */
[----:B------:R-:W-:Y:S01]  /*7c040*/  LEA.HI.X.SX32 R11, R19, R28, 0x1, P2 ;  /* 0x0000001c130b7211 */ /* 0x000fe200010f0eff */
[----:B------:R-:W-:Y:S01]  /*7c050*/  IMAD R23, R17, 0x2, R20 ;  /* 0x0000000211177824 */ /* 0x000fe200078e0214 */
[----:B------:R-:W-:-:S03]  /*7c060*/  LEA R24, R24, R19, 0x1 ;  /* 0x0000001318187211 */ /* 0x000fc600078e08ff */
[----:B------:R-:W-:Y:S01]  /*7c070*/  STL.64 [R1+0x288], R10 ;  /* 0x0002880a01007387 */ /* 0x000fe20000100a00 */
[C---:B------:R-:W-:Y:S01]  /*7c080*/  LEA R8, P0, R24.reuse, R27, 0x1 ;  /* 0x0000001b18087211 */ /* 0x040fe200078008ff */
[----:B------:R-:W-:Y:S02]  /*7c090*/  IMAD R19, R17, 0x2, R23 ;  /* 0x0000000211137824 */ /* 0x000fe400078e0217 */
[----:B------:R0:W-:Y:S04]  /*7c0a0*/  STL.64 [R1+0x1690], R22 ;  /* 0x0016901601007387 */ /* 0x0001e80000100a00 */
[----:B------:R4:W-:Y:S01]  /*7c0b0*/  STL [R1+0x280], R8 ;  /* 0x0002800801007387 */ /* 0x0009e20000100800 */
[----:B0-----:R-:W-:Y:S01]  /*7c0c0*/  IMAD.MOV.U32 R23, RZ, RZ, R9 ;  /* 0x000000ffff177224 */ /* 0x001fe200078e0009 */
[----:B------:R-:W-:-:S02]  /*7c0d0*/  LEA.HI.X.SX32 R23, R24, R28, 0x1, P0 ;  /* 0x0000001c18177211 */ /* 0x000fc400000f0eff */
[----:B------:R-:W-:-:S03]  /*7c0e0*/  MOV R22, R8 ;  /* 0x0000000800167202 */ /* 0x000fc60000000f00 */
[----:B------:R-:W-:Y:S01]  /*7c0f0*/  STL [R1+0x284], R23 ;  /* 0x0002841701007387 */ /* 0x000fe20000100800 */
[----:B--2---:R-:W-:-:S04]  /*7c100*/  LEA R10, P1, R16, R27, 0x1 ;  /* 0x0000001b100a7211 */ /* 0x004fc800078208ff */
[----:B------:R-:W-:-:S05]  /*7c110*/  LEA.HI.X.SX32 R11, R16, R28, 0x1, P1 ;  /* 0x0000001c100b7211 */ /* 0x000fca00008f0eff */
[----:B------:R0:W-:Y:S01]  /*7c120*/  STL.64 [R1+0x278], R10 ;  /* 0x0002780a01007387 */ /* 0x0001e20000100a00 */
[----:B----4-:R-:W-:-:S04]  /*7c130*/  LEA R8, P2, R7, R27, 0x1 ;  /* 0x0000001b07087211 */ /* 0x010fc800078408ff */
[-C--:B------:R-:W-:Y:S02]  /*7c140*/  LEA.HI.X.SX32 R9, R7, R28.reuse, 0x1, P2 ;  /* 0x0000001c07097211 */ /* 0x080fe400010f0eff */
[CC--:B-----5:R-:W-:Y:S02]  /*7c150*/  LEA R22, P0, R5.reuse, R27.reuse, 0x1 ;  /* 0x0000001b05167211 */ /* 0x0e0fe400078008ff */
[CC--:B0-----:R-:W-:Y:S02]  /*7c160*/  LEA R10, P1, R4.reuse, R27.reuse, 0x1 ;  /* 0x0000001b040a7211 */ /* 0x0c1fe400078208ff */
[-C--:B------:R-:W-:Y:S02]  /*7c170*/  LEA.HI.X.SX32 R23, R5, R28.reuse, 0x1, P0 ;  /* 0x0000001c05177211 */ /* 0x080fe400000f0eff */
[----:B------:R-:W-:Y:S01]  /*7c180*/  LEA.HI.X.SX32 R11, R4, R28, 0x1, P1 ;  /* 0x0000001c040b7211 */ /* 0x000fe200008f0eff */
[----:B------:R0:W-:Y:S04]  /*7c190*/  STL.64 [R1+0x270], R8 ;  /* 0x0002700801007387 */ /* 0x0001e80000100a00 */
[----:B------:R-:W-:Y:S04]  /*7c1a0*/  STL.64 [R1+0x268], R22 ;  /* 0x0002681601007387 */ /* 0x000fe80000100a00 */
[----:B------:R3:W-:Y:S01]  /*7c1b0*/  STL.64 [R1+0x260], R10 ;  /* 0x0002600a01007387 */ /* 0x0007e20000100a00 */
[----:B0-----:R-:W-:-:S04]  /*7c1c0*/  LEA R8, P2, R6, R27, 0x1 ;  /* 0x0000001b06087211 */ /* 0x001fc800078408ff */
[----:B------:R-:W-:Y:S02]  /*7c1d0*/  LEA.HI.X.SX32 R9, R6, R28, 0x1, P2 ;  /* 0x0000001c06097211 */ /* 0x000fe400010f0eff */
[----:B---3--:R-:W-:-:S04]  /*7c1e0*/  LEA R10, P0, R2, R27, 0x1 ;  /* 0x0000001b020a7211 */ /* 0x008fc800078008ff */
[----:B------:R-:W-:Y:S01]  /*7c1f0*/  LEA.HI.X.SX32 R11, R2, R28, 0x1, P0 ;  /* 0x0000001c020b7211 */ /* 0x000fe200000f0eff */
[----:B------:R-:W-:Y:S04]  /*7c200*/  STL.64 [R1+0x258], R8 ;  /* 0x0002580801007387 */ /* 0x000fe80000100a00 */
[----:B------:R0:W-:Y:S04]  /*7c210*/  STL.64 [R1+0x250], R10 ;  /* 0x0002500a01007387 */ /* 0x0001e80000100a00 */
[----:B0-----:R-:W2:Y:S01]  /*7c220*/  LDL.LU R11, [R1+0x16b4] ;  /* 0x0016b400010b7983 */ /* 0x001ea20000300800 */
[----:B------:R-:W-:-:S05]  /*7c230*/  LEA R24, R17, R19, 0x1 ;  /* 0x0000001311187211 */ /* 0x000fca00078e08ff */
[----:B------:R-:W-:Y:S01]  /*7c240*/  IMAD R7, R17, 0x2, R24 ;  /* 0x0000000211077824 */ /* 0x000fe200078e0218 */
[----:B------:R-:W-:-:S04]  /*7c250*/  LEA R22, P1, R14, R27, 0x1 ;  /* 0x0000001b0e167211 */ /* 0x000fc800078208ff */
[----:B------:R-:W-:Y:S02]  /*7c260*/  LEA R5, R17, R7, 0x1 ;  /* 0x0000000711057211 */ /* 0x000fe400078e08ff */
[----:B------:R-:W-:Y:S02]  /*7c270*/  LEA R8, P2, R3, R27, 0x1 ;  /* 0x0000001b03087211 */ /* 0x000fe400078408ff */
[-C--:B------:R-:W-:Y:S01]  /*7c280*/  LEA.HI.X.SX32 R23, R14, R28.reuse, 0x1, P1 ;  /* 0x0000001c0e177211 */ /* 0x080fe200008f0eff */
[----:B------:R-:W-:Y:S01]  /*7c290*/  IMAD R4, R17, 0x2, R5 ;  /* 0x0000000211047824 */ /* 0x000fe200078e0205 */
[----:B------:R-:W-:-:S04]  /*7c2a0*/  LEA.HI.X.SX32 R9, R3, R28, 0x1, P2 ;  /* 0x0000001c03097211 */ /* 0x000fc800010f0eff */
[----:B------:R-:W-:Y:S04]  /*7c2b0*/  STL.64 [R1+0x1680], R4 ;  /* 0x0016800401007387 */ /* 0x000fe80000100a00 */
[----:B------:R-:W-:Y:S01]  /*7c2c0*/  STL.64 [R1+0x248], R22 ;  /* 0x0002481601007387 */ /* 0x000fe20000100a00 */
[----:B------:R-:W-:-:S03]  /*7c2d0*/  LEA R10, P2, R13, R27, 0x1 ;  /* 0x0000001b0d0a7211 */ /* 0x000fc600078408ff */
[----:B------:R0:W-:Y:S01]  /*7c2e0*/  STL.64 [R1+0x240], R8 ;  /* 0x0002400801007387 */ /* 0x0001e20000100a00 */
[C---:B--2---:R-:W-:Y:S01]  /*7c2f0*/  LEA R6, R11.reuse, R3, 0x1 ;  /* 0x000000030b067211 */ /* 0x044fe200078e08ff */
[----:B------:R-:W-:-:S03]  /*7c300*/  IMAD R16, R11, 0x2, R3 ;  /* 0x000000020b107824 */ /* 0x000fc600078e0203 */
[C---:B0-----:R-:W-:Y:S02]  /*7c310*/  LEA R8, P0, R6.reuse, R27, 0x1 ;  /* 0x0000001b06087211 */ /* 0x041fe400078008ff */
[----:B------:R-:W-:Y:S02]  /*7c320*/  LEA R16, R11, R16, 0x1 ;  /* 0x000000100b107211 */ /* 0x000fe400078e08ff */
[-C--:B------:R-:W-:Y:S02]  /*7c330*/  LEA.HI.X.SX32 R9, R6, R28.reuse, 0x1, P0 ;  /* 0x0000001c06097211 */ /* 0x080fe400000f0eff */
[----:B------:R-:W-:-:S03]  /*7c340*/  LEA.HI.X.SX32 R11, R13, R28, 0x1, P2 ;  /* 0x0000001c0d0b7211 */ /* 0x000fc600010f0eff */
[----:B------:R0:W-:Y:S01]  /*7c350*/  STL.64 [R1+0x238], R8 ;  /* 0x0002380801007387 */ /* 0x0001e20000100a00 */
[----:B------:R-:W-:-:S04]  /*7c360*/  LEA R22, P1, R16, R27, 0x1 ;  /* 0x0000001b10167211 */ /* 0x000fc800078208ff */
[----:B------:R-:W-:Y:S01]  /*7c370*/  LEA.HI.X.SX32 R23, R16, R28, 0x1, P1 ;  /* 0x0000001c10177211 */ /* 0x000fe200008f0eff */
[----:B0-----:R-:W2:Y:S04]  /*7c380*/  LDL.LU R9, [R1+0x16b0] ;  /* 0x0016b00001097983 */ /* 0x001ea80000300800 */
[----:B------:R0:W-:Y:S04]  /*7c390*/  STL.64 [R1+0x228], R10 ;  /* 0x0002280a01007387 */ /* 0x0001e80000100a00 */
[----:B------:R-:W-:Y:S01]  /*7c3a0*/  STL.64 [R1+0x230], R22 ;  /* 0x0002301601007387 */ /* 0x000fe20000100a00 */
[----:B0-----:R-:W-:-:S04]  /*7c3b0*/  LEA R10, P0, R25, R27, 0x1 ;  /* 0x0000001b190a7211 */ /* 0x001fc800078008ff */
[----:B------:R-:W-:-:S05]  /*7c3c0*/  LEA.HI.X.SX32 R11, R25, R28, 0x1, P0 ;  /* 0x0000001c190b7211 */ /* 0x000fca00000f0eff */
[----:B------:R0:W-:Y:S04]  /*7c3d0*/  STL.64 [R1+0x220], R10 ;  /* 0x0002200a01007387 */ /* 0x0001e80000100a00 */
[----:B0-----:R-:W3:Y:S01]  /*7c3e0*/  LDL.LU.64 R10, [R1+0x16a8] ;  /* 0x0016a800010a7983 */ /* 0x001ee20000300a00 */
[----:B------:R-:W-:Y:S01]  /*7c3f0*/  IMAD R16, R12, 0x2, R25 ;  /* 0x000000020c107824 */ /* 0x000fe200078e0219 */
[----:B------:R-:W-:-:S04]  /*7c400*/  LEA R12, P2, R26, R27, 0x1 ;  /* 0x0000001b1a0c7211 */ /* 0x000fc800078408ff */
[----:B------:R-:W-:-:S04]  /*7c410*/  LEA R22, P1, R16, R27, 0x1 ;  /* 0x0000001b10167211 */ /* 0x000fc800078208ff */
[-C--:B------:R-:W-:Y:S02]  /*7c420*/  LEA.HI.X.SX32 R23, R16, R28.reuse, 0x1, P1 ;  /* 0x0000001c10177211 */ /* 0x080fe400008f0eff */
[----:B------:R-:W-:Y:S02]  /*7c430*/  LEA R8, R17, R29, 0x1 ;  /* 0x0000001d11087211 */ /* 0x000fe400078e08ff */
[----:B------:R-:W-:Y:S01]  /*7c440*/  LEA.HI.X.SX32 R13, R26, R28, 0x1, P2 ;  /* 0x0000001c1a0d7211 */ /* 0x000fe200010f0eff */
[----:B------:R0:W-:Y:S01]  /*7c450*/  STL.64 [R1+0x218], R22 ;  /* 0x0002181601007387 */ /* 0x0001e20000100a00 */
[----:B------:R-:W-:-:S03]  /*7c460*/  LEA R16, P1, R8, R27, 0x1 ;  /* 0x0000001b08107211 */ /* 0x000fc600078208ff */
[----:B------:R1:W-:Y:S01]  /*7c470*/  STL.64 [R1+0x210], R12 ;  /* 0x0002100c01007387 */ /* 0x0003e20000100a00 */
[----:B------:R-:W-:Y:S02]  /*7c480*/  LEA R2, R17, R4, 0x1 ;  /* 0x0000000411027211 */ /* 0x000fe400078e08ff */
[-C--:B------:R-:W-:Y:S02]  /*7c490*/  LEA.HI.X.SX32 R17, R8, R28.reuse, 0x1, P1 ;  /* 0x0000001c08117211 */ /* 0x080fe400008f0eff */
[CC--:B0-----:R-:W-:Y:S02]  /*7c4a0*/  LEA R22, P0, R29.reuse, R27.reuse, 0x1 ;  /* 0x0000001b1d167211 */ /* 0x0c1fe400078008ff */
[C---:B-1----:R-:W-:Y:S02]  /*7c4b0*/  LEA R12, P2, R0.reuse, R27, 0x1 ;  /* 0x0000001b000c7211 */ /* 0x042fe400078408ff */
[-C--:B------:R-:W-:Y:S02]  /*7c4c0*/  LEA.HI.X.SX32 R23, R29, R28.reuse, 0x1, P0 ;  /* 0x0000001c1d177211 */ /* 0x080fe400000f0eff */
[----:B------:R-:W-:-:S03]  /*7c4d0*/  LEA.HI.X.SX32 R13, R0, R28, 0x1, P2 ;  /* 0x0000001c000d7211 */ /* 0x000fc600010f0eff */
[----:B------:R-:W-:Y:S04]  /*7c4e0*/  STL.64 [R1+0x208], R22 ;  /* 0x0002081601007387 */ /* 0x000fe80000100a00 */
[----:B------:R0:W-:Y:S04]  /*7c4f0*/  STL.64 [R1+0x200], R16 ;  /* 0x0002001001007387 */ /* 0x0001e80000100a00 */
[----:B------:R-:W-:Y:S01]  /*7c500*/  STL.64 [R1+0x1f8], R12 ;  /* 0x0001f80c01007387 */ /* 0x000fe20000100a00 */
[----:B0-----:R-:W-:-:S04]  /*7c510*/  LEA R16, P0, R15, R27, 0x1 ;  /* 0x0000001b0f107211 */ /* 0x001fc800078008ff */
[----:B------:R-:W-:-:S05]  /*7c520*/  LEA.HI.X.SX32 R17, R15, R28, 0x1, P0 ;  /* 0x0000001c0f117211 */ /* 0x000fca00000f0eff */
[----:B------:R0:W-:Y:S04]  /*7c530*/  STL.64 [R1+0x1f0], R16 ;  /* 0x0001f01001007387 */ /* 0x0001e80000100a00 */
[----:B0-----:R-:W4:Y:S01]  /*7c540*/  LDL.LU.64 R16, [R1+0x16a0] ;  /* 0x0016a00001107983 */ /* 0x001f220000300a00 */
[----:B---3--:R-:W-:-:S04]  /*7c550*/  LEA R12, P1, R10, R27, 0x1 ;  /* 0x0000001b0a0c7211 */ /* 0x008fc800078208ff */
[----:B------:R-:W-:-:S05]  /*7c560*/  LEA.HI.X.SX32 R13, R10, R28, 0x1, P1 ;  /* 0x0000001c0a0d7211 */ /* 0x000fca00008f0eff */
[----:B------:R0:W-:Y:S04]  /*7c570*/  STL.64 [R1+0x1e8], R12 ;  /* 0x0001e80c01007387 */ /* 0x0001e80000100a00 */
[----:B0-----:R-:W3:Y:S01]  /*7c580*/  LDL.LU.64 R12, [R1+0x1698] ;  /* 0x00169800010c7983 */ /* 0x001ee20000300a00 */
[----:B------:R-:W-:-:S04]  /*7c590*/  IMAD.MOV.U32 R4, RZ, RZ, c[0x0][0x1c8] ;  /* 0x00007200ff047624 */ /* 0x000fc800078e00ff */
[----:B------:R-:W-:-:S05]  /*7c5a0*/  IMAD R3, R4, 0x2, R2 ;  /* 0x0000000204037824 */ /* 0x000fca00078e0202 */
[----:B------:R-:W-:-:S04]  /*7c5b0*/  LEA R6, R4, R3, 0x1 ;  /* 0x0000000304067211 */ /* 0x000fc800078e08ff */
[----:B------:R-:W-:-:S05]  /*7c5c0*/  LEA R14, R4, R6, 0x1 ;  /* 0x00000006040e7211 */ /* 0x000fca00078e08ff */
[----:B------:R-:W-:-:S04]  /*7c5d0*/  IMAD R25, R4, 0x2, R14 ;  /* 0x0000000204197824 */ /* 0x000fc800078e020e */
[----:B------:R-:W-:-:S05]  /*7c5e0*/  IMAD R26, R4, 0x2, R25 ;  /* 0x00000002041a7824 */ /* 0x000fca00078e0219 */
[----:B------:R-:W-:Y:S02]  /*7c5f0*/  LEA R29, R4, R26, 0x1 ;  /* 0x0000001a041d7211 */ /* 0x000fe400078e08ff */
[----:B------:R-:W-:-:S03]  /*7c600*/  LEA R22, P2, R11, R27, 0x1 ;  /* 0x0000001b0b167211 */ /* 0x000fc600078408ff */
[----:B------:R-:W-:Y:S01]  /*7c610*/  IMAD R0, R4, 0x2, R29 ;  /* 0x0000000204007824 */ /* 0x000fe200078e021d */
[----:B------:R-:W-:-:S04]  /*7c620*/  LEA.HI.X.SX32 R23, R11, R28, 0x1, P2 ;  /* 0x0000001c0b177211 */ /* 0x000fc800010f0eff */
[----:B------:R-:W-:-:S05]  /*7c630*/  LEA R15, R4, R0, 0x1 ;  /* 0x00000000040f7211 */ /* 0x000fca00078e08ff */
[----:B------:R2:W-:Y:S01]  /*7c640*/  STL.64 [R1+0x1678], R14 ;  /* 0x0016780e01007387 */ /* 0x0005e20000100a00 */
[----:B------:R-:W-:-:S03]  /*7c650*/  IMAD R10, R4, 0x2, R15 ;  /* 0x00000002040a7824 */ /* 0x000fc600078e020f */
[----:B------:R0:W-:Y:S02]  /*7c660*/  STL.64 [R1+0x1e0], R22 ;  /* 0x0001e01601007387 */ /* 0x0001e40000100a00 */
[----:B------:R-:W-:Y:S01]  /*7c670*/  LEA R11, R4, R10, 0x1 ;  /* 0x0000000a040b7211 */ /* 0x000fe200078e08ff */
[----:B--2---:R-:W-:Y:S01]  /*7c680*/  IMAD.MOV.U32 R15, RZ, RZ, R9 ;  /* 0x000000ffff0f7224 */ /* 0x004fe200078e0009 */
[CC--:B---3--:R-:W-:Y:S02]  /*7c690*/  LEA R8, P0, R12.reuse, R27.reuse, 0x1 ;  /* 0x0000001b0c087211 */ /* 0x0c8fe400078008ff */
[----:B0-----:R-:W-:Y:S02]  /*7c6a0*/  LEA R22, P1, R13, R27, 0x1 ;  /* 0x0000001b0d167211 */ /* 0x001fe400078208ff */
[----:B------:R-:W-:Y:S01]  /*7c6b0*/  MOV R14, R8 ;  /* 0x00000008000e7202 */ /* 0x000fe20000000f00 */
[----:B------:R0:W-:Y:S01]  /*7c6c0*/  STL [R1+0x1d8], R8 ;  /* 0x0001d80801007387 */ /* 0x0001e20000100800 */
[----:B------:R-:W-:-:S02]  /*7c6d0*/  LEA.HI.X.SX32 R15, R12, R28, 0x1, P0 ;  /* 0x0000001c0c0f7211 */ /* 0x000fc400000f0eff */
[-C--:B------:R-:W-:Y:S02]  /*7c6e0*/  LEA.HI.X.SX32 R23, R13, R28.reuse, 0x1, P1 ;  /* 0x0000001c0d177211 */ /* 0x080fe400008f0eff */
[CC--:B0-----:R-:W-:Y:S01]  /*7c6f0*/  LEA R8, P2, R18.reuse, R27.reuse, 0x1 ;  /* 0x0000001b12087211 */ /* 0x0c1fe200078408ff */
[----:B------:R-:W-:Y:S03]  /*7c700*/  STL [R1+0x1dc], R15 ;  /* 0x0001dc0f01007387 */ /* 0x000fe60000100800 */
[----:B------:R-:W-:Y:S01]  /*7c710*/  LEA.HI.X.SX32 R9, R18, R28, 0x1, P2 ;  /* 0x0000001c12097211 */ /* 0x000fe200010f0eff */
[----:B------:R4:W-:Y:S04]  /*7c720*/  STL.64 [R1+0x1d0], R22 ;  /* 0x0001d01601007387 */ /* 0x0009e80000100a00 */
[----:B------:R-:W-:Y:S04]  /*7c730*/  STL.64 [R1+0x1668], R10 ;  /* 0x0016680a01007387 */ /* 0x000fe80000100a00 */
[----:B------:R0:W-:Y:S01]  /*7c740*/  STL.64 [R1+0x1c8], R8 ;  /* 0x0001c80801007387 */ /* 0x0001e20000100a00 */
[----:B----4-:R-:W-:-:S04]  /*7c750*/  LEA R22, P0, R16, R27, 0x1 ;  /* 0x0000001b10167211 */ /* 0x010fc800078008ff */
[----:B------:R-:W-:Y:S02]  /*7c760*/  LEA.HI.X.SX32 R23, R16, R28, 0x1, P0 ;  /* 0x0000001c10177211 */ /* 0x000fe400000f0eff */
[----:B0-----:R-:W-:-:S03]  /*7c770*/  LEA R8, P1, R21, R27, 0x1 ;  /* 0x0000001b15087211 */ /* 0x001fc600078208ff */
[----:B------:R0:W-:Y:S01]  /*7c780*/  STL.64 [R1+0x1c0], R22 ;  /* 0x0001c01601007387 */ /* 0x0001e20000100a00 */
[----:B------:R-:W-:-:S03]  /*7c790*/  LEA.HI.X.SX32 R9, R21, R28, 0x1, P1 ;  /* 0x0000001c15097211 */ /* 0x000fc600008f0eff */
[----:B0-----:R-:W2:Y:S04]  /*7c7a0*/  LDL.LU.64 R22, [R1+0x1690] ;  /* 0x0016900001167983 */ /* 0x001ea80000300a00 */
[----:B------:R0:W-:Y:S04]  /*7c7b0*/  STL.64 [R1+0x1b8], R8 ;  /* 0x0001b80801007387 */ /* 0x0001e80000100a00 */
[----:B0-----:R-:W3:Y:S01]  /*7c7c0*/  LDL.LU.64 R8, [R1+0x1688] ;  /* 0x0016880001087983 */ /* 0x001ee20000300a00 */
[----:B------:R-:W-:Y:S01]  /*7c7d0*/  IMAD R12, R4, 0x2, R11 ;  /* 0x00000002040c7824 */ /* 0x000fe200078e020b */
[----:B------:R-:W-:-:S04]  /*7c7e0*/  LEA R14, P2, R17, R27, 0x1 ;  /* 0x0000001b110e7211 */ /* 0x000fc800078408ff */
[----:B------:R-:W-:Y:S02]  /*7c7f0*/  LEA R13, R4, R12, 0x1 ;  /* 0x0000000c040d7211 */ /* 0x000fe400078e08ff */
[----:B------:R-:W-:Y:S01]  /*7c800*/  LEA.HI.X.SX32 R15, R17, R28, 0x1, P2 ;  /* 0x0000001c110f7211 */ /* 0x000fe200010f0eff */
[----:B------:R-:W-:Y:S02]  /*7c810*/  IMAD.MOV.U32 R21, RZ, RZ, c[0x0][0x1c8] ;  /* 0x00007200ff157624 */ /* 0x000fe400078e00ff */
[----:B------:R0:W-:Y:S04]  /*7c820*/  STL.64 [R1+0x1670], R12 ;  /* 0x0016700c01007387 */ /* 0x0001e80000100a00 */
[----:B------:R2:W-:Y:S01]  /*7c830*/  STL.64 [R1+0x1b0], R14 ;  /* 0x0001b00e01007387 */ /* 0x0005e20000100a00 */
[----:B------:R-:W-:-:S02]  /*7c840*/  LEA R16, R21, R13, 0x1 ;  /* 0x0000000d15107211 */ /* 0x000fc400078e08ff */
[----:B0-----:R-:W-:Y:S02]  /*7c850*/  MOV R13, R5 ;  /* 0x00000005000d7202 */ /* 0x001fe40000000f00 */
[-C--:B--2---:R-:W-:Y:S02]  /*7c860*/  LEA R14, P1, R22, R27.reuse, 0x1 ;  /* 0x0000001b160e7211 */ /* 0x084fe400078208ff */
[----:B---3--:R-:W-:-:S05]  /*7c870*/  LEA R4, P0, R8, R27, 0x1 ;  /* 0x0000001b08047211 */ /* 0x008fca00078008ff */
[----:B------:R0:W-:Y:S01]  /*7c880*/  STL [R1+0x1a8], R4 ;  /* 0x0001a80401007387 */ /* 0x0001e20000100800 */
[----:B------:R-:W-:Y:S01]  /*7c890*/  IMAD.MOV.U32 R12, RZ, RZ, R4 ;  /* 0x000000ffff0c7224 */ /* 0x000fe200078e0004 */
[----:B------:R-:W-:Y:S02]  /*7c8a0*/  LEA.HI.X.SX32 R13, R8, R28, 0x1, P0 ;  /* 0x0000001c080d7211 */ /* 0x000fe400000f0eff */
[----:B0-----:R-:W-:-:S04]  /*7c8b0*/  LEA R4, P2, R9, R27, 0x1 ;  /* 0x0000001b09047211 */ /* 0x001fc800078408ff */
[-C--:B------:R-:W-:Y:S01]  /*7c8c0*/  LEA.HI.X.SX32 R5, R9, R28.reuse, 0x1, P2 ;  /* 0x0000001c09057211 */ /* 0x080fe200010f0eff */
[----:B------:R-:W-:Y:S04]  /*7c8d0*/  STL [R1+0x1ac], R13 ;  /* 0x0001ac0d01007387 */ /* 0x000fe80000100800 */
[----:B------:R0:W-:Y:S01]  /*7c8e0*/  STL.64 [R1+0x198], R4 ;  /* 0x0001980401007387 */ /* 0x0001e20000100a00 */
[----:B------:R-:W-:Y:S02]  /*7c8f0*/  LEA.HI.X.SX32 R15, R22, R28, 0x1, P1 ;  /* 0x0000001c160f7211 */ /* 0x000fe400008f0eff */
[----:B0-----:R-:W-:-:S04]  /*7c900*/  LEA R4, P0, R20, R27, 0x1 ;  /* 0x0000001b14047211 */ /* 0x001fc800078008ff */
[----:B------:R-:W-:Y:S01]  /*7c910*/  LEA.HI.X.SX32 R5, R20, R28, 0x1, P0 ;  /* 0x0000001c14057211 */ /* 0x000fe200000f0eff */
[----:B------:R-:W-:Y:S04]  /*7c920*/  STL.64 [R1+0x1a0], R14 ;  /* 0x0001a00e01007387 */ /* 0x000fe80000100a00 */
[----:B------:R0:W-:Y:S04]  /*7c930*/  STL.64 [R1+0x190], R4 ;  /* 0x0001900401007387 */ /* 0x0001e80000100a00 */
[----:B0-----:R-:W2:Y:S01]  /*7c940*/  LDL.LU.64 R4, [R1+0x1680] ;  /* 0x0016800001047983 */ /* 0x001ea20000300a00 */
[----:B------:R-:W-:-:S04]  /*7c950*/  LEA R14, P1, R23, R27, 0x1 ;  /* 0x0000001b170e7211 */ /* 0x000fc800078208ff */
[-C--:B------:R-:W-:Y:S02]  /*7c960*/  LEA.HI.X.SX32 R15, R23, R28.reuse, 0x1, P1 ;  /* 0x0000001c170f7211 */ /* 0x080fe400008f0eff */
[CC--:B------:R-:W-:Y:S02]  /*7c970*/  LEA R12, P2, R19.reuse, R27.reuse, 0x1 ;  /* 0x0000001b130c7211 */ /* 0x0c0fe400078408ff */
[CC--:B------:R-:W-:Y:S01]  /*7c980*/  LEA R22, P0, R24.reuse, R27.reuse, 0x1 ;  /* 0x0000001b18167211 */ /* 0x0c0fe200078008ff */
[----:B------:R0:W-:Y:S01]  /*7c990*/  STL.64 [R1+0x188], R14 ;  /* 0x0001880e01007387 */ /* 0x0001e20000100a00 */
[-C--:B------:R-:W-:Y:S02]  /*7c9a0*/  LEA.HI.X.SX32 R13, R19, R28.reuse, 0x1, P2 ;  /* 0x0000001c130d7211 */ /* 0x080fe400010f0eff */
[-C--:B------:R-:W-:Y:S02]  /*7c9b0*/  LEA.HI.X.SX32 R23, R24, R28.reuse, 0x1, P0 ;  /* 0x0000001c18177211 */ /* 0x080fe400000f0eff */
[CC--:B0-----:R-:W-:Y:S01]  /*7c9c0*/  LEA R14, P1, R7.reuse, R27.reuse, 0x1 ;  /* 0x0000001b070e7211 */ /* 0x0c1fe200078208ff */
[----:B------:R2:W-:Y:S03]  /*7c9d0*/  STL.64 [R1+0x180], R12 ;  /* 0x0001800c01007387 */ /* 0x0005e60000100a00 */
[----:B------:R-:W-:Y:S01]  /*7c9e0*/  LEA.HI.X.SX32 R15, R7, R28, 0x1, P1 ;  /* 0x0000001c070f7211 */ /* 0x000fe200008f0eff */
[----:B------:R-:W-:Y:S04]  /*7c9f0*/  STL.64 [R1+0x178], R22 ;  /* 0x0001781601007387 */ /* 0x000fe80000100a00 */
[----:B------:R0:W-:Y:S01]  /*7ca00*/  STL.64 [R1+0x170], R14 ;  /* 0x0001700e01007387 */ /* 0x0001e20000100a00 */
[----:B--2---:R-:W-:-:S02]  /*7ca10*/  LEA R12, P2, R5, R27, 0x1 ;  /* 0x0000001b050c7211 */ /* 0x004fc400078408ff */
[C---:B0-----:R-:W-:Y:S02]  /*7ca20*/  LEA R14, P0, R4.reuse, R27, 0x1 ;  /* 0x0000001b040e7211 */ /* 0x041fe400078008ff */
[-C--:B------:R-:W-:Y:S02]  /*7ca30*/  LEA.HI.X.SX32 R13, R5, R28.reuse, 0x1, P2 ;  /* 0x0000001c050d7211 */ /* 0x080fe400010f0eff */
[----:B------:R-:W-:-:S03]  /*7ca40*/  LEA.HI.X.SX32 R15, R4, R28, 0x1, P0 ;  /* 0x0000001c040f7211 */ /* 0x000fc600000f0eff */
[----:B------:R-:W-:Y:S04]  /*7ca50*/  STL.64 [R1+0x168], R12 ;  /* 0x0001680c01007387 */ /* 0x000fe80000100a00 */
[----:B------:R0:W-:Y:S04]  /*7ca60*/  STL.64 [R1+0x160], R14 ;  /* 0x0001600e01007387 */ /* 0x0001e80000100a00 */
[----:B0-----:R-:W2:Y:S01]  /*7ca70*/  LDL.LU.64 R14, [R1+0x1678] ;  /* 0x00167800010e7983 */ /* 0x001ea20000300a00 */
[----:B------:R-:W-:-:S04]  /*7ca80*/  LEA R12, P2, R3, R27, 0x1 ;  /* 0x0000001b030c7211 */ /* 0x000fc800078408ff */
[----:B------:R-:W-:Y:S02]  /*7ca90*/  LEA.HI.X.SX32 R13, R3, R28, 0x1, P2 ;  /* 0x0000001c030d7211 */ /* 0x000fe400010f0eff */
[----:B------:R-:W-:-:S03]  /*7caa0*/  LEA R22, P1, R2, R27, 0x1 ;  /* 0x0000001b02167211 */ /* 0x000fc600078208ff */
[----:B------:R0:W-:Y:S01]  /*7cab0*/  STL.64 [R1+0x150], R12 ;  /* 0x0001500c01007387 */ /* 0x0001e20000100a00 */
[----:B------:R-:W-:Y:S02]  /*7cac0*/  LEA.HI.X.SX32 R23, R2, R28, 0x1, P1 ;  /* 0x0000001c02177211 */ /* 0x000fe400008f0eff */
[----:B0-----:R-:W-:-:S04]  /*7cad0*/  LEA R12, P0, R6, R27, 0x1 ;  /* 0x0000001b060c7211 */ /* 0x001fc800078008ff */
[----:B------:R-:W-:Y:S01]  /*7cae0*/  LEA.HI.X.SX32 R13, R6, R28, 0x1, P0 ;  /* 0x0000001c060d7211 */ /* 0x000fe200000f0eff */
[----:B------:R-:W-:Y:S01]  /*7caf0*/  STL.64 [R1+0x158], R22 ;  /* 0x0001581601007387 */ /* 0x000fe20000100a00 */
[----:B------:R-:W-:-:S03]  /*7cb00*/  MOV R7, R11 ;  /* 0x0000000b00077202 */ /* 0x000fc60000000f00 */
[----:B------:R0:W-:Y:S04]  /*7cb10*/  STL.64 [R1+0x148], R12 ;  /* 0x0001480c01007387 */ /* 0x0001e80000100a00 */
[----:B0-----:R-:W3:Y:S01]  /*7cb20*/  LDL.LU.64 R12, [R1+0x1670] ;  /* 0x00167000010c7983 */ /* 0x001ee20000300a00 */
[----:B--2---:R-:W-:-:S05]  /*7cb30*/  LEA R10, P1, R14, R27, 0x1 ;  /* 0x0000001b0e0a7211 */ /* 0x004fca00078208ff */
[----:B------:R0:W-:Y:S01]  /*7cb40*/  STL [R1+0x140], R10 ;  /* 0x0001400a01007387 */ /* 0x0001e20000100800 */
[----:B------:R-:W-:-:S03]  /*7cb50*/  IMAD.MOV.U32 R6, RZ, RZ, R10 ;  /* 0x000000ffff067224 */ /* 0x000fc600078e000a */
[----:B0-----:R-:W2:Y:S01]  /*7cb60*/  LDL.LU.64 R10, [R1+0x1668] ;  /* 0x00166800010a7983 */ /* 0x001ea20000300a00 */
[----:B------:R-:W-:-:S05]  /*7cb70*/  IMAD R8, R21, 0x2, R16 ;  /* 0x0000000215087824 */ /* 0x000fca00078e0210 */
[----:B------:R-:W-:Y:S02]  /*7cb80*/  LEA R9, R21, R8, 0x1 ;  /* 0x0000000815097211 */ /* 0x000fe400078e08ff */
[----:B------:R-:W-:-:S03]  /*7cb90*/  LEA R22, P2, R25, R27, 0x1 ;  /* 0x0000001b19167211 */ /* 0x000fc600078408ff */
[----:B------:R-:W-:Y:S01]  /*7cba0*/  IMAD R17, R21, 0x2, R9 ;  /* 0x0000000215117824 */ /* 0x000fe200078e0209 */
[-C--:B------:R-:W-:Y:S02]  /*7cbb0*/  LEA.HI.X.SX32 R7, R14, R28.reuse, 0x1, P1 ;  /* 0x0000001c0e077211 */ /* 0x080fe400008f0eff */
[----:B------:R-:W-:Y:S02]  /*7cbc0*/  LEA.HI.X.SX32 R23, R25, R28, 0x1, P2 ;  /* 0x0000001c19177211 */ /* 0x000fe400010f0eff */
[----:B------:R-:W-:Y:S01]  /*7cbd0*/  LEA R18, R21, R17, 0x1 ;  /* 0x0000001115127211 */ /* 0x000fe200078e08ff */
[----:B------:R-:W-:Y:S01]  /*7cbe0*/  STL [R1+0x144], R7 ;  /* 0x0001440701007387 */ /* 0x000fe20000100800 */
[----:B------:R-:W-:-:S03]  /*7cbf0*/  LEA R24, P0, R26, R27, 0x1 ;  /* 0x0000001b1a187211 */ /* 0x000fc600078008ff */
[C---:B------:R-:W-:Y:S01]  /*7cc00*/  IMAD R19, R21.reuse, 0x2, R18 ;  /* 0x0000000215137824 */ /* 0x040fe200078e0212 */
[----:B------:R0:W-:Y:S01]  /*7cc10*/  STL.64 [R1+0x138], R22 ;  /* 0x0001381601007387 */ /* 0x0001e20000100a00 */
[----:B------:R-:W-:Y:S02]  /*7cc20*/  LEA R6, P2, R0, R27, 0x1 ;  /* 0x0000001b00067211 */ /* 0x000fe400078408ff */
[----:B------:R-:W-:Y:S02]  /*7cc30*/  LEA.HI.X.SX32 R25, R26, R28, 0x1, P0 ;  /* 0x0000001c1a197211 */ /* 0x000fe400000f0eff */
[----:B------:R-:W-:Y:S02]  /*7cc40*/  LEA R5, R21, R19, 0x1 ;  /* 0x0000001315057211 */ /* 0x000fe400078e08ff */
[----:B0-----:R-:W-:-:S03]  /*7cc50*/  LEA R22, P1, R29, R27, 0x1 ;  /* 0x0000001b1d167211 */ /* 0x001fc600078208ff */
[----:B------:R-:W-:Y:S01]  /*7cc60*/  IMAD R4, R21, 0x2, R5 ;  /* 0x0000000215047824 */ /* 0x000fe200078e0205 */
[-C--:B------:R-:W-:Y:S02]  /*7cc70*/  LEA.HI.X.SX32 R7, R0, R28.reuse, 0x1, P2 ;  /* 0x0000001c00077211 */ /* 0x080fe400010f0eff */
[----:B------:R-:W-:Y:S01]  /*7cc80*/  LEA.HI.X.SX32 R23, R29, R28, 0x1, P1 ;  /* 0x0000001c1d177211 */ /* 0x000fe200008f0eff */
[----:B------:R0:W-:Y:S01]  /*7cc90*/  STL.64 [R1+0x130], R24 ;  /* 0x0001301801007387 */ /* 0x0001e20000100a00 */
[----:B------:R-:W-:-:S03]  /*7cca0*/  LEA R2, R21, R4, 0x1 ;  /* 0x0000000415027211 */ /* 0x000fc600078e08ff */
[----:B------:R2:W-:Y:S04]  /*7ccb0*/  STL.64 [R1+0x128], R22 ;  /* 0x0001281601007387 */ /* 0x0005e80000100a00 */
[----:B------:R1:W-:Y:S01]  /*7ccc0*/  STL.64 [R1+0x120], R6 ;  /* 0x0001200601007387 */ /* 0x0003e20000100a00 */
[----:B0-----:R-:W-:-:S04]  /*7ccd0*/  LEA R24, P0, R15, R27, 0x1 ;  /* 0x0000001b0f187211 */ /* 0x001fc800078008ff */
[----:B------:R-:W-:Y:S01]  /*7cce0*/  LEA.HI.X.SX32 R25, R15, R28, 0x1, P0 ;  /* 0x0000001c0f197211 */ /* 0x000fe200000f0eff */
[----:B------:R-:W-:-:S04]  /*7ccf0*/  IMAD R3, R21, 0x2, R2 ;  /* 0x0000000215037824 */ /* 0x000fc800078e0202 */
[----:B------:R3:W-:Y:S01]  /*7cd00*/  STL.64 [R1+0x118], R24 ;  /* 0x0001181801007387 */ /* 0x0007e20000100a00 */
[----:B------:R-:W-:Y:S01]  /*7cd10*/  IMAD.MOV.U32 R26, RZ, RZ, c[0x0][0x1c8] ;  /* 0x00007200ff1a7624 */ /* 0x000fe200078e00ff */
[----:B------:R-:W-:-:S04]  /*7cd20*/  LEA R20, R21, R3, 0x1 ;  /* 0x0000000315147211 */ /* 0x000fc800078e08ff */
[----:B------:R-:W-:-:S05]  /*7cd30*/  LEA R14, R26, R20, 0x1 ;  /* 0x000000141a0e7211 */ /* 0x000fca00078e08ff */
[----:B------:R-:W-:-:S05]  /*7cd40*/  IMAD R21, R26, 0x2, R14 ;  /* 0x000000021a157824 */ /* 0x000fca00078e020e */
[----:B------:R-:W-:-:S05]  /*7cd50*/  LEA R0, R26, R21, 0x1 ;  /* 0x000000151a007211 */ /* 0x000fca00078e08ff */
[----:B------:R-:W-:Y:S01]  /*7cd60*/  IMAD R15, R26, 0x2, R0 ;  /* 0x000000021a0f7824 */ /* 0x000fe200078e0200 */
[CC--:B--2---:R-:W-:Y:S02]  /*7cd70*/  LEA R22, P1, R10.reuse, R27.reuse, 0x1 ;  /* 0x0000001b0a167211 */ /* 0x0c4fe400078208ff */
[C---:B-1----:R-:W-:Y:S02]  /*7cd80*/  LEA R6, P2, R11.reuse, R27, 0x1 ;  /* 0x0000001b0b067211 */ /* 0x042fe400078408ff */
[-C--:B------:R-:W-:Y:S02]  /*7cd90*/  LEA.HI.X.SX32 R23, R10, R28.reuse, 0x1, P1 ;  /* 0x0000001c0a177211 */ /* 0x080fe400008f0eff */
[----:B------:R-:W-:-:S03]  /*7cda0*/  LEA.HI.X.SX32 R7, R11, R28, 0x1, P2 ;  /* 0x0000001c0b077211 */ /* 0x000fc600010f0eff */
[----:B------:R0:W-:Y:S01]  /*7cdb0*/  STL.64 [R1+0x110], R22 ;  /* 0x0001101601007387 */ /* 0x0001e20000100a00 */
[----:B---3--:R-:W-:-:S03]  /*7cdc0*/  LEA R24, P1, R13, R27, 0x1 ;  /* 0x0000001b0d187211 */ /* 0x008fc600078208ff */
[----:B------:R1:W-:Y:S01]  /*7cdd0*/  STL.64 [R1+0x108], R6 ;  /* 0x0001080601007387 */ /* 0x0003e20000100a00 */
[-C--:B------:R-:W-:Y:S02]  /*7cde0*/  LEA.HI.X.SX32 R25, R13, R28.reuse, 0x1, P1 ;  /* 0x0000001c0d197211 */ /* 0x080fe400008f0eff */
[-C--:B0-----:R-:W-:Y:S02]  /*7cdf0*/  LEA R22, P0, R12, R27.reuse, 0x1 ;  /* 0x0000001b0c167211 */ /* 0x081fe400078008ff */
[----:B-1----:R-:W-:Y:S02]  /*7ce00*/  LEA R6, P2, R16, R27, 0x1 ;  /* 0x0000001b10067211 */ /* 0x002fe400078408ff */
[-C--:B------:R-:W-:Y:S02]  /*7ce10*/  LEA.HI.X.SX32 R23, R12, R28.reuse, 0x1, P0 ;  /* 0x0000001c0c177211 */ /* 0x080fe400000f0eff */
[----:B------:R-:W-:-:S03]  /*7ce20*/  LEA.HI.X.SX32 R7, R16, R28, 0x1, P2 ;  /* 0x0000001c10077211 */ /* 0x000fc600010f0eff */
[----:B------:R-:W-:Y:S01]  /*7ce30*/  STL.64 [R1+0x100], R22 ;  /* 0x0001001601007387 */ /* 0x000fe20000100a00 */
[----:B------:R-:W-:-:S03]  /*7ce40*/  LEA R10, P0, R8, R27, 0x1 ;  /* 0x0000001b080a7211 */ /* 0x000fc600078008ff */
[----:B------:R0:W-:Y:S04]  /*7ce50*/  STL.64 [R1+0xf8], R24 ;  /* 0x0000f81801007387 */ /* 0x0001e80000100a00 */
[----:B------:R1:W-:Y:S01]  /*7ce60*/  STL.64 [R1+0xf0], R6 ;  /* 0x0000f00601007387 */ /* 0x0003e20000100a00 */
[-C--:B------:R-:W-:Y:S02]  /*7ce70*/  LEA.HI.X.SX32 R11, R8, R28.reuse, 0x1, P0 ;  /* 0x0000001c080b7211 */ /* 0x080fe400000f0eff */
[-C--:B0-----:R-:W-:Y:S02]  /*7ce80*/  LEA R24, P1, R9, R27.reuse, 0x1 ;  /* 0x0000001b09187211 */ /* 0x081fe400078208ff */
[----:B-1----:R-:W-:Y:S02]  /*7ce90*/  LEA R6, P2, R17, R27, 0x1 ;  /* 0x0000001b11067211 */ /* 0x002fe400078408ff */
[----:B------:R-:W-:-:S02]  /*7cea0*/  LEA.HI.X.SX32 R25, R9, R28, 0x1, P1 ;  /* 0x0000001c09197211 */ /* 0x000fc400008f0eff */
[----:B------:R-:W-:Y:S01]  /*7ceb0*/  LEA.HI.X.SX32 R7, R17, R28, 0x1, P2 ;  /* 0x0000001c11077211 */ /* 0x000fe200010f0eff */
[----:B------:R-:W-:Y:S01]  /*7cec0*/  STL.64 [R1+0xe8], R10 ;  /* 0x0000e80a01007387 */ /* 0x000fe20000100a00 */
[----:B------:R-:W-:-:S03]  /*7ced0*/  LEA R8, P2, R5, R27, 0x1 ;  /* 0x0000001b05087211 */ /* 0x000fc600078408ff */
[----:B------:R0:W-:Y:S04]  /*7cee0*/  STL.64 [R1+0xd8], R6 ;  /* 0x0000d80601007387 */ /* 0x0001e80000100a00 */
[----:B------:R1:W-:Y:S01]  /*7cef0*/  STL.64 [R1+0xe0], R24 ;  /* 0x0000e01801007387 */ /* 0x0003e20000100a00 */
[----:B------:R-:W-:Y:S02]  /*7cf00*/  LEA R22, R26, R15, 0x1 ;  /* 0x0000000f1a167211 */ /* 0x000fe400078e08ff */
[CC--:B0-----:R-:W-:Y:S02]  /*7cf10*/  LEA R6, P0, R18.reuse, R27.reuse, 0x1 ;  /* 0x0000001b12067211 */ /* 0x0c1fe400078008ff */
[----:B-1----:R-:W-:Y:S02]  /*7cf20*/  LEA R24, P1, R19, R27, 0x1 ;  /* 0x0000001b13187211 */ /* 0x002fe400078208ff */
[----:B------:R-:W-:-:S02]  /*7cf30*/  LEA.HI.X.SX32 R7, R18, R28, 0x1, P0 ;  /* 0x0000001c12077211 */ /* 0x000fc400000f0eff */
[-C--:B------:R-:W-:Y:S02]  /*7cf40*/  LEA.HI.X.SX32 R25, R19, R28.reuse, 0x1, P1 ;  /* 0x0000001c13197211 */ /* 0x080fe400008f0eff */
[----:B------:R-:W-:Y:S01]  /*7cf50*/  LEA.HI.X.SX32 R9, R5, R28, 0x1, P2 ;  /* 0x0000001c05097211 */ /* 0x000fe200010f0eff */
[----:B------:R-:W-:Y:S01]  /*7cf60*/  IMAD R12, R26, 0x2, R22 ;  /* 0x000000021a0c7824 */ /* 0x000fe200078e0216 */
[----:B------:R-:W-:Y:S01]  /*7cf70*/  STL.64 [R1+0xd0], R6 ;  /* 0x0000d00601007387 */ /* 0x000fe20000100a00 */
[-C--:B------:R-:W-:Y:S02]  /*7cf80*/  LEA R18, P0, R4, R27.reuse, 0x1 ;  /* 0x0000001b04127211 */ /* 0x080fe400078008ff */
[----:B------:R-:W-:Y:S01]  /*7cf90*/  LEA R16, P1, R2, R27, 0x1 ;  /* 0x0000001b02107211 */ /* 0x000fe200078208ff */
[----:B------:R-:W-:Y:S01]  /*7cfa0*/  STL.64 [R1+0xc8], R24 ;  /* 0x0000c81801007387 */ /* 0x000fe20000100a00 */
[----:B------:R-:W-:-:S03]  /*7cfb0*/  LEA R11, R26, R12, 0x1 ;  /* 0x0000000c1a0b7211 */ /* 0x000fc600078e08ff */
[----:B------:R0:W-:Y:S01]  /*7cfc0*/  STL.64 [R1+0xc0], R8 ;  /* 0x0000c00801007387 */ /* 0x0001e20000100a00 */
[-C--:B------:R-:W-:Y:S02]  /*7cfd0*/  LEA.HI.X.SX32 R19, R4, R28.reuse, 0x1, P0 ;  /* 0x0000001c04137211 */ /* 0x080fe400000f0eff */
[-C--:B------:R-:W-:Y:S01]  /*7cfe0*/  LEA.HI.X.SX32 R17, R2, R28.reuse, 0x1, P1 ;  /* 0x0000001c02117211 */ /* 0x080fe200008f0eff */
[----:B------:R-:W-:Y:S01]  /*7cff0*/  IMAD R13, R26, 0x2, R11 ;  /* 0x000000021a0d7824 */ /* 0x000fe200078e020b */
[CC--:B0-----:R-:W-:Y:S01]  /*7d000*/  LEA R8, P2, R3.reuse, R27.reuse, 0x1 ;  /* 0x0000001b03087211 */ /* 0x0c1fe200078408ff */
[----:B------:R-:W-:Y:S03]  /*7d010*/  STL.64 [R1+0xb8], R18 ;  /* 0x0000b81201007387 */ /* 0x000fe60000100a00 */
[----:B------:R-:W-:Y:S01]  /*7d020*/  LEA.HI.X.SX32 R9, R3, R28, 0x1, P2 ;  /* 0x0000001c03097211 */ /* 0x000fe200010f0eff */
[----:B------:R0:W-:Y:S01]  /*7d030*/  STL.64 [R1+0xb0], R16 ;  /* 0x0000b01001007387 */ /* 0x0001e20000100a00 */
[----:B------:R-:W-:-:S03]  /*7d040*/  LEA R4, P0, R20, R27, 0x1 ;  /* 0x0000001b14047211 */ /* 0x000fc600078008ff */
[----:B------:R1:W-:Y:S01]  /*7d050*/  STL.64 [R1+0xa8], R8 ;  /* 0x0000a80801007387 */ /* 0x0003e20000100a00 */
[----:B------:R-:W-:Y:S02]  /*7d060*/  LEA R6, R26, R13, 0x1 ;  /* 0x0000000d1a067211 */ /* 0x000fe400078e08ff */
[-C--:B------:R-:W-:Y:S02]  /*7d070*/  LEA.HI.X.SX32 R5, R20, R28.reuse, 0x1, P0 ;  /* 0x0000001c14057211 */ /* 0x080fe400000f0eff */
[CC--:B0-----:R-:W-:Y:S02]  /*7d080*/  LEA R16, P1, R14.reuse, R27.reuse, 0x1 ;  /* 0x0000001b0e107211 */ /* 0x0c1fe400078208ff */
[CC--:B-1----:R-:W-:Y:S02]  /*7d090*/  LEA R8, P2, R21.reuse, R27.reuse, 0x1 ;  /* 0x0000001b15087211 */ /* 0x0c2fe400078408ff */
[-C--:B------:R-:W-:Y:S02]  /*7d0a0*/  LEA.HI.X.SX32 R17, R14, R28.reuse, 0x1, P1 ;  /* 0x0000001c0e117211 */ /* 0x080fe400008f0eff */
[----:B------:R-:W-:Y:S01]  /*7d0b0*/  LEA.HI.X.SX32 R9, R21, R28, 0x1, P2 ;  /* 0x0000001c15097211 */ /* 0x000fe200010f0eff */
[----:B------:R-:W-:Y:S01]  /*7d0c0*/  IMAD R7, R26, 0x2, R6 ;  /* 0x000000021a077824 */ /* 0x000fe200078e0206 */
[----:B------:R-:W-:Y:S01]  /*7d0d0*/  STL.64 [R1+0xa0], R4 ;  /* 0x0000a00401007387 */ /* 0x000fe20000100a00 */
[----:B------:R-:W-:-:S02]  /*7d0e0*/  LEA R24, P0, R0, R27, 0x1 ;  /* 0x0000001b00187211 */ /* 0x000fc400078008ff */
[----:B------:R-:W-:Y:S01]  /*7d0f0*/  LEA R18, P1, R15, R27, 0x1 ;  /* 0x0000001b0f127211 */ /* 0x000fe200078208ff */
[----:B------:R-:W-:Y:S01]  /*7d100*/  STL.64 [R1+0x90], R8 ;  /* 0x0000900801007387 */ /* 0x000fe20000100a00 */
[----:B------:R-:W-:-:S03]  /*7d110*/  LEA R10, R26, R7, 0x1 ;  /* 0x000000071a0a7211 */ /* 0x000fc600078e08ff */
[----:B------:R0:W-:Y:S01]  /*7d120*/  STL.64 [R1+0x98], R16 ;  /* 0x0000981001007387 */ /* 0x0001e20000100a00 */
[-C--:B------:R-:W-:Y:S02]  /*7d130*/  LEA.HI.X.SX32 R25, R0, R28.reuse, 0x1, P0 ;  /* 0x0000001c00197211 */ /* 0x080fe400000f0eff */
[-C--:B------:R-:W-:Y:S01]  /*7d140*/  LEA.HI.X.SX32 R19, R15, R28.reuse, 0x1, P1 ;  /* 0x0000001c0f137211 */ /* 0x080fe200008f0eff */
[----:B------:R-:W-:Y:S01]  /*7d150*/  IMAD R3, R26, 0x2, R10 ;  /* 0x000000021a037824 */ /* 0x000fe200078e020a */
[C---:B0-----:R-:W-:Y:S01]  /*7d160*/  LEA R16, P2, R22.reuse, R27, 0x1 ;  /* 0x0000001b16107211 */ /* 0x041fe200078408ff */
[----:B------:R-:W-:Y:S03]  /*7d170*/  STL.64 [R1+0x88], R24 ;  /* 0x0000881801007387 */ /* 0x000fe60000100a00 */
[----:B------:R-:W-:Y:S01]  /*7d180*/  LEA.HI.X.SX32 R17, R22, R28, 0x1, P2 ;  /* 0x0000001c16117211 */ /* 0x000fe200010f0eff */
[----:B------:R0:W-:Y:S01]  /*7d190*/  STL.64 [R1+0x80], R18 ;  /* 0x0000801201007387 */ /* 0x0001e20000100a00 */
[----:B------:R-:W-:-:S03]  /*7d1a0*/  LEA R4, R26, R3, 0x1 ;  /* 0x000000031a047211 */ /* 0x000fc600078e08ff */
[----:B------:R1:W-:Y:S01]  /*7d1b0*/  STL.64 [R1+0x78], R16 ;  /* 0x0000781001007387 */ /* 0x0003e20000100a00 */
[-C--:B------:R-:W-:Y:S02]  /*7d1c0*/  LEA R14, P2, R13, R27.reuse, 0x1 ;  /* 0x0000001b0d0e7211 */ /* 0x080fe400078408ff */
[CC--:B0-----:R-:W-:Y:S02]  /*7d1d0*/  LEA R18, P0, R12.reuse, R27.reuse, 0x1 ;  /* 0x0000001b0c127211 */ /* 0x0c1fe400078008ff */
[C---:B-1----:R-:W-:Y:S02]  /*7d1e0*/  LEA R16, P1, R11.reuse, R27, 0x1 ;  /* 0x0000001b0b107211 */ /* 0x042fe400078208ff */
[-C--:B------:R-:W-:Y:S02]  /*7d1f0*/  LEA.HI.X.SX32 R19, R12, R28.reuse, 0x1, P0 ;  /* 0x0000001c0c137211 */ /* 0x080fe400000f0eff */
[-C--:B------:R-:W-:Y:S01]  /*7d200*/  LEA.HI.X.SX32 R17, R11, R28.reuse, 0x1, P1 ;  /* 0x0000001c0b117211 */ /* 0x080fe200008f0eff */
[C---:B------:R-:W-:Y:S01]  /*7d210*/  IMAD R9, R26.reuse, 0x2, R4 ;  /* 0x000000021a097824 */ /* 0x040fe200078e0204 */
[----:B------:R-:W-:Y:S01]  /*7d220*/  LEA.HI.X.SX32 R15, R13, R28, 0x1, P2 ;  /* 0x0000001c0d0f7211 */ /* 0x000fe200010f0eff */
[----:B------:R0:W-:Y:S04]  /*7d230*/  STL.64 [R1+0x70], R18 ;  /* 0x0000701201007387 */ /* 0x0001e80000100a00 */
[----:B------:R1:W-:Y:S01]  /*7d240*/  STL.64 [R1+0x68], R16 ;  /* 0x0000681001007387 */ /* 0x0003e20000100a00 */
[----:B------:R-:W-:-:S03]  /*7d250*/  LEA R5, R26, R9, 0x1 ;  /* 0x000000091a057211 */ /* 0x000fc600078e08ff */
[----:B------:R2:W-:Y:S01]  /*7d260*/  STL.64 [R1+0x60], R14 ;  /* 0x0000600e01007387 */ /* 0x0005e20000100a00 */
[CC--:B0-----:R-:W-:Y:S02]  /*7d270*/  LEA R18, P0, R6.reuse, R27.reuse, 0x1 ;  /* 0x0000001b06127211 */ /* 0x0c1fe400078008ff */
[CC--:B-1----:R-:W-:Y:S02]  /*7d280*/  LEA R16, P1, R7.reuse, R27.reuse, 0x1 ;  /* 0x0000001b07107211 */ /* 0x0c2fe400078208ff */
[-C--:B------:R-:W-:Y:S02]  /*7d290*/  LEA.HI.X.SX32 R19, R6, R28.reuse, 0x1, P0 ;  /* 0x0000001c06137211 */ /* 0x080fe400000f0eff */
[-C--:B--2---:R-:W-:Y:S02]  /*7d2a0*/  LEA R14, P2, R10, R27.reuse, 0x1 ;  /* 0x0000001b0a0e7211 */ /* 0x084fe400078408ff */
[-C--:B------:R-:W-:Y:S01]  /*7d2b0*/  LEA.HI.X.SX32 R17, R7, R28.reuse, 0x1, P1 ;  /* 0x0000001c07117211 */ /* 0x080fe200008f0eff */
[----:B------:R-:W-:Y:S01]  /*7d2c0*/  IMAD R0, R26, 0x2, R5 ;  /* 0x000000021a007824 */ /* 0x000fe200078e0205 */
[----:B------:R-:W-:Y:S01]  /*7d2d0*/  LEA.HI.X.SX32 R15, R10, R28, 0x1, P2 ;  /* 0x0000001c0a0f7211 */ /* 0x000fe200010f0eff */
[----:B------:R-:W-:Y:S01]  /*7d2e0*/  STL.64 [R1+0x58], R18 ;  /* 0x0000581201007387 */ /* 0x000fe20000100a00 */
[----:B------:R-:W-:-:S03]  /*7d2f0*/  LEA R12, P2, R9, R27, 0x1 ;  /* 0x0000001b090c7211 */ /* 0x000fc600078408ff */
[----:B------:R0:W-:Y:S01]  /*7d300*/  STL.64 [R1+0x50], R16 ;  /* 0x0000501001007387 */ /* 0x0001e20000100a00 */
[----:B------:R-:W-:-:S03]  /*7d310*/  LEA R8, R26, R0, 0x1 ;  /* 0x000000001a087211 */ /* 0x000fc600078e08ff */
[----:B------:R1:W-:Y:S01]  /*7d320*/  STL.64 [R1+0x48], R14 ;  /* 0x0000480e01007387 */ /* 0x0003e20000100a00 */
[-C--:B------:R-:W-:Y:S01]  /*7d330*/  LEA.HI.X.SX32 R13, R9, R28.reuse, 0x1, P2 ;  /* 0x0000001c090d7211 */ /* 0x080fe200010f0eff */
[----:B------:R-:W-:Y:S01]  /*7d340*/  IMAD R2, R26, 0x2, R8 ;  /* 0x000000021a027824 */ /* 0x000fe200078e0208 */
[CC--:B0-----:R-:W-:Y:S02]  /*7d350*/  LEA R16, P0, R3.reuse, R27.reuse, 0x1 ;  /* 0x0000001b03107211 */ /* 0x0c1fe400078008ff */
[C---:B-1----:R-:W-:Y:S02]  /*7d360*/  LEA R14, P1, R4.reuse, R27, 0x1 ;  /* 0x0000001b040e7211 */ /* 0x042fe400078208ff */
[-C--:B------:R-:W-:Y:S02]  /*7d370*/  LEA.HI.X.SX32 R17, R3, R28.reuse, 0x1, P0 ;  /* 0x0000001c03117211 */ /* 0x080fe400000f0eff */
[----:B------:R-:W-:-:S03]  /*7d380*/  LEA.HI.X.SX32 R15, R4, R28, 0x1, P1 ;  /* 0x0000001c040f7211 */ /* 0x000fc600008f0eff */
[----:B------:R-:W-:Y:S01]  /*7d390*/  STL.64 [R1+0x40], R16 ;  /* 0x0000401001007387 */ /* 0x000fe20000100a00 */
[----:B------:R-:W-:-:S03]  /*7d3a0*/  LEA R6, R26, R2, 0x1 ;  /* 0x000000021a067211 */ /* 0x000fc600078e08ff */
[----:B------:R0:W-:Y:S01]  /*7d3b0*/  STL.64 [R1+0x38], R14 ;  /* 0x0000380e01007387 */ /* 0x0001e20000100a00 */
[----:B------:R-:W-:-:S03]  /*7d3c0*/  LEA R10, P2, R8, R27, 0x1 ;  /* 0x0000001b080a7211 */ /* 0x000fc600078408ff */
[----:B------:R1:W-:Y:S01]  /*7d3d0*/  STL.64 [R1+0x30], R12 ;  /* 0x0000300c01007387 */ /* 0x0003e20000100a00 */
[----:B------:R-:W-:Y:S01]  /*7d3e0*/  IMAD R7, R26, 0x2, R6 ;  /* 0x000000021a077824 */ /* 0x000fe200078e0206 */
[-C--:B------:R-:W-:Y:S02]  /*7d3f0*/  LEA.HI.X.SX32 R11, R8, R28.reuse, 0x1, P2 ;  /* 0x0000001c080b7211 */ /* 0x080fe400010f0eff */
[CC--:B0-----:R-:W-:Y:S02]  /*7d400*/  LEA R14, P0, R5.reuse, R27.reuse, 0x1 ;  /* 0x0000001b050e7211 */ /* 0x0c1fe400078008ff */
[C---:B-1----:R-:W-:Y:S02]  /*7d410*/  LEA R12, P1, R0.reuse, R27, 0x1 ;  /* 0x0000001b000c7211 */ /* 0x042fe400078208ff */
[-C--:B------:R-:W-:Y:S02]  /*7d420*/  LEA.HI.X.SX32 R15, R5, R28.reuse, 0x1, P0 ;  /* 0x0000001c050f7211 */ /* 0x080fe400000f0eff */
[----:B------:R-:W-:-:S02]  /*7d430*/  LEA.HI.X.SX32 R13, R0, R28, 0x1, P1 ;  /* 0x0000001c000d7211 */ /* 0x000fc400008f0eff */
[----:B------:R-:W-:Y:S01]  /*7d440*/  LEA R3, R26, R7, 0x1 ;  /* 0x000000071a037211 */ /* 0x000fe200078e08ff */
[----:B------:R0:W-:Y:S04]  /*7d450*/  STL.64 [R1+0x28], R14 ;  /* 0x0000280e01007387 */ /* 0x0001e80000100a00 */
[----:B------:R1:W-:Y:S04]  /*7d460*/  STL.64 [R1+0x20], R12 ;  /* 0x0000200c01007387 */ /* 0x0003e80000100a00 */
[----:B------:R2:W-:Y:S01]  /*7d470*/  STL.64 [R1+0x18], R10 ;  /* 0x0000180a01007387 */ /* 0x0005e20000100a00 */
[----:B0-----:R-:W-:-:S02]  /*7d480*/  LEA R14, P0, R2, R27, 0x1 ;  /* 0x0000001b020e7211 */ /* 0x001fc400078008ff */
[-C--:B-1----:R-:W-:Y:S01]  /*7d490*/  LEA R12, P1, R6, R27.reuse, 0x1 ;  /* 0x0000001b060c7211 */ /* 0x082fe200078208ff */
[----:B------:R-:W-:Y:S01]  /*7d4a0*/  IMAD R4, R26, 0x2, R3 ;  /* 0x000000021a047824 */ /* 0x000fe200078e0203 */
[-C--:B------:R-:W-:Y:S02]  /*7d4b0*/  LEA.HI.X.SX32 R15, R2, R28.reuse, 0x1, P0 ;  /* 0x0000001c020f7211 */ /* 0x080fe400000f0eff */
[CC--:B--2---:R-:W-:Y:S02]  /*7d4c0*/  LEA R10, P2, R7.reuse, R27.reuse, 0x1 ;  /* 0x0000001b070a7211 */ /* 0x0c4fe400078408ff */
[-C--:B------:R-:W-:Y:S02]  /*7d4d0*/  LEA.HI.X.SX32 R13, R6, R28.reuse, 0x1, P1 ;  /* 0x0000001c060d7211 */ /* 0x080fe400008f0eff */
[----:B------:R-:W-:Y:S02]  /*7d4e0*/  LEA.HI.X.SX32 R11, R7, R28, 0x1, P2 ;  /* 0x0000001c070b7211 */ /* 0x000fe400010f0eff */
[-C--:B------:R-:W-:Y:S01]  /*7d4f0*/  LEA R24, P0, R3, R27.reuse, 0x1 ;  /* 0x0000001b03187211 */ /* 0x080fe200078008ff */
[----:B------:R-:W-:Y:S01]  /*7d500*/  STL.64 [R1+0x10], R14 ;  /* 0x0000100e01007387 */ /* 0x000fe20000100a00 */
[----:B------:R-:W-:-:S02]  /*7d510*/  LEA R22, P1, R4, R27, 0x1 ;  /* 0x0000001b04167211 */ /* 0x000fc400078208ff */
[----:B------:R-:W-:Y:S01]  /*7d520*/  LEA.HI.X.SX32 R25, R3, R28, 0x1, P0 ;  /* 0x0000001c03197211 */ /* 0x000fe200000f0eff */
[----:B------:R-:W-:Y:S01]  /*7d530*/  STL.64 [R1+0x8], R12 ;  /* 0x0000080c01007387 */ /* 0x000fe20000100a00 */
[----:B------:R-:W-:-:S03]  /*7d540*/  LEA R5, R26, R4, 0x1 ;  /* 0x000000041a057211 */ /* 0x000fc600078e08ff */
[----:B------:R-:W-:Y:S01]  /*7d550*/  STL.64 [R1], R10 ;  /* 0x0000000a01007387 */ /* 0x000fe20000100a00 */
[----:B------:R-:W-:-:S03]  /*7d560*/  LEA.HI.X.SX32 R23, R4, R28, 0x1, P1 ;  /* 0x0000001c04177211 */ /* 0x000fc600008f0eff */
[----:B------:R-:W-:Y:S01]  /*7d570*/  STL [R1+0x1248], R24 ;  /* 0x0012481801007387 */ /* 0x000fe20000100800 */
[----:B------:R-:W-:-:S03]  /*7d580*/  LEA R20, P2, R5, R27, 0x1 ;  /* 0x0000001b05147211 */ /* 0x000fc600078408ff */
[----:B------:R-:W-:Y:S04]  /*7d590*/  STL [R1+0x1548], R24 ;  /* 0x0015481801007387 */ /* 0x000fe80000100800 */
[----:B------:R0:W-:Y:S04]  /*7d5a0*/  STL [R1+0x15f8], R24 ;  /* 0x0015f81801007387 */ /* 0x0001e80000100800 */
[----:B------:R-:W-:Y:S01]  /*7d5b0*/  STL [R1+0x1238], R25 ;  /* 0x0012381901007387 */ /* 0x000fe20000100800 */
[----:B------:R-:W-:-:S03]  /*7d5c0*/  LEA.HI.X.SX32 R21, R5, R28, 0x1, P2 ;  /* 0x0000001c05157211 */ /* 0x000fc600010f0eff */
[----:B------:R-:W-:Y:S04]  /*7d5d0*/  STL [R1+0x1538], R25 ;  /* 0x0015381901007387 */ /* 0x000fe80000100800 */
[----:B------:R-:W-:Y:S04]  /*7d5e0*/  STL [R1+0x1258], R22 ;  /* 0x0012581601007387 */ /* 0x000fe80000100800 */
[----:B------:R-:W-:Y:S04]  /*7d5f0*/  STL [R1+0x1578], R22 ;  /* 0x0015781601007387 */ /* 0x000fe80000100800 */
[----:B------:R-:W-:Y:S04]  /*7d600*/  STL [R1+0x1234], R23 ;  /* 0x0012341701007387 */ /* 0x000fe80000100800 */
[----:B------:R1:W-:Y:S04]  /*7d610*/  STL [R1+0x1528], R23 ;  /* 0x0015281701007387 */ /* 0x0003e80000100800 */
[----:B------:R-:W-:Y:S04]  /*7d620*/  STL [R1+0x1268], R20 ;  /* 0x0012681401007387 */ /* 0x000fe80000100800 */
[----:B------:R-:W-:Y:S04]  /*7d630*/  STL [R1+0x1588], R20 ;  /* 0x0015881401007387 */ /* 0x000fe80000100800 */
[----:B------:R-:W-:Y:S04]  /*7d640*/  STL [R1+0x158c], R20 ;  /* 0x00158c1401007387 */ /* 0x000fe80000100800 */
[----:B------:R-:W-:Y:S04]  /*7d650*/  STL [R1+0x1230], R21 ;  /* 0x0012301501007387 */ /* 0x000fe80000100800 */
[----:B------:R-:W-:Y:S04]  /*7d660*/  STL [R1+0x1518], R21 ;  /* 0x0015181501007387 */ /* 0x000fe80000100800 */
[----:B0-----:R-:W2:Y:S01]  /*7d670*/  LDL.LU R24, [R1+0x790] ;  /* 0x0007900001187983 */ /* 0x001ea20000300800 */
[----:B------:R-:W-:-:S05]  /*7d680*/  IMAD R0, R26, 0x2, R5 ;  /* 0x000000021a007824 */ /* 0x000fca00078e0205 */
[----:B------:R-:W-:Y:S02]  /*7d690*/  LEA R2, R26, R0, 0x1 ;  /* 0x000000001a027211 */ /* 0x000fe400078e08ff */
[-C--:B------:R-:W-:Y:S02]  /*7d6a0*/  LEA R18, P1, R0, R27.reuse, 0x1 ;  /* 0x0000001b00127211 */ /* 0x080fe400078208ff */
[----:B------:R-:W-:Y:S02]  /*7d6b0*/  LEA R16, P2, R2, R27, 0x1 ;  /* 0x0000001b02107211 */ /* 0x000fe400078408ff */
[-C--:B------:R-:W-:Y:S01]  /*7d6c0*/  LEA.HI.X.SX32 R19, R0, R28.reuse, 0x1, P1 ;  /* 0x0000001c00137211 */ /* 0x080fe200008f0eff */
[----:B------:R-:W-:Y:S01]  /*7d6d0*/  IMAD R6, R26, 0x2, R2 ;  /* 0x000000021a067824 */ /* 0x000fe200078e0202 */
[----:B------:R-:W0:Y:S01]  /*7d6e0*/  S2R R29, SR_TID.X ;  /* 0x00000000001d7919 */ /* 0x000e220000002100 */
[----:B------:R-:W-:-:S03]  /*7d6f0*/  LEA.HI.X.SX32 R17, R2, R28, 0x1, P2 ;  /* 0x0000001c02117211 */ /* 0x000fc600010f0eff */
[----:B------:R-:W-:Y:S01]  /*7d700*/  STL [R1+0x1278], R18 ;  /* 0x0012781201007387 */ /* 0x000fe20000100800 */
[----:B------:R-:W-:-:S03]  /*7d710*/  LEA R3, R26, R6, 0x1 ;  /* 0x000000061a037211 */ /* 0x000fc600078e08ff */
[----:B------:R-:W-:Y:S04]  /*7d720*/  STL [R1+0x122c], R19 ;  /* 0x00122c1301007387 */ /* 0x000fe80000100800 */
[----:B------:R-:W-:Y:S04]  /*7d730*/  STL [R1+0x1508], R19 ;  /* 0x0015081301007387 */ /* 0x000fe80000100800 */
[----:B------:R-:W-:Y:S04]  /*7d740*/  STL.64 [R1+0x1598], R18 ;  /* 0x0015981201007387 */ /* 0x000fe80000100a00 */
[----:B------:R-:W-:Y:S01]  /*7d750*/  STL [R1+0x1288], R16 ;  /* 0x0012881001007387 */ /* 0x000fe20000100800 */
[----:B------:R-:W-:-:S03]  /*7d760*/  IMAD R4, R26, 0x2, R3 ;  /* 0x000000021a047824 */ /* 0x000fc600078e0203 */
[----:B------:R-:W-:Y:S04]  /*7d770*/  STL [R1+0x1228], R17 ;  /* 0x0012281101007387 */ /* 0x000fe80000100800 */
[----:B------:R-:W-:Y:S01]  /*7d780*/  STL.64 [R1+0x1560], R16 ;  /* 0x0015601001007387 */ /* 0x000fe20000100a00 */
[----:B------:R-:W-:-:S03]  /*7d790*/  LEA R14, P1, R6, R27, 0x1 ;  /* 0x0000001b060e7211 */ /* 0x000fc600078208ff */
[----:B------:R-:W-:Y:S04]  /*7d7a0*/  STL [R1+0x1610], R17 ;  /* 0x0016101101007387 */ /* 0x000fe80000100800 */
[----:B------:R-:W-:Y:S04]  /*7d7b0*/  STL [R1+0x1618], R17 ;  /* 0x0016181101007387 */ /* 0x000fe80000100800 */
[----:B------:R-:W-:Y:S01]  /*7d7c0*/  STL [R1+0x1620], R17 ;  /* 0x0016201101007387 */ /* 0x000fe20000100800 */
[----:B------:R-:W-:-:S03]  /*7d7d0*/  LEA R0, R26, R4, 0x1 ;  /* 0x000000041a007211 */ /* 0x000fc600078e08ff */
[----:B------:R-:W-:Y:S01]  /*7d7e0*/  STL [R1+0x1628], R17 ;  /* 0x0016281101007387 */ /* 0x000fe20000100800 */
[----:B------:R-:W-:-:S03]  /*7d7f0*/  LEA.HI.X.SX32 R15, R6, R28, 0x1, P1 ;  /* 0x0000001c060f7211 */ /* 0x000fc600008f0eff */
[----:B------:R-:W-:Y:S01]  /*7d800*/  STL [R1+0x1630], R17 ;  /* 0x0016301101007387 */ /* 0x000fe20000100800 */
[----:B------:R-:W-:-:S03]  /*7d810*/  LEA R12, P2, R3, R27, 0x1 ;  /* 0x0000001b030c7211 */ /* 0x000fc600078408ff */
[----:B------:R-:W-:Y:S04]  /*7d820*/  STL [R1+0x1638], R17 ;  /* 0x0016381101007387 */ /* 0x000fe80000100800 */
[----:B------:R-:W-:Y:S04]  /*7d830*/  STL [R1+0x1640], R17 ;  /* 0x0016401101007387 */ /* 0x000fe80000100800 */
[----:B------:R-:W-:Y:S01]  /*7d840*/  STL [R1+0x1648], R17 ;  /* 0x0016481101007387 */ /* 0x000fe20000100800 */
[----:B------:R-:W-:-:S03]  /*7d850*/  IMAD R5, R26, 0x2, R0 ;  /* 0x000000021a057824 */ /* 0x000fc600078e0200 */
[----:B------:R-:W-:Y:S01]  /*7d860*/  STL [R1+0x1650], R17 ;  /* 0x0016501101007387 */ /* 0x000fe20000100800 */
[----:B------:R-:W-:-:S03]  /*7d870*/  LEA R10, P1, R4, R27, 0x1 ;  /* 0x0000001b040a7211 */ /* 0x000fc600078208ff */
[----:B------:R-:W-:Y:S01]  /*7d880*/  STL [R1+0x1658], R17 ;  /* 0x0016581101007387 */ /* 0x000fe20000100800 */
[----:B------:R-:W-:-:S03]  /*7d890*/  LEA.HI.X.SX32 R13, R3, R28, 0x1, P2 ;  /* 0x0000001c030d7211 */ /* 0x000fc600010f0eff */
[----:B------:R-:W-:Y:S01]  /*7d8a0*/  STL [R1+0x1660], R17 ;  /* 0x0016601101007387 */ /* 0x000fe20000100800 */
[----:B------:R-:W-:-:S03]  /*7d8b0*/  LEA R8, P2, R0, R27, 0x1 ;  /* 0x0000001b00087211 */ /* 0x000fc600078408ff */
[----:B------:R-:W-:Y:S01]  /*7d8c0*/  STL [R1+0x1298], R14 ;  /* 0x0012980e01007387 */ /* 0x000fe20000100800 */
[----:B------:R-:W-:-:S03]  /*7d8d0*/  LEA.HI.X.SX32 R11, R4, R28, 0x1, P1 ;  /* 0x0000001c040b7211 */ /* 0x000fc600008f0eff */
[----:B------:R-:W-:Y:S01]  /*7d8e0*/  STL [R1+0x1224], R15 ;  /* 0x0012240f01007387 */ /* 0x000fe20000100800 */
[----:B0-----:R-:W-:-:S03]  /*7d8f0*/  LOP3.LUT R29, R29, 0x1ff, RZ, 0xc0, !PT ;  /* 0x000001ff1d1d7812 */ /* 0x001fc600078ec0ff */
[----:B------:R0:W-:Y:S01]  /*7d900*/  STL.64 [R1+0x1568], R14 ;  /* 0x0015680e01007387 */ /* 0x0001e20000100a00 */
[----:B------:R-:W-:-:S03]  /*7d910*/  LEA R2, R26, R5, 0x1 ;  /* 0x000000051a027211 */ /* 0x000fc600078e08ff */
[----:B------:R-:W-:Y:S01]  /*7d920*/  STL [R1+0x15a8], R14 ;  /* 0x0015a80e01007387 */ /* 0x000fe20000100800 */
[----:B------:R-:W-:-:S03]  /*7d930*/  LEA.HI.X.SX32 R9, R0, R28, 0x1, P2 ;  /* 0x0000001c00097211 */ /* 0x000fc600010f0eff */
[----:B------:R-:W-:Y:S04]  /*7d940*/  STL [R1+0x15ac], R14 ;  /* 0x0015ac0e01007387 */ /* 0x000fe80000100800 */
[----:B------:R-:W-:Y:S01]  /*7d950*/  STL [R1+0x12a8], R12 ;  /* 0x0012a80c01007387 */ /* 0x000fe20000100800 */
[----:B------:R-:W-:-:S03]  /*7d960*/  ISETP.GE.U32.AND P0, PT, R29, 0x100, PT ;  /* 0x000001001d00780c */ /* 0x000fc60003f06070 */
[----:B------:R-:W-:Y:S01]  /*7d970*/  STL [R1+0x1220], R13 ;  /* 0x0012200d01007387 */ /* 0x000fe20000100800 */
[----:B------:R-:W-:-:S03]  /*7d980*/  IMAD R29, R26, 0x2, R2 ;  /* 0x000000021a1d7824 */ /* 0x000fc600078e0202 */
[----:B------:R-:W-:Y:S01]  /*7d990*/  STL.64 [R1+0x1570], R12 ;  /* 0x0015700c01007387 */ /* 0x000fe20000100a00 */
[----:B------:R-:W-:-:S03]  /*7d9a0*/  LEA R6, P1, R5, R27, 0x1 ;  /* 0x0000001b05067211 */ /* 0x000fc600078208ff */
[----:B------:R-:W-:Y:S01]  /*7d9b0*/  STL [R1+0x12c0], R10 ;  /* 0x0012c00a01007387 */ /* 0x000fe20000100800 */
[----:B------:R-:W-:-:S03]  /*7d9c0*/  LEA R4, P2, R2, R27, 0x1 ;  /* 0x0000001b02047211 */ /* 0x000fc600078408ff */
[----:B------:R-:W-:Y:S04]  /*7d9d0*/  STL [R1+0x121c], R11 ;  /* 0x00121c0b01007387 */ /* 0x000fe80000100800 */
[----:B------:R-:W-:Y:S01]  /*7d9e0*/  STL.64 [R1+0x1580], R10 ;  /* 0x0015800a01007387 */ /* 0x000fe20000100a00 */
[----:B------:R-:W-:-:S03]  /*7d9f0*/  LEA.HI.X.SX32 R7, R5, R28, 0x1, P1 ;  /* 0x0000001c05077211 */ /* 0x000fc600008f0eff */
[----:B------:R-:W-:Y:S01]  /*7da00*/  STL [R1+0x12d0], R8 ;  /* 0x0012d00801007387 */ /* 0x000fe20000100800 */
[----:B------:R-:W-:-:S03]  /*7da10*/  LEA R0, R26, R29, 0x1 ;  /* 0x0000001d1a007211 */ /* 0x000fc600078e08ff */
[----:B------:R-:W-:Y:S01]  /*7da20*/  STL [R1+0x1218], R9 ;  /* 0x0012180901007387 */ /* 0x000fe20000100800 */
[----:B------:R-:W-:-:S03]  /*7da30*/  LEA.HI.X.SX32 R5, R2, R28, 0x1, P2 ;  /* 0x0000001c02057211 */ /* 0x000fc600010f0eff */
[----:B------:R-:W-:Y:S04]  /*7da40*/  STL.64 [R1+0x1590], R8 ;  /* 0x0015900801007387 */ /* 0x000fe80000100a00 */
[----:B------:R-:W-:Y:S04]  /*7da50*/  STL [R1+0x161c], R8 ;  /* 0x00161c0801007387 */ /* 0x000fe80000100800 */
[----:B------:R-:W-:Y:S01]  /*7da60*/  STL [R1+0x1614], R9 ;  /* 0x0016140901007387 */ /* 0x000fe20000100800 */
[----:B------:R-:W-:-:S03]  /*7da70*/  LEA R2, P2, R0, R27, 0x1 ;  /* 0x0000001b00027211 */ /* 0x000fc600078408ff */
[----:B-1----:R-:W3:Y:S04]  /*7da80*/  LDL.LU R23, [R1+0x4fc] ;  /* 0x0004fc0001177983 */ /* 0x002ee80000300800 */
[----:B------:R-:W4:Y:S04]  /*7da90*/  LDL.LU R22, [R1+0x4f4] ;  /* 0x0004f40001167983 */ /* 0x000f280000300800 */
[----:B------:R-:W-:Y:S04]  /*7daa0*/  STL [R1+0x12e0], R6 ;  /* 0x0012e00601007387 */ /* 0x000fe80000100800 */
[----:B------:R-:W-:Y:S01]  /*7dab0*/  STL [R1+0x1214], R7 ;  /* 0x0012140701007387 */ /* 0x000fe20000100800 */
[----:B------:R-:W-:-:S03]  /*7dac0*/  LEA.HI.X.SX32 R3, R0, R28, 0x1, P2 ;  /* 0x0000001c00037211 */ /* 0x000fc600010f0eff */
[----:B------:R-:W-:Y:S04]  /*7dad0*/  STL.64 [R1+0x15a0], R6 ;  /* 0x0015a00601007387 */ /* 0x000fe80000100a00 */
[----:B------:R-:W-:Y:S04]  /*7dae0*/  STL.64 [R1+0x1240], R4 ;  /* 0x0012400401007387 */ /* 0x000fe80000100a00 */
[----:B------:R-:W-:Y:S04]  /*7daf0*/  STL [R1+0x162c], R4 ;  /* 0x00162c0401007387 */ /* 0x000fe80000100800 */
[----:B------:R-:W-:Y:S04]  /*7db00*/  STL [R1+0x1624], R5 ;  /* 0x0016240501007387 */ /* 0x000fe80000100800 */
[----:B------:R-:W-:Y:S04]  /*7db10*/  STL [R1+0x14d8], R0 ;  /* 0x0014d80001007387 */ /* 0x000fe80000100800 */
[----:B------:R-:W-:Y:S04]  /*7db20*/  STL [R1+0x15b8], R0 ;  /* 0x0015b80001007387 */ /* 0x000fe80000100800 */
[----:B------:R-:W-:Y:S04]  /*7db30*/  STL [R1+0x15bc], R0 ;  /* 0x0015bc0001007387 */ /* 0x000fe80000100800 */
[----:B------:R-:W-:Y:S04]  /*7db40*/  STL [R1+0x1634], R0 ;  /* 0x0016340001007387 */ /* 0x000fe80000100800 */
[----:B------:R-:W-:Y:S04]  /*7db50*/  STL [R1+0x1210], R3 ;  /* 0x0012100301007387 */ /* 0x000fe80000100800 */
[----:B------:R-:W-:Y:S04]  /*7db60*/  STL.64 [R1+0x15b0], R2 ;  /* 0x0015b00201007387 */ /* 0x000fe80000100a00 */
[----:B------:R1:W-:Y:S04]  /*7db70*/  STL [R1+0x1644], R2 ;  /* 0x0016440201007387 */ /* 0x0003e80000100800 */
[----:B------:R-:W-:Y:S04]  /*7db80*/  STL [R1+0x163c], R3 ;  /* 0x00163c0301007387 */ /* 0x000fe80000100800 */
[----:B0-----:R-:W5:Y:S01]  /*7db90*/  LDL.LU R15, [R1+0x4ec] ;  /* 0x0004ec00010f7983 */ /* 0x001f620000300800 */
[----:B--2---:R-:W-:-:S03]  /*7dba0*/  FSETP.NEU.AND P2, PT, R24, RZ, PT ;  /* 0x000000ff1800720b */ /* 0x004fc60003f4d000 */
[----:B------:R-:W2:Y:S04]  /*7dbb0*/  LDL.LU R24, [R1+0x4e4] ;  /* 0x0004e40001187983 */ /* 0x000ea80000300800 */
[----:B------:R-:W2:Y:S04]  /*7dbc0*/  LDL.LU R20, [R1+0x4dc] ;  /* 0x0004dc0001147983 */ /* 0x000ea80000300800 */
[----:B-1----:R-:W2:Y:S04]  /*7dbd0*/  LDL.LU R2, [R1+0x4b4] ;  /* 0x0004b40001027983 */ /* 0x002ea80000300800 */
[----:B--2---:R0:W-:Y:S04]  /*7dbe0*/  STL [R1+0x164c], R2 ;  /* 0x00164c0201007387 */ /* 0x0041e80000100800 */
[----:B0-----:R-:W2:Y:S04]  /*7dbf0*/  LDL.LU R2, [R1+0x4bc] ;  /* 0x0004bc0001027983 */ /* 0x001ea80000300800 */
[----:B--2---:R0:W-:Y:S04]  /*7dc00*/  STL [R1+0x1654], R2 ;  /* 0x0016540201007387 */ /* 0x0041e80000100800 */
[----:B0-----:R-:W2:Y:S04]  /*7dc10*/  LDL.LU R2, [R1+0x4c4] ;  /* 0x0004c40001027983 */ /* 0x001ea80000300800 */
[----:B--2---:R0:W-:Y:S04]  /*7dc20*/  STL [R1+0x165c], R2 ;  /* 0x00165c0201007387 */ /* 0x0041e80000100800 */
[----:B0-----:R-:W2:Y:S01]  /*7dc30*/  LDL.LU R2, [R1+0x4cc] ;  /* 0x0004cc0001027983 */ /* 0x001ea20000300800 */
[----:B------:R-:W-:-:S04]  /*7dc40*/  LEA R26, P1, R29, R27, 0x1 ;  /* 0x0000001b1d1a7211 */ /* 0x000fc800078208ff */
[----:B------:R-:W-:Y:S02]  /*7dc50*/  LEA.HI.X.SX32 R27, R29, R28, 0x1, P1 ;  /* 0x0000001c1d1b7211 */ /* 0x000fe400008f0eff */
[----:B---3--:R-:W-:Y:S02]  /*7dc60*/  PRMT R10, R23, 0x7632, R10 ;  /* 0x00007632170a7816 */ /* 0x008fe4000000000a */
[----:B----4-:R-:W-:Y:S01]  /*7dc70*/  PRMT R12, R22, 0x7632, R12 ;  /* 0x00007632160c7816 */ /* 0x010fe2000000000c */
[----:B--2---:R0:W-:Y:S04]  /*7dc80*/  STL [R1+0x1664], R2 ;  /* 0x0016640201007387 */ /* 0x0041e80000100800 */
[----:B0-----:R-:W2:Y:S04]  /*7dc90*/  LDL.LU R2, [R1+0x4d4] ;  /* 0x0004d40001027983 */ /* 0x001ea80000300800 */
[----:B------:R-:W3:Y:S04]  /*7dca0*/  LDL.LU R3, [R1+0x4ac] ;  /* 0x0004ac0001037983 */ /* 0x000ee80000300800 */
        /* <DEDUP_REMOVED lines=8> */
[----:B------:R0:W-:Y:S01]  /*7dd30*/  STL [R1+0x14f8], R29 ;  /* 0x0014f81d01007387 */ /* 0x0001e20000100800 */
[----:B-----5:R-:W-:-:S03]  /*7dd40*/  PRMT R14, R15, 0x7632, R14 ;  /* 0x000076320f0e7816 */ /* 0x020fc6000000000e */
[----:B0-----:R-:W5:Y:S04]  /*7dd50*/  LDL.LU R29, [R1+0x474] ;  /* 0x00047400011d7983 */ /* 0x001f680000300800 */
[----:B------:R0:W-:Y:S01]  /*7dd60*/  STL [R1+0x14e8], R28 ;  /* 0x0014e81c01007387 */ /* 0x0001e20000100800 */
[----:B------:R-:W-:-:S03]  /*7dd70*/  PRMT R19, R24, 0x7632, R19 ;  /* 0x0000763218137816 */ /* 0x000fc60000000013 */
[----:B0-----:R-:W3:Y:S04]  /*7dd80*/  LDL.LU R28, [R1+0x484] ;  /* 0x00048400011c7983 */ /* 0x001ee80000300800 */
[----:B------:R-:W-:Y:S04]  /*7dd90*/  STL.64 [R1+0x1250], R26 ;  /* 0x0012501a01007387 */ /* 0x000fe80000100a00 */
[----:B------:R-:W-:Y:S04]  /*7dda0*/  STL [R1+0x15e8], R26 ;  /* 0x0015e81a01007387 */ /* 0x000fe80000100800 */
[----:B------:R-:W3:Y:S04]  /*7ddb0*/  LDL.LU.64 R6, [R1+0x2f0] ;  /* 0x0002f00001067983 */ /* 0x000ee80000300a00 */
[----:B------:R0:W-:Y:S01]  /*7ddc0*/  STL.S16 [R1+0x390], R10 ;  /* 0x0003900a01007387 */ /* 0x0001e20000100600 */
[----:B------:R-:W-:-:S03]  /*7ddd0*/  PRMT R21, R20, 0x7632, R21 ;  /* 0x0000763214157816 */ /* 0x000fc60000000015 */
[----:B0-----:R-:W3:Y:S04]  /*7dde0*/  LDL.LU.64 R10, [R1+0x2e8] ;  /* 0x0002e800010a7983 */ /* 0x001ee80000300a00 */
[----:B------:R0:W-:Y:S04]  /*7ddf0*/  STL.S16 [R1+0x388], R12 ;  /* 0x0003880c01007387 */ /* 0x0001e80000100600 */
[----:B------:R-:W3:Y:S04]  /*7de00*/  LDL.LU R23, [R1+0x454] ;  /* 0x0004540001177983 */ /* 0x000ee80000300800 */
[----:B------:R-:W3:Y:S04]  /*7de10*/  LDL.LU R22, [R1+0x44c] ;  /* 0x00044c0001167983 */ /* 0x000ee80000300800 */
[----:B0-----:R-:W3:Y:S04]  /*7de20*/  LDL.LU.64 R12, [R1+0x2e0] ;  /* 0x0002e000010c7983 */ /* 0x001ee80000300a00 */
[----:B------:R0:W-:Y:S04]  /*7de30*/  STL.S16 [R1+0x380], R14 ;  /* 0x0003800e01007387 */ /* 0x0001e80000100600 */
[----:B0-----:R-:W3:Y:S04]  /*7de40*/  LDL.LU.64 R14, [R1+0x2d8] ;  /* 0x0002d800010e7983 */ /* 0x001ee80000300a00 */
[----:B------:R0:W-:Y:S04]  /*7de50*/  STL.S16 [R1+0x378], R19 ;  /* 0x0003781301007387 */ /* 0x0001e80000100600 */
[----:B0-----:R-:W3:Y:S04]  /*7de60*/  LDL.LU R19, [R1+0x43c] ;  /* 0x00043c0001137983 */ /* 0x001ee80000300800 */
[----:B------:R-:W3:Y:S04]  /*7de70*/  LDL.LU R24, [R1+0x444] ;  /* 0x0004440001187983 */ /* 0x000ee80000300800 */
[----:B------:R0:W-:Y:S04]  /*7de80*/  STL.S16 [R1+0x370], R21 ;  /* 0x0003701501007387 */ /* 0x0001e80000100600 */
[----:B0-----:R-:W3:Y:S01]  /*7de90*/  LDL.LU.64 R20, [R1+0x2d0] ;  /* 0x0002d00001147983 */ /* 0x001ee20000300a00 */
[----:B--2---:R-:W-:-:S03]  /*7dea0*/  PRMT R17, R2, 0x7632, R17 ;  /* 0x0000763202117816 */ /* 0x004fc60000000011 */
[----:B------:R-:W2:Y:S04]  /*7deb0*/  LDL.LU R2, [R1+0x1664] ;  /* 0x0016640001027983 */ /* 0x000ea80000300800 */
[----:B------:R0:W-:Y:S04]  /*7dec0*/  STL.S16 [R1+0x368], R17 ;  /* 0x0003681101007387 */ /* 0x0001e80000100600 */
[----:B0-----:R-:W2:Y:S02]  /*7ded0*/  LDL.LU R17, [R1+0x1660] ;  /* 0x0016600001117983 */ /* 0x001ea40000300800 */
[----:B--2---:R-:W-:-:S02]  /*7dee0*/  PRMT R17, R2, 0x7632, R17 ;  /* 0x0000763202117816 */ /* 0x004fc40000000011 */
        /* <DEDUP_REMOVED lines=14> */
[----:B0-----:R-:W3:Y:S02]  /*7dfd0*/  LDL.LU R17, [R1+0x1640] ;  /* 0x0016400001117983 */ /* 0x001ee40000300800 */
[----:B---3--:R-:W-:-:S02]  /*7dfe0*/  PRMT R17, R3, 0x7632, R17 ;  /* 0x0000763203117816 */ /* 0x008fc40000000011 */
[----:B------:R-:W3:Y:S04]  /*7dff0*/  LDL.LU R3, [R1+0x163c] ;  /* 0x00163c0001037983 */ /* 0x000ee80000300800 */
[----:B------:R0:W-:Y:S04]  /*7e000*/  STL.S16 [R1+0x340], R17 ;  /* 0x0003401101007387 */ /* 0x0001e80000100600 */
[----:B0-----:R-:W4:Y:S02]  /*7e010*/  LDL.LU R17, [R1+0x1638] ;  /* 0x0016380001117983 */ /* 0x001f240000300800 */
[----:B----4-:R-:W-:-:S02]  /*7e020*/  PRMT R17, R0, 0x7632, R17 ;  /* 0x0000763200117816 */ /* 0x010fc40000000011 */
[----:B------:R-:W4:Y:S04]  /*7e030*/  LDL.LU R0, [R1+0x1634] ;  /* 0x0016340001007983 */ /* 0x000f280000300800 */
        /* <DEDUP_REMOVED lines=13> */
[----:B0-----:R-:W2:Y:S01]  /*7e110*/  LDL.LU R17, [R1+0x1618] ;  /* 0x0016180001117983 */ /* 0x001ea20000300800 */
[----:B------:R-:W-:Y:S02]  /*7e120*/  PRMT R27, R28, 0x7632, R27 ;  /* 0x000076321c1b7816 */ /* 0x000fe4000000001b */
[----:B--2---:R-:W-:-:S02]  /*7e130*/  PRMT R17, R9, 0x7632, R17 ;  /* 0x0000763209117816 */ /* 0x004fc40000000011 */
[----:B------:R-:W2:Y:S01]  /*7e140*/  LDL.LU R9, [R1+0x1614] ;  /* 0x0016140001097983 */ /* 0x000ea20000300800 */
[----:B-----5:R-:W-:Y:S02]  /*7e150*/  PRMT R26, R29, 0x7632, R26 ;  /* 0x000076321d1a7816 */ /* 0x020fe4000000001a */
[----:B------:R-:W-:Y:S01]  /*7e160*/  PRMT R5, R18, 0x7632, R5 ;  /* 0x0000763212057816 */ /* 0x000fe20000000005 */
[----:B------:R0:W-:Y:S01]  /*7e170*/  STL.S16 [R1+0x318], R17 ;  /* 0x0003181101007387 */ /* 0x0001e20000100600 */
[----:B------:R-:W-:-:S03]  /*7e180*/  PRMT R4, R25, 0x7632, R4 ;  /* 0x0000763219047816 */ /* 0x000fc60000000004 */
[----:B0-----:R-:W5:Y:S04]  /*7e190*/  LDL.LU R17, [R1+0x1610] ;  /* 0x0016100001117983 */ /* 0x001f680000300800 */
[----:B------:R-:W-:Y:S04]  /*7e1a0*/  STL.S16 [R1+0x310], R27 ;  /* 0x0003101b01007387 */ /* 0x000fe80000100600 */
[----:B------:R-:W-:Y:S01]  /*7e1b0*/  STL.S16 [R1+0x308], R26 ;  /* 0x0003081a01007387 */ /* 0x000fe20000100600 */
[----:B---3--:R-:W-:Y:S02]  /*7e1c0*/  PRMT R3, R22, 0x7632, R3 ;  /* 0x0000763216037816 */ /* 0x008fe40000000003 */
[----:B------:R-:W-:Y:S01]  /*7e1d0*/  PRMT R2, R19, 0x7632, R2 ;  /* 0x0000763213027816 */ /* 0x000fe20000000002 */
[----:B------:R0:W-:Y:S01]  /*7e1e0*/  STG.E.U16 [R6.64], R25 ;  /* 0x0000001906007986 */ /* 0x0001e2000c101504 */
[----:B----4-:R-:W-:-:S03]  /*7e1f0*/  PRMT R0, R24, 0x7632, R0 ;  /* 0x0000763218007816 */ /* 0x010fc60000000000 */
[----:B------:R-:W-:Y:S04]  /*7e200*/  STG.E.U16 [R10.64], R23 ;  /* 0x000000170a007986 */ /* 0x000fe8000c101504 */
[----:B------:R-:W-:Y:S04]  /*7e210*/  STG.E.U16 [R12.64], R22 ;  /* 0x000000160c007986 */ /* 0x000fe8000c101504 */
[----:B------:R-:W-:Y:S04]  /*7e220*/  STG.E.U16 [R14.64], R19 ;  /* 0x000000130e007986 */ /* 0x000fe8000c101504 */
[----:B------:R-:W-:Y:S01]  /*7e230*/  STG.E.U16 [R20.64], R24 ;  /* 0x0000001814007986 */ /* 0x000fe2000c101504 */
[----:B--2---:R-:W-:-:S05]  /*7e240*/  PRMT R9, R16, 0x7632, R9 ;  /* 0x0000763210097816 */ /* 0x004fca0000000009 */
[----:B------:R-:W-:Y:S04]  /*7e250*/  STL.S16 [R1+0x300], R9 ;  /* 0x0003000901007387 */ /* 0x000fe80000100600 */
[----:B------:R-:W-:Y:S04]  /*7e260*/  STL.64 [R1+0x1410], R4 ;  /* 0x0014100401007387 */ /* 0x000fe80000100a00 */
[----:B------:R-:W-:Y:S04]  /*7e270*/  STL [R1+0x15c8], R4 ;  /* 0x0015c80401007387 */ /* 0x000fe80000100800 */
[----:B------:R1:W-:Y:S04]  /*7e280*/  STL [R1+0x15cc], R4 ;  /* 0x0015cc0401007387 */ /* 0x0003e80000100800 */
[----:B0-----:R-:W2:Y:S01]  /*7e290*/  LDL.LU R25, [R1+0x434] ;  /* 0x0004340001197983 */ /* 0x001ea20000300800 */
[----:B-1----:R-:W-:-:S05]  /*7e2a0*/  PRMT R4, R23, 0x7632, R4 ;  /* 0x0000763217047816 */ /* 0x002fca0000000004 */
[----:B------:R-:W-:Y:S04]  /*7e2b0*/  STL.S16 [R1+0x2f0], R4 ;  /* 0x0002f00401007387 */ /* 0x000fe80000100600 */
[----:B------:R-:W3:Y:S04]  /*7e2c0*/  LDL.LU R16, [R1+0x42c] ;  /* 0x00042c0001107983 */ /* 0x000ee80000300800 */
[----:B------:R-:W-:Y:S04]  /*7e2d0*/  STL.S16 [R1+0x2e8], R3 ;  /* 0x0002e80301007387 */ /* 0x000fe80000100600 */
[----:B------:R-:W4:Y:S04]  /*7e2e0*/  LDL.LU.64 R22, [R1+0x2c8] ;  /* 0x0002c80001167983 */ /* 0x000f280000300a00 */
[----:B------:R-:W-:Y:S04]  /*7e2f0*/  STL.S16 [R1+0x2e0], R2 ;  /* 0x0002e00201007387 */ /* 0x000fe80000100600 */
[----:B------:R-:W5:Y:S04]  /*7e300*/  LDL.LU R24, [R1+0x424] ;  /* 0x0004240001187983 */ /* 0x000f680000300800 */
[----:B------:R-:W-:Y:S04]  /*7e310*/  STL.S16 [R1+0x2d8], R0 ;  /* 0x0002d80001007387 */ /* 0x000fe80000100600 */
[----:B------:R-:W2:Y:S04]  /*7e320*/  LDL.LU R26, [R1+0x41c] ;  /* 0x00041c00011a7983 */ /* 0x000ea80000300800 */
[----:B------:R-:W2:Y:S04]  /*7e330*/  LDL.LU R27, [R1+0x414] ;  /* 0x00041400011b7983 */ /* 0x000ea80000300800 */
[----:B--2---:R0:W-:Y:S04]  /*7e340*/  STL.64 [R1+0x1600], R26 ;  /* 0x0016001a01007387 */ /* 0x0041e80000100a00 */
[----:B0-----:R-:W2:Y:S04]  /*7e350*/  LDL.LU.64 R26, [R1+0x2b8] ;  /* 0x0002b800011a7983 */ /* 0x001ea80000300a00 */
[----:B--2---:R0:W-:Y:S04]  /*7e360*/  STL.64 [R1+0x1608], R26 ;  /* 0x0016081a01007387 */ /* 0x0041e80000100a00 */
[----:B0-----:R-:W2:Y:S04]  /*7e370*/  LDL.LU.64 R26, [R1+0x2c0] ;  /* 0x0002c000011a7983 */ /* 0x001ea80000300a00 */
[----:B------:R-:W2:Y:S04]  /*7e380*/  LDL.LU R4, [R1+0x40c] ;  /* 0x00040c0001047983 */ /* 0x000ea80000300800 */
[----:B------:R-:W2:Y:S04]  /*7e390*/  LDL.LU R0, [R1+0x3fc] ;  /* 0x0003fc0001007983 */ /* 0x000ea80000300800 */
[----:B--2---:R-:W-:Y:S04]  /*7e3a0*/  STL [R1+0x15d8], R0 ;  /* 0x0015d80001007387 */ /* 0x004fe80000100800 */
[----:B------:R-:W2:Y:S04]  /*7e3b0*/  LDL.LU.64 R2, [R1+0x290] ;  /* 0x0002900001027983 */ /* 0x000ea80000300a00 */
[----:B--2---:R0:W-:Y:S04]  /*7e3c0*/  STL.64 [R1+0x15c0], R2 ;  /* 0x0015c00201007387 */ /* 0x0041e80000100a00 */
[----:B0-----:R-:W2:Y:S04]  /*7e3d0*/  LDL.LU.64 R2, [R1+0x298] ;  /* 0x0002980001027983 */ /* 0x001ea80000300a00 */
[----:B--2---:R0:W-:Y:S04]  /*7e3e0*/  STL.64 [R1+0x15d0], R2 ;  /* 0x0015d00201007387 */ /* 0x0041e80000100a00 */
[----:B0-----:R-:W2:Y:S04]  /*7e3f0*/  LDL.LU.64 R2, [R1+0x2a0] ;  /* 0x0002a00001027983 */ /* 0x001ea80000300a00 */
[----:B--2---:R0:W-:Y:S04]  /*7e400*/  STL.64 [R1+0x15e0], R2 ;  /* 0x0015e00201007387 */ /* 0x0041e80000100a00 */
[----:B0-----:R-:W2:Y:S01]  /*7e410*/  LDL.LU.64 R2, [R1+0x2a8] ;  /* 0x0002a80001027983 */ /* 0x001ea20000300a00 */
[----:B------:R-:W-:-:S02]  /*7e420*/  PRMT R8, R25, 0x7632, R8 ;  /* 0x0000763219087816 */ /* 0x000fc40000000008 */
[----:B---3--:R-:W-:Y:S01]  /*7e430*/  PRMT R5, R16, 0x7632, R5 ;  /* 0x0000763210057816 */ /* 0x008fe20000000005 */
[----:B----4-:R-:W-:Y:S04]  /*7e440*/  STG.E.U16 [R22.64], R25 ;  /* 0x0000001916007986 */ /* 0x010fe8000c101504 */
[----:B------:R-:W-:Y:S04]  /*7e450*/  STG.E.U16 [R26.64], R16 ;  /* 0x000000101a007986 */ /* 0x000fe8000c101504 */
[----:B--2---:R0:W-:Y:S04]  /*7e460*/  STL.64 [R1+0x15f0], R2 ;  /* 0x0015f00201007387 */ /* 0x0041e80000100a00 */
[----:B0-----:R-:W2:Y:S04]  /*7e470*/  LDL.LU.64 R2, [R1+0x2b0] ;  /* 0x0002b00001027983 */ /* 0x001ea80000300a00 */
[----:B------:R-:W3:Y:S04]  /*7e480*/  LDL.LU R14, [R1+0x404] ;  /* 0x00040400010e7983 */ /* 0x000ee80000300800 */
[----:B------:R-:W4:Y:S04]  /*7e490*/  LDL.LU R21, [R1+0x3f4] ;  /* 0x0003f40001157983 */ /* 0x000f280000300800 */
[----:B------:R-:W4:Y:S04]  /*7e4a0*/  LDL.LU.64 R6, [R1+0x288] ;  /* 0x0002880001067983 */ /* 0x000f280000300a00 */
[----:B------:R-:W2:Y:S04]  /*7e4b0*/  LDL.LU.64 R18, [R1+0x280] ;  /* 0x0002800001127983 */ /* 0x000ea80000300a00 */
[----:B------:R0:W-:Y:S04]  /*7e4c0*/  STL.S16 [R1+0x2d0], R8 ;  /* 0x0002d00801007387 */ /* 0x0001e80000100600 */
[----:B------:R-:W2:Y:S04]  /*7e4d0*/  LDL.LU R15, [R1+0x3ec] ;  /* 0x0003ec00010f7983 */ /* 0x000ea80000300800 */
[----:B------:R-:W2:Y:S04]  /*7e4e0*/  LDL.LU R20, [R1+0x3e4] ;  /* 0x0003e40001147983 */ /* 0x000ea80000300800 */
[----:B0-----:R-:W2:Y:S04]  /*7e4f0*/  LDL.LU.64 R8, [R1+0x278] ;  /* 0x0002780001087983 */ /* 0x001ea80000300a00 */
[----:B------:R-:W2:Y:S04]  /*7e500*/  LDL.LU.64 R10, [R1+0x270] ;  /* 0x00027000010a7983 */ /* 0x000ea80000300a00 */
[----:B------:R0:W-:Y:S04]  /*7e510*/  STL.S16 [R1+0x2c8], R5 ;  /* 0x0002c80501007387 */ /* 0x0001e80000100600 */
[----:B------:R-:W2:Y:S04]  /*7e520*/  LDL.LU R22, [R1+0x3dc] ;  /* 0x0003dc0001167983 */ /* 0x000ea80000300800 */
[----:B------:R-:W2:Y:S04]  /*7e530*/  LDL.LU.64 R12, [R1+0x268] ;  /* 0x00026800010c7983 */ /* 0x000ea80000300a00 */
[----:B0-----:R-:W2:Y:S04]  /*7e540*/  LDL.LU R5, [R1+0x3d4] ;  /* 0x0003d40001057983 */ /* 0x001ea80000300800 */
[----:B------:R-:W2:Y:S04]  /*7e550*/  LDL.LU.64 R28, [R1+0x260] ;  /* 0x00026000011c7983 */ /* 0x000ea80000300a00 */
[----:B------:R-:W2:Y:S04]  /*7e560*/  LDL.LU R23, [R1+0x3cc] ;  /* 0x0003cc0001177983 */ /* 0x000ea80000300800 */
[----:B------:R-:W2:Y:S04]  /*7e570*/  LDL.LU R25, [R1+0x3bc] ;  /* 0x0003bc0001197983 */ /* 0x000ea80000300800 */
[----:B------:R-:W2:Y:S01]  /*7e580*/  LDL.LU.64 R26, [R1+0x1608] ;  /* 0x00160800011a7983 */ /* 0x000ea20000300a00 */
[----:B-----5:R-:W-:-:S05]  /*7e590*/  PRMT R17, R24, 0x7632, R17 ;  /* 0x0000763218117816 */ /* 0x020fca0000000011 */
[----:B------:R0:W-:Y:S04]  /*7e5a0*/  STL.S16 [R1+0x2c0], R17 ;  /* 0x0002c01101007387 */ /* 0x0001e80000100600 */
[----:B0-----:R-:W5:Y:S04]  /*7e5b0*/  LDL.LU.64 R16, [R1+0x258] ;  /* 0x0002580001107983 */ /* 0x001f680000300a00 */
[----:B--2---:R0:W-:Y:S04]  /*7e5c0*/  STG.E.U16 [R26.64], R24 ;  /* 0x000000181a007986 */ /* 0x0041e8000c101504 */
[----:B0-----:R-:W2:Y:S04]  /*7e5d0*/  LDL.LU.64 R26, [R1+0x1600] ;  /* 0x00160000011a7983 */ /* 0x001ea80000300a00 */
[----:B------:R-:W2:Y:S02]  /*7e5e0*/  LDL.LU R24, [R1+0x15f8] ;  /* 0x0015f80001187983 */ /* 0x000ea40000300800 */
[----:B--2---:R-:W-:-:S02]  /*7e5f0*/  PRMT R24, R26, 0x7632, R24 ;  /* 0x000076321a187816 */ /* 0x004fc40000000018 */
[----:B------:R-:W-:Y:S04]  /*7e600*/  STG.E.U16 [R2.64], R26 ;  /* 0x0000001a02007986 */ /* 0x000fe8000c101504 */
[----:B------:R0:W-:Y:S04]  /*7e610*/  STL.S16 [R1+0x2b8], R24 ;  /* 0x0002b81801007387 */ /* 0x0001e80000100600 */
[----:B0-----:R-:W2:Y:S04]  /*7e620*/  LDL.LU R24, [R1+0x3c4] ;  /* 0x0003c40001187983 */ /* 0x001ea80000300800 */
[----:B------:R-:W2:Y:S04]  /*7e630*/  LDL.LU.64 R2, [R1+0x15f0] ;  /* 0x0015f00001027983 */ /* 0x000ea80000300a00 */
[----:B------:R-:W3:Y:S01]  /*7e640*/  LDL.LU R26, [R1+0x15e8] ;  /* 0x0015e800011a7983 */ /* 0x000ee20000300800 */
[----:B------:R-:W-:-:S03]  /*7e650*/  PRMT R0, R4, 0x7632, R0 ;  /* 0x0000763204007816 */ /* 0x000fc60000000000 */
[----:B--2---:R0:W-:Y:S04]  /*7e660*/  STG.E.U16 [R2.64], R27 ;  /* 0x0000001b02007986 */ /* 0x0041e8000c101504 */
[----:B0-----:R-:W2:Y:S01]  /*7e670*/  LDL.LU.64 R2, [R1+0x15e0] ;  /* 0x0015e00001027983 */ /* 0x001ea20000300a00 */
[----:B---3--:R-:W-:-:S05]  /*7e680*/  PRMT R26, R27, 0x7632, R26 ;  /* 0x000076321b1a7816 */ /* 0x008fca000000001a */
[----:B------:R0:W-:Y:S04]  /*7e690*/  STL.S16 [R1+0x2b0], R26 ;  /* 0x0002b01a01007387 */ /* 0x0001e80000100600 */
[----:B0-----:R-:W3:Y:S04]  /*7e6a0*/  LDL.LU.64 R26, [R1+0x250] ;  /* 0x00025000011a7983 */ /* 0x001ee80000300a00 */
[----:B------:R0:W-:Y:S04]  /*7e6b0*/  STL.S16 [R1+0x2a8], R0 ;  /* 0x0002a80001007387 */ /* 0x0001e80000100600 */
[----:B0-----:R-:W3:Y:S04]  /*7e6c0*/  LDL.LU R0, [R1+0x15d8] ;  /* 0x0015d80001007983 */ /* 0x001ee80000300800 */
[----:B--2---:R0:W-:Y:S04]  /*7e6d0*/  STG.E.U16 [R2.64], R4 ;  /* 0x0000000402007986 */ /* 0x0041e8000c101504 */
[----:B0-----:R-:W2:Y:S04]  /*7e6e0*/  LDL.LU.64 R2, [R1+0x15d0] ;  /* 0x0015d00001027983 */ /* 0x001ea80000300a00 */
[----:B------:R-:W3:Y:S02]  /*7e6f0*/  LDL.LU R4, [R1+0x15cc] ;  /* 0x0015cc0001047983 */ /* 0x000ee40000300800 */
[----:B---3--:R-:W-:-:S02]  /*7e700*/  PRMT R4, R0, 0x7632, R4 ;  /* 0x0000763200047816 */ /* 0x008fc40000000004 */
[----:B--2---:R-:W-:Y:S04]  /*7e710*/  STG.E.U16 [R2.64], R0 ;  /* 0x0000000002007986 */ /* 0x004fe8000c101504 */
[----:B------:R0:W-:Y:S04]  /*7e720*/  STL.S16 [R1+0x2a0], R4 ;  /* 0x0002a00401007387 */ /* 0x0001e80000100600 */
[----:B0-----:R-:W2:Y:S04]  /*7e730*/  LDL.LU R4, [R1+0x15c8] ;  /* 0x0015c80001047983 */ /* 0x001ea80000300800 */
[----:B------:R-:W3:Y:S04]  /*7e740*/  LDL.LU.64 R2, [R1+0x15c0] ;  /* 0x0015c00001027983 */ /* 0x000ee80000300a00 */
[----:B------:R-:W2:Y:S02]  /*7e750*/  LDL.LU R0, [R1+0x15bc] ;  /* 0x0015bc0001007983 */ /* 0x000ea40000300800 */
[----:B--2---:R-:W-:-:S02]  /*7e760*/  PRMT R0, R14, 0x7632, R0 ;  /* 0x000076320e007816 */ /* 0x004fc40000000000 */
[----:B---3--:R-:W-:Y:S04]  /*7e770*/  STG.E.U16 [R2.64], R14 ;  /* 0x0000000e02007986 */ /* 0x008fe8000c101504 */
[----:B------:R0:W-:Y:S04]  /*7e780*/  STL.S16 [R1+0x298], R0 ;  /* 0x0002980001007387 */ /* 0x0001e80000100600 */
[----:B0-----:R-:W2:Y:S04]  /*7e790*/  LDL.LU R0, [R1+0x15b8] ;  /* 0x0015b80001007983 */ /* 0x001ea80000300800 */
[----:B------:R-:W3:Y:S04]  /*7e7a0*/  LDL.LU.64 R2, [R1+0x15b0] ;  /* 0x0015b00001027983 */ /* 0x000ee80000300a00 */
[----:B------:R-:W2:Y:S04]  /*7e7b0*/  LDL.LU R14, [R1+0x15ac] ;  /* 0x0015ac00010e7983 */ /* 0x000ea80000300800 */
[----:B----4-:R-:W-:Y:S04]  /*7e7c0*/  STG.E.U16 [R6.64], R21 ;  /* 0x0000001506007986 */ /* 0x010fe8000c101504 */
[----:B------:R-:W-:Y:S01]  /*7e7d0*/  STG.E.U16 [R18.64], R15 ;  /* 0x0000000f12007986 */ /* 0x000fe2000c101504 */
[----:B--2---:R-:W-:-:S05]  /*7e7e0*/  PRMT R14, R21, 0x7632, R14 ;  /* 0x00007632150e7816 */ /* 0x004fca000000000e */
[----:B------:R0:W-:Y:S04]  /*7e7f0*/  STL.S16 [R1+0x290], R14 ;  /* 0x0002900e01007387 */ /* 0x0001e80000100600 */
[----:B0-----:R-:W2:Y:S04]  /*7e800*/  LDL.LU R14, [R1+0x15a8] ;  /* 0x0015a800010e7983 */ /* 0x001ea80000300800 */
[----:B------:R-:W4:Y:S04]  /*7e810*/  LDL.LU.64 R6, [R1+0x15a0] ;  /* 0x0015a00001067983 */ /* 0x000f280000300a00 */
[----:B------:R-:W3:Y:S04]  /*7e820*/  LDL.LU R21, [R1+0x3b4] ;  /* 0x0003b40001157983 */ /* 0x000ee80000300800 */
[----:B------:R-:W3:Y:S04]  /*7e830*/  LDL.LU.64 R18, [R1+0x1598] ;  /* 0x0015980001127983 */ /* 0x000ee80000300a00 */
[----:B------:R-:W-:Y:S01]  /*7e840*/  STG.E.U16 [R8.64], R20 ;  /* 0x0000001408007986 */ /* 0x000fe2000c101504 */
[----:B--2---:R-:W-:-:S05]  /*7e850*/  PRMT R14, R15, 0x7632, R14 ;  /* 0x000076320f0e7816 */ /* 0x004fca000000000e */
[----:B------:R0:W-:Y:S01]  /*7e860*/  STL.S16 [R1+0x288], R14 ;  /* 0x0002880e01007387 */ /* 0x0001e20000100600 */
[----:B---3--:R-:W-:-:S03]  /*7e870*/  PRMT R19, R20, 0x7632, R19 ;  /* 0x0000763214137816 */ /* 0x008fc60000000013 */
[----:B0-----:R-:W2:Y:S04]  /*7e880*/  LDL.LU.64 R14, [R1+0x248] ;  /* 0x00024800010e7983 */ /* 0x001ea80000300a00 */
[----:B------:R0:W-:Y:S04]  /*7e890*/  STL.S16 [R1+0x280], R19 ;  /* 0x0002801301007387 */ /* 0x0001e80000100600 */
[----:B0-----:R-:W3:Y:S04]  /*7e8a0*/  LDL.LU R19, [R1+0x3ac] ;  /* 0x0003ac0001137983 */ /* 0x001ee80000300800 */
[----:B------:R-:W2:Y:S04]  /*7e8b0*/  LDL.LU.64 R8, [R1+0x1590] ;  /* 0x0015900001087983 */ /* 0x000ea80000300a00 */
[----:B------:R-:W2:Y:S01]  /*7e8c0*/  LDL.LU R20, [R1+0x158c] ;  /* 0x00158c0001147983 */ /* 0x000ea20000300800 */
[----:B------:R-:W-:-:S02]  /*7e8d0*/  PRMT R4, R5, 0x7632, R4 ;  /* 0x0000763205047816 */ /* 0x000fc40000000004 */
[----:B------:R-:W-:Y:S01]  /*7e8e0*/  PRMT R0, R23, 0x7632, R0 ;  /* 0x0000763217007816 */ /* 0x000fe20000000000 */
[----:B------:R-:W-:Y:S01]  /*7e8f0*/  STG.E.U16 [R10.64], R22 ;  /* 0x000000160a007986 */ /* 0x000fe2000c101504 */
[----:B----4-:R-:W-:-:S03]  /*7e900*/  PRMT R6, R25, 0x7632, R6 ;  /* 0x0000763219067816 */ /* 0x010fc60000000006 */
[----:B------:R-:W-:Y:S04]  /*7e910*/  STG.E.U16 [R12.64], R5 ;  /* 0x000000050c007986 */ /* 0x000fe8000c101504 */
[----:B------:R-:W-:Y:S04]  /*7e920*/  STG.E.U16 [R28.64], R23 ;  /* 0x000000171c007986 */ /* 0x000fe8000c101504 */
[----:B-----5:R-:W-:Y:S04]  /*7e930*/  STG.E.U16 [R16.64], R25 ;  /* 0x0000001910007986 */ /* 0x020fe8000c101504 */
[----:B------:R-:W-:Y:S01]  /*7e940*/  STG.E.U16 [R26.64], R24 ;  /* 0x000000181a007986 */ /* 0x000fe2000c101504 */
[----:B--2---:R-:W-:-:S05]  /*7e950*/  PRMT R20, R22, 0x7632, R20 ;  /* 0x0000763216147816 */ /* 0x004fca0000000014 */
[----:B------:R0:W-:Y:S01]  /*7e960*/  STL.S16 [R1+0x278], R20 ;  /* 0x0002781401007387 */ /* 0x0001e20000100600 */
[----:B------:R-:W-:-:S03]  /*7e970*/  PRMT R8, R24, 0x7632, R8 ;  /* 0x0000763218087816 */ /* 0x000fc60000000008 */
[----:B0-----:R-:W2:Y:S04]  /*7e980*/  LDL.LU R20, [R1+0x1588] ;  /* 0x0015880001147983 */ /* 0x001ea80000300800 */
[----:B------:R-:W4:Y:S04]  /*7e990*/  LDL.LU.64 R10, [R1+0x1580] ;  /* 0x00158000010a7983 */ /* 0x000f280000300a00 */
[----:B------:R-:W5:Y:S04]  /*7e9a0*/  LDL.LU R22, [R1+0x1578] ;  /* 0x0015780001167983 */ /* 0x000f680000300800 */
[----:B------:R-:W2:Y:S04]  /*7e9b0*/  LDL.LU.64 R12, [R1+0x1570] ;  /* 0x00157000010c7983 */ /* 0x000ea80000300a00 */
[----:B------:R-:W-:Y:S04]  /*7e9c0*/  STL.S16 [R1+0x270], R4 ;  /* 0x0002700401007387 */ /* 0x000fe80000100600 */
[----:B------:R-:W-:Y:S04]  /*7e9d0*/  STL.S16 [R1+0x268], R0 ;  /* 0x0002680001007387 */ /* 0x000fe80000100600 */
[----:B------:R0:W-:Y:S04]  /*7e9e0*/  STL [R1+0x12f0], R6 ;  /* 0x0012f00601007387 */ /* 0x0001e80000100800 */
[----:B------:R-:W2:Y:S04]  /*7e9f0*/  LDL.LU.64 R16, [R1+0x238] ;  /* 0x0002380001107983 */ /* 0x000ea80000300a00 */
[----:B0-----:R-:W2:Y:S04]  /*7ea00*/  LDL.LU R6, [R1+0x39c] ;  /* 0x00039c0001067983 */ /* 0x001ea80000300800 */
[----:B------:R-:W2:Y:S04]  /*7ea10*/  LDL.LU R28, [R1+0x394] ;  /* 0x00039400011c7983 */ /* 0x000ea80000300800 */
[----:B------:R0:W-:Y:S04]  /*7ea20*/  STL.64 [R1+0x1510], R8 ;  /* 0x0015100801007387 */ /* 0x0001e80000100a00 */
[----:B0-----:R-:W2:Y:S04]  /*7ea30*/  LDL.LU R9, [R1+0x3a4] ;  /* 0x0003a40001097983 */ /* 0x001ea80000300800 */
[----:B------:R-:W2:Y:S04]  /*7ea40*/  LDL.LU.64 R26, [R1+0x228] ;  /* 0x00022800011a7983 */ /* 0x000ea80000300a00 */
[----:B------:R-:W2:Y:S04]  /*7ea50*/  LDL.LU.64 R4, [R1+0x220] ;  /* 0x0002200001047983 */ /* 0x000ea80000300a00 */
[----:B------:R-:W2:Y:S04]  /*7ea60*/  LDL.LU R0, [R1+0x38c] ;  /* 0x00038c0001007983 */ /* 0x000ea80000300800 */
[----:B------:R-:W2:Y:S04]  /*7ea70*/  LDL.LU R29, [R1+0x37c] ;  /* 0x00037c00011d7983 */ /* 0x000ea80000300800 */
[----:B------:R-:W2:Y:S04]  /*7ea80*/  LDL.LU R24, [R1+0x384] ;  /* 0x0003840001187983 */ /* 0x000ea80000300800 */
[----:B------:R-:W2:Y:S01]  /*7ea90*/  LDL.LU R25, [R1+0x374] ;  /* 0x0003740001197983 */ /* 0x000ea20000300800 */
[----:B----4-:R-:W-:-:S03]  /*7eaa0*/  PRMT R10, R21, 0x7632, R10 ;  /* 0x00007632150a7816 */ /* 0x010fc6000000000a */
[----:B--2---:R0:W-:Y:S04]  /*7eab0*/  STL.64 [R1+0x1558], R24 ;  /* 0x0015581801007387 */ /* 0x0041e80000100a00 */
[----:B0-----:R-:W2:Y:S04]  /*7eac0*/  LDL.LU.64 R24, [R1+0x218] ;  /* 0x0002180001187983 */ /* 0x001ea80000300a00 */
[----:B------:R-:W4:Y:S04]  /*7ead0*/  LDL.LU R23, [R1+0x36c] ;  /* 0x00036c0001177983 */ /* 0x000f280000300800 */
[----:B------:R0:W-:Y:S04]  /*7eae0*/  STL.64 [R1+0x1520], R10 ;  /* 0x0015200a01007387 */ /* 0x0001e80000100a00 */
[----:B0-----:R-:W2:Y:S01]  /*7eaf0*/  LDL.LU.64 R10, [R1+0x240] ;  /* 0x00024000010a7983 */ /* 0x001ea20000300a00 */
[----:B---3--:R-:W-:-:S03]  /*7eb00*/  PRMT R3, R19, 0x7632, R3 ;  /* 0x0000763213037816 */ /* 0x008fc60000000003 */
[----:B------:R0:W-:Y:S04]  /*7eb10*/  STG.E.U16 [R14.64], R21 ;  /* 0x000000150e007986 */ /* 0x0001e8000c101504 */
[----:B0-----:R-:W3:Y:S04]  /*7eb20*/  LDL.LU.64 R14, [R1+0x1568] ;  /* 0x00156800010e7983 */ /* 0x001ee80000300a00 */
[----:B------:R-:W3:Y:S04]  /*7eb30*/  LDL.LU R21, [R1+0x35c] ;  /* 0x00035c0001157983 */ /* 0x000ee80000300800 */
[----:B------:R0:W-:Y:S04]  /*7eb40*/  STL.64 [R1+0x12c8], R2 ;  /* 0x0012c80201007387 */ /* 0x0001e80000100a00 */
[----:B0-----:R-:W3:Y:S04]  /*7eb50*/  LDL.LU.64 R2, [R1+0x230] ;  /* 0x0002300001027983 */ /* 0x001ee80000300a00 */
[----:B--2---:R0:W-:Y:S04]  /*7eb60*/  STG.E.U16 [R10.64], R19 ;  /* 0x000000130a007986 */ /* 0x0041e8000c101504 */
[----:B0-----:R-:W2:Y:S04]  /*7eb70*/  LDL.LU.64 R10, [R1+0x1f8] ;  /* 0x0001f800010a7983 */ /* 0x001ea80000300a00 */
[----:B--2---:R0:W-:Y:S04]  /*7eb80*/  STL.64 [R1+0x1530], R10 ;  /* 0x0015300a01007387 */ /* 0x0041e80000100a00 */
[----:B0-----:R-:W2:Y:S04]  /*7eb90*/  LDL.LU.64 R10, [R1+0x200] ;  /* 0x00020000010a7983 */ /* 0x001ea80000300a00 */
[----:B--2---:R0:W-:Y:S04]  /*7eba0*/  STL.64 [R1+0x1540], R10 ;  /* 0x0015400a01007387 */ /* 0x0041e80000100a00 */
[----:B0-----:R-:W2:Y:S01]  /*7ebb0*/  LDL.LU.64 R10, [R1+0x208] ;  /* 0x00020800010a7983 */ /* 0x001ea20000300a00 */
[----:B------:R-:W-:-:S03]  /*7ebc0*/  PRMT R12, R9, 0x7632, R12 ;  /* 0x00007632090c7816 */ /* 0x000fc6000000000c */
[----:B------:R-:W-:Y:S01]  /*7ebd0*/  STG.E.U16 [R16.64], R9 ;  /* 0x0000000910007986 */ /* 0x000fe2000c101504 */
[----:B---3--:R-:W-:-:S03]  /*7ebe0*/  PRMT R14, R6, 0x7632, R14 ;  /* 0x00007632060e7816 */ /* 0x008fc6000000000e */
[----:B------:R-:W-:Y:S01]  /*7ebf0*/  STG.E.U16 [R2.64], R6 ;  /* 0x0000000602007986 */ /* 0x000fe2000c101504 */
[----:B------:R-:W-:-:S03]  /*7ec00*/  PRMT R18, R0, 0x7632, R18 ;  /* 0x0000763200127816 */ /* 0x000fc60000000012 */
[----:B------:R-:W-:Y:S04]  /*7ec10*/  STG.E.U16 [R26.64], R28 ;  /* 0x0000001c1a007986 */ /* 0x000fe8000c101504 */
[----:B------:R-:W-:Y:S04]  /*7ec20*/  STG.E.U16 [R4.64], R0 ;  /* 0x0000000004007986 */ /* 0x000fe8000c101504 */
[----:B------:R-:W-:Y:S04]  /*7ec30*/  STG.E.U16 [R24.64], R29 ;  /* 0x0000001d18007986 */ /* 0x000fe8000c101504 */
[----:B--2---:R0:W-:Y:S04]  /*7ec40*/  STL.64 [R1+0x1550], R10 ;  /* 0x0015500a01007387 */ /* 0x0041e80000100a00 */
[----:B0-----:R-:W2:Y:S04]  /*7ec50*/  LDL.LU.64 R10, [R1+0x210] ;  /* 0x00021000010a7983 */ /* 0x001ea80000300a00 */
[----:B------:R-:W3:Y:S04]  /*7ec60*/  LDL.LU R19, [R1+0x364] ;  /* 0x0003640001137983 */ /* 0x000ee80000300800 */
[----:B------:R-:W2:Y:S04]  /*7ec70*/  LDL.LU.64 R16, [R1+0x1560] ;  /* 0x0015600001107983 */ /* 0x000ea80000300a00 */
[----:B------:R-:W3:Y:S04]  /*7ec80*/  LDL.LU.64 R8, [R1+0x1f0] ;  /* 0x0001f00001087983 */ /* 0x000ee80000300a00 */
[----:B------:R-:W3:Y:S04]  /*7ec90*/  LDL.LU R6, [R1+0x33c] ;  /* 0x00033c0001067983 */ /* 0x000ee80000300800 */
[----:B------:R-:W3:Y:S04]  /*7eca0*/  LDL.LU.64 R2, [R1+0x1d0] ;  /* 0x0001d00001027983 */ /* 0x000ee80000300a00 */
[----:B------:R-:W3:Y:S04]  /*7ecb0*/  LDL.LU R26, [R1+0x344] ;  /* 0x00034400011a7983 */ /* 0x000ee80000300800 */
[----:B------:R-:W3:Y:S04]  /*7ecc0*/  LDL.LU R27, [R1+0x334] ;  /* 0x00033400011b7983 */ /* 0x000ee80000300800 */
[----:B------:R-:W3:Y:S04]  /*7ecd0*/  LDL.LU.64 R4, [R1+0x1c8] ;  /* 0x0001c80001047983 */ /* 0x000ee80000300a00 */
[----:B------:R-:W3:Y:S04]  /*7ece0*/  LDL.LU R0, [R1+0x32c] ;  /* 0x00032c0001007983 */ /* 0x000ee80000300800 */
[----:B------:R-:W3:Y:S01]  /*7ecf0*/  LDL.LU.64 R24, [R1+0x1558] ;  /* 0x0015580001187983 */ /* 0x000ee20000300a00 */
[----:B------:R-:W-:-:S02]  /*7ed00*/  PRMT R20, R29, 0x7632, R20 ;  /* 0x000076321d147816 */ /* 0x000fc40000000014 */
[----:B--2---:R-:W-:Y:S02]  /*7ed10*/  PRMT R16, R28, 0x7632, R16 ;  /* 0x000076321c107816 */ /* 0x004fe40000000010 */
[----:B------:R-:W2:Y:S04]  /*7ed20*/  LDL.LU.64 R28, [R1+0x1c0] ;  /* 0x0001c000011c7983 */ /* 0x000ea80000300a00 */
[----:B---3--:R0:W-:Y:S01]  /*7ed30*/  STG.E.U16 [R10.64], R24 ;  /* 0x000000180a007986 */ /* 0x0081e2000c101504 */
[----:B-----5:R-:W-:-:S03]  /*7ed40*/  PRMT R22, R24, 0x7632, R22 ;  /* 0x0000763218167816 */ /* 0x020fc60000000016 */
[----:B0-----:R-:W3:Y:S04]  /*7ed50*/  LDL.LU.64 R10, [R1+0x1550] ;  /* 0x00155000010a7983 */ /* 0x001ee80000300a00 */
[----:B------:R-:W5:Y:S04]  /*7ed60*/  LDL.LU R24, [R1+0x1548] ;  /* 0x0015480001187983 */ /* 0x000f680000300800 */
[----:B---3--:R0:W-:Y:S01]  /*7ed70*/  STG.E.U16 [R10.64], R25 ;  /* 0x000000190a007986 */ /* 0x0081e2000c101504 */
[----:B-----5:R-:W-:-:S03]  /*7ed80*/  PRMT R24, R25, 0x7632, R24 ;  /* 0x0000763219187816 */ /* 0x020fc60000000018 */
[----:B0-----:R-:W3:Y:S04]  /*7ed90*/  LDL.LU.64 R10, [R1+0x1540] ;  /* 0x00154000010a7983 */ /* 0x001ee80000300a00 */
[----:B------:R-:W4:Y:S02]  /*7eda0*/  LDL.LU R25, [R1+0x1538] ;  /* 0x0015380001197983 */ /* 0x000f240000300800 */
[----:B----4-:R-:W-:Y:S02]  /*7edb0*/  PRMT R25, R23, 0x7632, R25 ;  /* 0x0000763217197816 */ /* 0x010fe40000000019 */
[----:B---3--:R-:W-:Y:S04]  /*7edc0*/  STG.E.U16 [R10.64], R23 ;  /* 0x000000170a007986 */ /* 0x008fe8000c101504 */
[----:B------:R0:W-:Y:S04]  /*7edd0*/  STL.64 [R1+0x1260], R24 ;  /* 0x0012601801007387 */ /* 0x0001e80000100a00 */
[----:B0-----:R-:W3:Y:S04]  /*7ede0*/  LDL.LU.64 R24, [R1+0x1d8] ;  /* 0x0001d80001187983 */ /* 0x001ee80000300a00 */
[----:B------:R-:W4:Y:S04]  /*7edf0*/  LDL.LU.64 R10, [R1+0x1530] ;  /* 0x00153000010a7983 */ /* 0x000f280000300a00 */
[----:B------:R-:W5:Y:S02]  /*7ee00*/  LDL.LU R23, [R1+0x1528] ;  /* 0x0015280001177983 */ /* 0x000f640000300800 */
[----:B-----5:R-:W-:-:S02]  /*7ee10*/  PRMT R23, R21, 0x7632, R23 ;  /* 0x0000763215177816 */ /* 0x020fc40000000017 */
[----:B----4-:R-:W-:Y:S04]  /*7ee20*/  STG.E.U16 [R10.64], R21 ;  /* 0x000000150a007986 */ /* 0x010fe8000c101504 */
[----:B------:R0:W-:Y:S04]  /*7ee30*/  STL.64 [R1+0x1270], R22 ;  /* 0x0012701601007387 */ /* 0x0001e80000100a00 */
[----:B0-----:R-:W4:Y:S04]  /*7ee40*/  LDL.LU R22, [R1+0x354] ;  /* 0x0003540001167983 */ /* 0x001f280000300800 */
[----:B------:R-:W5:Y:S04]  /*7ee50*/  LDL.LU R23, [R1+0x34c] ;  /* 0x00034c0001177983 */ /* 0x000f680000300800 */
[----:B------:R-:W2:Y:S04]  /*7ee60*/  LDL.LU.64 R10, [R1+0x1520] ;  /* 0x00152000010a7983 */ /* 0x000ea80000300a00 */
[----:B------:R-:W2:Y:S04]  /*7ee70*/  LDL.LU R21, [R1+0x1518] ;  /* 0x0015180001157983 */ /* 0x000ea80000300800 */
[----:B------:R-:W-:Y:S01]  /*7ee80*/  STG.E.U16 [R8.64], R19 ;  /* 0x0000001308007986 */ /* 0x000fe2000c101504 */
[----:B--2---:R-:W-:-:S05]  /*7ee90*/  PRMT R21, R19, 0x7632, R21 ;  /* 0x0000763213157816 */ /* 0x004fca0000000015 */
[----:B------:R0:W-:Y:S04]  /*7eea0*/  STL.64 [R1+0x1280], R20 ;  /* 0x0012801401007387 */ /* 0x0001e80000100a00 */
[----:B0-----:R-:W2:Y:S04]  /*7eeb0*/  LDL.LU.64 R20, [R1+0x1e0] ;  /* 0x0001e00001147983 */ /* 0x001ea80000300a00 */
[----:B------:R-:W2:Y:S04]  /*7eec0*/  LDL.LU.64 R8, [R1+0x1510] ;  /* 0x0015100001087983 */ /* 0x000ea80000300a00 */
[----:B------:R-:W4:Y:S02]  /*7eed0*/  LDL.LU R19, [R1+0x1508] ;  /* 0x0015080001137983 */ /* 0x000f240000300800 */
[----:B----4-:R-:W-:-:S05]  /*7eee0*/  PRMT R19, R22, 0x7632, R19 ;  /* 0x0000763216137816 */ /* 0x010fca0000000013 */
[----:B------:R0:W-:Y:S04]  /*7eef0*/  STL.64 [R1+0x1290], R18 ;  /* 0x0012901201007387 */ /* 0x0001e80000100a00 */
[----:B0-----:R-:W4:Y:S01]  /*7ef00*/  LDL.LU.64 R18, [R1+0x1e8] ;  /* 0x0001e80001127983 */ /* 0x001f220000300a00 */
[----:B-----5:R-:W-:Y:S02]  /*7ef10*/  PRMT R17, R23, 0x7632, R17 ;  /* 0x0000763217117816 */ /* 0x020fe40000000011 */
[----:B------:R-:W-:Y:S02]  /*7ef20*/  PRMT R15, R6, 0x7632, R15 ;  /* 0x00007632060f7816 */ /* 0x000fe4000000000f */
[----:B------:R-:W-:Y:S02]  /*7ef30*/  PRMT R13, R26, 0x7632, R13 ;  /* 0x000076321a0d7816 */ /* 0x000fe4000000000d */
[----:B------:R-:W-:Y:S01]  /*7ef40*/  PRMT R11, R27, 0x7632, R11 ;  /* 0x000076321b0b7816 */ /* 0x000fe2000000000b */
[----:B------:R-:W-:Y:S01]  /*7ef50*/  STL.64 [R1+0x12a0], R16 ;  /* 0x0012a01001007387 */ /* 0x000fe20000100a00 */
[----:B--2---:R-:W-:-:S03]  /*7ef60*/  PRMT R9, R0, 0x7632, R9 ;  /* 0x0000763200097816 */ /* 0x004fc60000000009 */
[----:B------:R-:W-:Y:S04]  /*7ef70*/  STL.64 [R1+0x12b0], R14 ;  /* 0x0012b00e01007387 */ /* 0x000fe80000100a00 */
[----:B------:R-:W-:Y:S04]  /*7ef80*/  STL.64 [R1+0x12b8], R12 ;  /* 0x0012b80c01007387 */ /* 0x000fe80000100a00 */
[----:B------:R-:W-:Y:S04]  /*7ef90*/  STL.64 [R1+0x12d8], R10 ;  /* 0x0012d80a01007387 */ /* 0x000fe80000100a00 */
[----:B------:R-:W-:Y:S04]  /*7efa0*/  STL.64 [R1+0x12e8], R8 ;  /* 0x0012e80801007387 */ /* 0x000fe80000100a00 */
[----:B----4-:R-:W-:Y:S04]  /*7efb0*/  STG.E.U16 [R18.64], R22 ;  /* 0x0000001612007986 */ /* 0x010fe8000c101504 */
[----:B------:R-:W-:Y:S04]  /*7efc0*/  STG.E.U16 [R20.64], R23 ;  /* 0x0000001714007986 */ /* 0x000fe8000c101504 */
[----:B---3--:R-:W-:Y:S04]  /*7efd0*/  STG.E.U16 [R24.64], R6 ;  /* 0x0000000618007986 */ /* 0x008fe8000c101504 */
[----:B------:R-:W-:Y:S04]  /*7efe0*/  STG.E.U16 [R2.64], R26 ;  /* 0x0000001a02007986 */ /* 0x000fe8000c101504 */
[----:B------:R-:W-:Y:S04]  /*7eff0*/  STG.E.U16 [R4.64], R27 ;  /* 0x0000001b04007986 */ /* 0x000fe8000c101504 */
[----:B------:R0:W-:Y:S04]  /*7f000*/  STG.E.U16 [R28.64], R0 ;  /* 0x000000001c007986 */ /* 0x0001e8000c101504 */
[----:B0-----:R-:W2:Y:S04]  /*7f010*/  LDL.LU R29, [R1+0x324] ;  /* 0x00032400011d7983 */ /* 0x001ea80000300800 */
[----:B------:R-:W3:Y:S04]  /*7f020*/  LDL.LU R28, [R1+0x31c] ;  /* 0x00031c00011c7983 */ /* 0x000ee80000300800 */
[----:B------:R-:W4:Y:S04]  /*7f030*/  LDL.LU R0, [R1+0x314] ;  /* 0x0003140001007983 */ /* 0x000f280000300800 */
[----:B------:R-:W5:Y:S04]  /*7f040*/  LDL.LU.64 R4, [R1+0x140] ;  /* 0x0001400001047983 */ /* 0x000f680000300a00 */
[----:B-----5:R0:W-:Y:S04]  /*7f050*/  STL [R1+0x1428], R4 ;  /* 0x0014280401007387 */ /* 0x0201e80000100800 */
[----:B0-----:R-:W5:Y:S04]  /*7f060*/  LDL.LU.S16 R4, [R1+0x350] ;  /* 0x0003500001047983 */ /* 0x001f680000300600 */
        /* <DEDUP_REMOVED lines=17> */
[----:B0-----:R-:W5:Y:S04]  /*7f180*/  LDL.LU R4, [R1+0x304] ;  /* 0x0003040001047983 */ /* 0x001f680000300800 */
[----:B-----5:R0:W-:Y:S04]  /*7f190*/  STL [R1+0x14cc], R4 ;  /* 0x0014cc0401007387 */ /* 0x0201e80000100800 */
[----:B0-----:R-:W5:Y:S04]  /*7f1a0*/  LDL.LU R4, [R1+0x30c] ;  /* 0x00030c0001047983 */ /* 0x001f680000300800 */
[----:B------:R0:W-:Y:S04]  /*7f1b0*/  STL [R1+0x1418], R5 ;  /* 0x0014180501007387 */ /* 0x0001e80000100800 */
[----:B0-----:R-:W2:Y:S04]  /*7f1c0*/  LDL.LU.S16 R5, [R1+0x348] ;  /* 0x0003480001057983 */ /* 0x001ea80000300600 */
[----:B--2---:R-:W-:Y:S04]  /*7f1d0*/  STL [R1+0x14c8], R5 ;  /* 0x0014c80501007387 */ /* 0x004fe80000100800 */
[----:B-----5:R0:W-:Y:S04]  /*7f1e0*/  STL.64 [R1+0x14e0], R4 ;  /* 0x0014e00401007387 */ /* 0x0201e80000100a00 */
[----:B0-----:R-:W2:Y:S04]  /*7f1f0*/  LDL.LU.64 R4, [R1+0x1a8] ;  /* 0x0001a80001047983 */ /* 0x001ea80000300a00 */
[----:B--2---:R0:W-:Y:S04]  /*7f200*/  STL.64 [R1+0x14f0], R4 ;  /* 0x0014f00401007387 */ /* 0x0041e80000100a00 */
[----:B0-----:R-:W2:Y:S04]  /*7f210*/  LDL.LU.64 R4, [R1+0x1b0] ;  /* 0x0001b00001047983 */ /* 0x001ea80000300a00 */
[----:B--2---:R0:W-:Y:S04]  /*7f220*/  STL.64 [R1+0x1500], R4 ;  /* 0x0015000401007387 */ /* 0x0041e80000100a00 */
[----:B0-----:R-:W2:Y:S04]  /*7f230*/  LDL.LU.64 R4, [R1+0x1b8] ;  /* 0x0001b80001047983 */ /* 0x001ea80000300a00 */
[----:B------:R-:W5:Y:S04]  /*7f240*/  LDL.LU.64 R8, [R1+0x130] ;  /* 0x0001300001087983 */ /* 0x000f680000300a00 */
[----:B-----5:R0:W-:Y:S04]  /*7f250*/  STL.64 [R1+0x1420], R8 ;  /* 0x0014200801007387 */ /* 0x0201e80000100a00 */
[----:B0-----:R-:W5:Y:S04]  /*7f260*/  LDL.LU.64 R8, [R1+0x148] ;  /* 0x0001480001087983 */ /* 0x001f680000300a00 */
        /* <DEDUP_REMOVED lines=19> */
[----:B0-----:R-:W5:Y:S01]  /*7f3a0*/  LDL.LU.64 R8, [R1+0x198] ;  /* 0x0001980001087983 */ /* 0x001f620000300a00 */
[----:B------:R-:W-:-:S03]  /*7f3b0*/  PRMT R7, R29, 0x7632, R7 ;  /* 0x000076321d077816 */ /* 0x000fc60000000007 */
[----:B--2---:R-:W-:Y:S04]  /*7f3c0*/  STG.E.U16 [R4.64], R29 ;  /* 0x0000001d04007986 */ /* 0x004fe8000c101504 */
[----:B-----5:R0:W-:Y:S04]  /*7f3d0*/  STL.64 [R1+0x14d0], R8 ;  /* 0x0014d00801007387 */ /* 0x0201e80000100a00 */
[----:B0-----:R-:W2:Y:S04]  /*7f3e0*/  LDL.LU.64 R8, [R1+0x1a0] ;  /* 0x0001a00001087983 */ /* 0x001ea80000300a00 */
[----:B------:R-:W5:Y:S04]  /*7f3f0*/  LDL.LU.S16 R12, [R1+0x330] ;  /* 0x00033000010c7983 */ /* 0x000f680000300600 */
[----:B------:R-:W2:Y:S04]  /*7f400*/  LDL.LU.64 R10, [R1+0x128] ;  /* 0x00012800010a7983 */ /* 0x000ea80000300a00 */
[----:B------:R-:W2:Y:S04]  /*7f410*/  LDL.LU.S16 R13, [R1+0x328] ;  /* 0x00032800010d7983 */ /* 0x000ea80000300600 */
        /* <DEDUP_REMOVED lines=11> */
[----:B------:R0:W-:Y:S04]  /*7f4d0*/  STL [R1+0x1300], R7 ;  /* 0x0013000701007387 */ /* 0x0001e80000100800 */
[----:B0-----:R-:W2:Y:S04]  /*7f4e0*/  LDL.LU.S16 R7, [R1+0x338] ;  /* 0x0003380001077983 */ /* 0x001ea80000300600 */
[----:B------:R-:W3:Y:S04]  /*7f4f0*/  LDL.LU.64 R4, [R1+0x1500] ;  /* 0x0015000001047983 */ /* 0x000ee80000300a00 */
[----:B------:R-:W2:Y:S04]  /*7f500*/  LDL.LU R29, [R1+0x14f8] ;  /* 0x0014f800011d7983 */ /* 0x000ea80000300800 */
[----:B---3--:R0:W-:Y:S01]  /*7f510*/  STG.E.U16 [R4.64], R28 ;  /* 0x0000001c04007986 */ /* 0x0081e2000c101504 */
[----:B--2---:R-:W-:-:S03]  /*7f520*/  PRMT R29, R28, 0x7632, R29 ;  /* 0x000076321c1d7816 */ /* 0x004fc6000000001d */
[----:B0-----:R-:W2:Y:S04]  /*7f530*/  LDL.LU.64 R4, [R1+0x14f0] ;  /* 0x0014f00001047983 */ /* 0x001ea80000300a00 */
[----:B------:R-:W4:Y:S02]  /*7f540*/  LDL.LU R28, [R1+0x14e8] ;  /* 0x0014e800011c7983 */ /* 0x000f240000300800 */
[----:B----4-:R-:W-:Y:S02]  /*7f550*/  PRMT R28, R0, 0x7632, R28 ;  /* 0x00007632001c7816 */ /* 0x010fe4000000001c */
[----:B--2---:R-:W-:Y:S04]  /*7f560*/  STG.E.U16 [R4.64], R0 ;  /* 0x0000000004007986 */ /* 0x004fe8000c101504 */
[----:B------:R0:W-:Y:S04]  /*7f570*/  STL.64 [R1+0x12f8], R28 ;  /* 0x0012f81c01007387 */ /* 0x0001e80000100a00 */
[----:B0-----:R-:W2:Y:S04]  /*7f580*/  LDL.LU.64 R28, [R1+0x138] ;  /* 0x00013800011c7983 */ /* 0x001ea80000300a00 */
[----:B------:R-:W3:Y:S04]  /*7f590*/  LDL.LU.64 R4, [R1+0x14e0] ;  /* 0x0014e00001047983 */ /* 0x000ee80000300a00 */
[----:B------:R-:W3:Y:S02]  /*7f5a0*/  LDL.LU R0, [R1+0x14d8] ;  /* 0x0014d80001007983 */ /* 0x000ee40000300800 */
[----:B---3--:R-:W-:-:S02]  /*7f5b0*/  PRMT R0, R4, 0x7632, R0 ;  /* 0x0000763204007816 */ /* 0x008fc40000000000 */
[----:B------:R-:W-:Y:S04]  /*7f5c0*/  STG.E.U16 [R8.64], R4 ;  /* 0x0000000408007986 */ /* 0x000fe8000c101504 */
[----:B------:R0:W-:Y:S04]  /*7f5d0*/  STL [R1+0x1310], R0 ;  /* 0x0013100001007387 */ /* 0x0001e80000100800 */
[----:B0-----:R-:W3:Y:S04]  /*7f5e0*/  LDL.LU.S16 R0, [R1+0x340] ;  /* 0x0003400001007983 */ /* 0x001ee80000300600 */
[----:B------:R-:W4:Y:S04]  /*7f5f0*/  LDL.LU.64 R8, [R1+0x14d0] ;  /* 0x0014d00001087983 */ /* 0x000f280000300a00 */
[----:B------:R-:W2:Y:S02]  /*7f600*/  LDL.LU R4, [R1+0x14cc] ;  /* 0x0014cc0001047983 */ /* 0x000ea40000300800 */
[----:B--2---:R-:W-:-:S02]  /*7f610*/  PRMT R5, R4, 0x7632, R5 ;  /* 0x0000763204057816 */ /* 0x004fc40000000005 */
[----:B----4-:R-:W-:Y:S04]  /*7f620*/  STG.E.U16 [R8.64], R4 ;  /* 0x0000000408007986 */ /* 0x010fe8000c101504 */
[----:B------:R0:W-:Y:S04]  /*7f630*/  STL.S16 [R1+0x1a0], R5 ;  /* 0x0001a00501007387 */ /* 0x0001e80000100600 */
[----:B0-----:R-:W2:Y:S04]  /*7f640*/  LDL.LU R5, [R1+0x14c8] ;  /* 0x0014c80001057983 */ /* 0x001ea80000300800 */
[----:B------:R-:W4:Y:S04]  /*7f650*/  LDL.LU.64 R8, [R1+0x14c0] ;  /* 0x0014c00001087983 */ /* 0x000f280000300a00 */
[----:B------:R-:W4:Y:S04]  /*7f660*/  LDL.LU R4, [R1+0x14b8] ;  /* 0x0014b80001047983 */ /* 0x000f280000300800 */
[----:B----4-:R0:W-:Y:S04]  /*7f670*/  STG.E.U16 [R8.64], R4 ;  /* 0x0000000408007986 */ /* 0x0101e8000c101504 */
[----:B0-----:R-:W4:Y:S04]  /*7f680*/  LDL.LU.64 R8, [R1+0x14b0] ;  /* 0x0014b00001087983 */ /* 0x001f280000300a00 */
        /* <DEDUP_REMOVED lines=23> */
[----:B0-----:R-:W2:Y:S04]  /*7f800*/  LDL.LU.64 R8, [R1+0x1430] ;  /* 0x0014300001087983 */ /* 0x001ea80000300a00 */
[----:B------:R-:W3:Y:S04]  /*7f810*/  LDL.LU R4, [R1+0x1428] ;  /* 0x0014280001047983 */ /* 0x000ee80000300800 */
[----:B--2---:R0:W-:Y:S04]  /*7f820*/  STG.E.U16 [R8.64], R5 ;  /* 0x0000000508007986 */ /* 0x0041e8000c101504 */
[----:B0-----:R-:W5:Y:S04]  /*7f830*/  LDL.LU.64 R8, [R1+0x1420] ;  /* 0x0014200001087983 */ /* 0x001f680000300a00 */
[----:B------:R-:W3:Y:S04]  /*7f840*/  LDL.LU R5, [R1+0x1418] ;  /* 0x0014180001057983 */ /* 0x000ee80000300800 */
[----:B---3--:R0:W-:Y:S04]  /*7f850*/  STG.E.U16 [R4.64], R0 ;  /* 0x0000000004007986 */ /* 0x0081e8000c101504 */
[----:B0-----:R-:W2:Y:S04]  /*7f860*/  LDL.LU.64 R4, [R1+0x1410] ;  /* 0x0014100001047983 */ /* 0x001ea80000300a00 */
[----:B------:R-:W-:Y:S04]  /*7f870*/  STG.E.U16 [R28.64], R7 ;  /* 0x000000071c007986 */ /* 0x000fe8000c101504 */
[----:B-----5:R-:W-:Y:S04]  /*7f880*/  STG.E.U16 [R8.64], R12 ;  /* 0x0000000c08007986 */ /* 0x020fe8000c101504 */
[----:B------:R-:W-:Y:S04]  /*7f890*/  STG.E.U16 [R10.64], R13 ;  /* 0x0000000d0a007986 */ /* 0x000fe8000c101504 */
[----:B------:R-:W-:Y:S04]  /*7f8a0*/  STG.E.U16 [R14.64], R18 ;  /* 0x000000120e007986 */ /* 0x000fe8000c101504 */
[----:B------:R-:W-:Y:S04]  /*7f8b0*/  STG.E.U16 [R16.64], R19 ;  /* 0x0000001310007986 */ /* 0x000fe8000c101504 */
[----:B------:R-:W-:Y:S04]  /*7f8c0*/  STG.E.U16 [R20.64], R24 ;  /* 0x0000001814007986 */ /* 0x000fe8000c101504 */
[----:B------:R-:W-:Y:S04]  /*7f8d0*/  STG.E.U16 [R22.64], R25 ;  /* 0x0000001916007986 */ /* 0x000fe8000c101504 */
[----:B------:R-:W-:Y:S04]  /*7f8e0*/  STG.E.U16 [R2.64], R6 ;  /* 0x0000000602007986 */ /* 0x000fe8000c101504 */
[----:B--2---:R0:W-:Y:S04]  /*7f8f0*/  STG.E.U16 [R26.64], R5 ;  /* 0x000000051a007986 */ /* 0x0041e8000c101504 */
[----:B0-----:R-:W2:Y:S04]  /*7f900*/  LDL.LU.64 R26, [R1+0xf0] ;  /* 0x0000f000011a7983 */ /* 0x001ea80000300a00 */
[----:B------:R-:W3:Y:S04]  /*7f910*/  LDL.LU.S16 R0, [R1+0x278] ;  /* 0x0002780001007983 */ /* 0x000ee80000300600 */
[----:B---3--:R0:W-:Y:S04]  /*7f920*/  STL [R1+0x1320], R0 ;  /* 0x0013200001007387 */ /* 0x0081e80000100800 */
[----:B0-----:R-:W3:Y:S04]  /*7f930*/  LDL.LU.S16 R0, [R1+0x280] ;  /* 0x0002800001007983 */ /* 0x001ee80000300600 */
        /* <DEDUP_REMOVED lines=28> */
[----:B------:R-:W4:Y:S04]  /*7fb00*/  LDL.LU.S16 R7, [R1+0x270] ;  /* 0x0002700001077983 */ /* 0x000f280000300600 */
        /* <DEDUP_REMOVED lines=34> */
[----:B0-----:R-:W3:Y:S04]  /*7fd30*/  LDL.LU.64 R28, [R1+0xe8] ;  /* 0x0000e800011c7983 */ /* 0x001ee80000300a00 */
[----:B------:R-:W5:Y:S04]  /*7fd40*/  LDL.LU.S16 R6, [R1+0x268] ;  /* 0x0002680001067983 */ /* 0x000f680000300600 */
[----:B------:R-:W4:Y:S04]  /*7fd50*/  LDL.LU.64 R8, [R1+0x58] ;  /* 0x0000580001087983 */ /* 0x000f280000300a00 */
        /* <DEDUP_REMOVED lines=8> */
[----:B--2---:R0:W-:Y:S04]  /*7fde0*/  STG.E.U16 [R26.64], R4 ;  /* 0x000000041a007986 */ /* 0x0041e8000c101504 */
[----:B------:R-:W2:Y:S04]  /*7fdf0*/  LDL.LU.64 R24, [R1+0x10] ;  /* 0x0000100001187983 */ /* 0x000ea80000300a00 */
[----:B0-----:R-:W2:Y:S04]  /*7fe00*/  LDL.LU.64 R26, [R1+0x8] ;  /* 0x00000800011a7983 */ /* 0x001ea80000300a00 */
[----:B------:R-:W2:Y:S04]  /*7fe10*/  LDL.LU.64 R4, [R1] ;  /* 0x0000000001047983 */ /* 0x000ea80000300a00 */
[----:B---3--:R0:W-:Y:S04]  /*7fe20*/  STG.E.U16 [R28.64], R0 ;  /* 0x000000001c007986 */ /* 0x0081e8000c101504 */
[----:B0-----:R-:W3:Y:S04]  /*7fe30*/  LDL.LU.64 R28, [R1+0x1408] ;  /* 0x00140800011c7983 */ /* 0x001ee80000300a00 */
[----:B------:R-:W3:Y:S04]  /*7fe40*/  LDL.LU R0, [R1+0x1400] ;  /* 0x0014000001007983 */ /* 0x000ee80000300800 */
        /* <DEDUP_REMOVED lines=43> */
[----:B0-----:R-:W4:Y:S04]  /*80100*/  LDL.LU.64 R28, [R1+0x1318] ;  /* 0x00131800011c7983 */ /* 0x001f280000300a00 */
[----:B------:R-:W3:Y:S04]  /*80110*/  LDL.LU R0, [R1+0x1310] ;  /* 0x0013100001007983 */ /* 0x000ee80000300800 */
[----:B----4-:R0:W-:Y:S04]  /*80120*/  STG.E.U16 [R28.64], R7 ;  /* 0x000000071c007986 */ /* 0x0101e8000c101504 */
[----:B0-----:R-:W5:Y:S04]  /*80130*/  LDL.LU.64 R28, [R1+0x1308] ;  /* 0x00130800011c7983 */ /* 0x001f680000300a00 */
[----:B------:R-:W4:Y:S04]  /*80140*/  LDL.LU R7, [R1+0x1300] ;  /* 0x0013000001077983 */ /* 0x000f280000300800 */
[----:B-----5:R0:W-:Y:S04]  /*80150*/  STG.E.U16 [R28.64], R6 ;  /* 0x000000061c007986 */ /* 0x0201e8000c101504 */
[----:B0-----:R-:W5:Y:S01]  /*80160*/  LDL.LU.64 R28, [R1+0x12f8] ;  /* 0x0012f800011c7983 */ /* 0x001f620000300a00 */
[----:B------:R-:W2:Y:S03]  /*80170*/  LDL.LU R6, [R1+0x12f0] ;  /* 0x0012f00001067983 */ /* 0x000ea60000300800 */
[----:B--2---:R0:W-:Y:S04]  /*80180*/  STG.E.U16 [R8.64], R6 ;  /* 0x0000000608007986 */ /* 0x0041e8000c101504 */
[----:B0-----:R-:W2:Y:S01]  /*80190*/  LDL.LU.64 R8, [R1+0x12e8] ;  /* 0x0012e80001087983 */ /* 0x001ea20000300a00 */
[----:B------:R-:W5:Y:S03]  /*801a0*/  LDL.LU R6, [R1+0x12e0] ;  /* 0x0012e00001067983 */ /* 0x000f660000300800 */
[----:B--2---:R0:W-:Y:S04]  /*801b0*/  STG.E.U16 [R10.64], R8 ;  /* 0x000000080a007986 */ /* 0x0041e8000c101504 */
[----:B0-----:R-:W2:Y:S01]  /*801c0*/  LDL.LU.64 R10, [R1+0x12d8] ;  /* 0x0012d800010a7983 */ /* 0x001ea20000300a00 */
[----:B------:R-:W4:Y:S03]  /*801d0*/  LDL.LU R8, [R1+0x12d0] ;  /* 0x0012d00001087983 */ /* 0x000f260000300800 */
[----:B--2---:R0:W-:Y:S04]  /*801e0*/  STG.E.U16 [R2.64], R10 ;  /* 0x0000000a02007986 */ /* 0x0041e8000c101504 */
[----:B0-----:R-:W2:Y:S01]  /*801f0*/  LDL.LU.64 R2, [R1+0x12c8] ;  /* 0x0012c80001027983 */ /* 0x001ea20000300a00 */
[----:B------:R-:W3:Y:S03]  /*80200*/  LDL.LU R10, [R1+0x12c0] ;  /* 0x0012c000010a7983 */ /* 0x000ee60000300800 */
        /* <DEDUP_REMOVED lines=21> */
[----:B--2---:R0:W-:Y:S01]  /*80360*/  STG.E.U16 [R26.64], R24 ;  /* 0x000000181a007986 */ /* 0x0041e2000c101504 */
[----:B------:R1:W-:Y:S03]  /*80370*/  STG.E.U16 [R4.64], R25 ;  /* 0x0000001904007986 */ /* 0x0003e6000c101504 */
[----:B0-----:R-:W2:Y:S01]  /*80380*/  LDL.LU.64 R26, [R1+0x1250] ;  /* 0x00125000011a7983 */ /* 0x001ea20000300a00 */
[----:B------:R-:W2:Y:S02]  /*80390*/  LDL.LU R24, [R1+0x1248] ;  /* 0x0012480001187983 */ /* 0x000ea40000300800 */
[----:B-1----:R-:W2:Y:S02]  /*803a0*/  LDL.LU.64 R4, [R1+0x1240] ;  /* 0x0012400001047983 */ /* 0x002ea40000300a00 */
[----:B------:R-:W2:Y:S02]  /*803b0*/  LDL.LU R25, [R1+0x1238] ;  /* 0x0012380001197983 */ /* 0x000ea40000300800 */
[----:B--2---:R0:W-:Y:S04]  /*803c0*/  STG.E.U16 [R24.64], R23 ;  /* 0x0000001718007986 */ /* 0x0041e8000c101504 */
[----:B0-----:R-:W3:Y:S01]  /*803d0*/  LDL.LU R23, [R1+0x1234] ;  /* 0x0012340001177983 */ /* 0x001ee20000300800 */
[----:B------:R-:W2:Y:S02]  /*803e0*/  LDL.LU R24, [R1+0x5c4] ;  /* 0x0005c40001187983 */ /* 0x000ea40000300800 */
[----:B------:R-:W2:Y:S01]  /*803f0*/  LDL.LU R25, [R1+0x8b4] ;  /* 0x0008b40001197983 */ /* 0x000ea20000300800 */
[----:B---3--:R0:W-:Y:S04]  /*80400*/  STG.E.U16 [R22.64], R21 ;  /* 0x0000001516007986 */ /* 0x0081e8000c101504 */
        /* <DEDUP_REMOVED lines=24> */
[----:B0-----:R-:W4:Y:S01]  /*80590*/  LDL.LU R9, [R1+0x1218] ;  /* 0x0012180001097983 */ /* 0x001f220000300800 */
[----:B------:R-:W3:Y:S02]  /*805a0*/  LDL.LU R10, [R1+0x8c8] ;  /* 0x0008c800010a7983 */ /* 0x000ee40000300800 */
[----:B------:R-:W2:Y:S01]  /*805b0*/  LDL.LU R11, [R1+0x8c4] ;  /* 0x0008c400010b7983 */ /* 0x000ea20000300800 */
[----:B----4-:R0:W-:Y:S04]  /*805c0*/  STG.E.U16 [R8.64], R7 ;  /* 0x0000000708007986 */ /* 0x0101e8000c101504 */
[----:B0-----:R-:W5:Y:S01]  /*805d0*/  LDL.LU R7, [R1+0x1214] ;  /* 0x0012140001077983 */ /* 0x001f620000300800 */
[----:B------:R-:W2:Y:S02]  /*805e0*/  LDL.LU R8, [R1+0x8d0] ;  /* 0x0008d00001087983 */ /* 0x000ea40000300800 */
[----:B------:R-:W4:Y:S01]  /*805f0*/  LDL.LU R9, [R1+0x8cc] ;  /* 0x0008cc0001097983 */ /* 0x000f220000300800 */
[----:B-----5:R0:W-:Y:S04]  /*80600*/  STG.E.U16 [R6.64], R29 ;  /* 0x0000001d06007986 */ /* 0x0201e8000c101504 */
[----:B0-----:R-:W5:Y:S01]  /*80610*/  LDL.LU R29, [R1+0x8dc] ;  /* 0x0008dc00011d7983 */ /* 0x001f620000300800 */
[----:B------:R-:W3:Y:S02]  /*80620*/  LDL.LU R6, [R1+0x8d8] ;  /* 0x0008d80001067983 */ /* 0x000ee40000300800 */
[----:B------:R-:W4:Y:S02]  /*80630*/  LDL.LU R7, [R1+0x8d4] ;  /* 0x0008d40001077983 */ /* 0x000f240000300800 */
[----:B------:R-:W-:Y:S01]  /*80640*/  STG.E.U16 [R4.64], R28 ;  /* 0x0000001c04007986 */ /* 0x000fe2000c101504 */
[----:B------:R0:W-:Y:S01]  /*80650*/  STG.E.U16 [R26.64], R0 ;  /* 0x000000001a007986 */ /* 0x0001e2000c101504 */
[----:B--2---:R-:W-:-:S02]  /*80660*/  FFMA R23, R23, 0.69314718246459960938, R8 ;  /* 0x3f31721817177823 */ /* 0x004fc40000000008 */
[----:B---3--:R-:W-:Y:S02]  /*80670*/  FFMA R21, R21, 0.69314718246459960938, R6 ;  /* 0x3f31721815157823 */ /* 0x008fe40000000006 */
[----:B------:R-:W-:Y:S02]  /*80680*/  FFMA R6, R3, 0.69314718246459960938, R25 ;  /* 0x3f31721803067823 */ /* 0x000fe40000000019 */
[----:B----4-:R-:W-:Y:S01]  /*80690*/  FFMA R22, R22, 0.69314718246459960938, R7 ;  /* 0x3f31721816167823 */ /* 0x010fe20000000007 */
[----:B------:R-:W2:Y:S01]  /*806a0*/  LDL.LU R3, [R1+0x8b0] ;  /* 0x0008b00001037983 */ /* 0x000ea20000300800 */
[----:B------:R-:W2:Y:S02]  /*806b0*/  LDL.LU R7, [R1+0x5cc] ;  /* 0x0005cc0001077983 */ /* 0x000ea40000300800 */
[----:B0-----:R-:W3:Y:S02]  /*806c0*/  LDL.LU.S16 R0, [R1+0x1a0] ;  /* 0x0001a00001007983 */ /* 0x001ee40000300600 */
[----:B------:R-:W4:Y:S02]  /*806d0*/  LDL.LU R8, [R1+0x5e0] ;  /* 0x0005e00001087983 */ /* 0x000f240000300800 */
[----:B----4-:R0:W-:Y:S04]  /*806e0*/  STL [R1+0x1200], R8 ;  /* 0x0012000801007387 */ /* 0x0101e80000100800 */
[----:B0-----:R-:W4:Y:S04]  /*806f0*/  LDL.LU R8, [R1+0x8a0] ;  /* 0x0008a00001087983 */ /* 0x001f280000300800 */
[----:B----4-:R0:W-:Y:S04]  /*80700*/  STL [R1+0x1204], R8 ;  /* 0x0012040801007387 */ /* 0x0101e80000100800 */
[----:B0-----:R-:W4:Y:S04]  /*80710*/  LDL.LU R8, [R1+0x8a4] ;  /* 0x0008a40001087983 */ /* 0x001f280000300800 */
[----:B----4-:R0:W-:Y:S04]  /*80720*/  STL [R1+0x1208], R8 ;  /* 0x0012080801007387 */ /* 0x0101e80000100800 */
[----:B0-----:R-:W4:Y:S01]  /*80730*/  LDL.LU R8, [R1+0x8a8] ;  /* 0x0008a80001087983 */ /* 0x001f220000300800 */
[----:B------:R-:W-:-:S03]  /*80740*/  FFMA R16, R16, 0.69314718246459960938, R9 ;  /* 0x3f31721810107823 */ /* 0x000fc60000000009 */
[----:B----4-:R0:W-:Y:S04]  /*80750*/  STL [R1+0x120c], R8 ;  /* 0x00120c0801007387 */ /* 0x0101e80000100800 */
[----:B0-----:R-:W4:Y:S01]  /*80760*/  LDL.LU R8, [R1+0x8ac] ;  /* 0x0008ac0001087983 */ /* 0x001f220000300800 */
[----:B------:R-:W2:Y:S02]  /*80770*/  LDL.LU R9, [R1+0x5e4] ;  /* 0x0005e40001097983 */ /* 0x000ea40000300800 */
[----:B------:R-:W-:Y:S01]  /*80780*/  FFMA R17, R17, 0.69314718246459960938, R10 ;  /* 0x3f31721811117823 */ /* 0x000fe2000000000a */
[----:B--2---:R0:W-:Y:S04]  /*80790*/  STL [R1+0x11fc], R9 ;  /* 0x0011fc0901007387 */ /* 0x0041e80000100800 */
[----:B0-----:R-:W2:Y:S01]  /*807a0*/  LDL.LU R9, [R1+0x89c] ;  /* 0x00089c0001097983 */ /* 0x001ea20000300800 */
        /* <DEDUP_REMOVED lines=12> */
[----:B------:R-:W2:Y:S03]  /*80870*/  LDL.LU R13, [R1+0x5f4] ;  /* 0x0005f400010d7983 */ /* 0x000ea60000300800 */
[----:B--2---:R0:W-:Y:S04]  /*80880*/  STL [R1+0x11ec], R13 ;  /* 0x0011ec0d01007387 */ /* 0x0041e80000100800 */
[----:B0-----:R-:W2:Y:S01]  /*80890*/  LDL.LU R13, [R1+0x878] ;  /* 0x00087800010d7983 */ /* 0x001ea20000300800 */
[----:B------:R-:W2:Y:S02]  /*808a0*/  LDL.LU R14, [R1+0x5f8] ;  /* 0x0005f800010e7983 */ /* 0x000ea40000300800 */
[----:B------:R-:W-:Y:S01]  /*808b0*/  FFMA R5, R24, 0.69314718246459960938, R15 ;  /* 0x3f31721818057823 */ /* 0x000fe2000000000f */
[----:B--2---:R0:W-:Y:S04]  /*808c0*/  STL [R1+0x11e8], R14 ;  /* 0x0011e80e01007387 */ /* 0x0041e80000100800 */
[----:B0-----:R-:W2:Y:S01]  /*808d0*/  LDL.LU R14, [R1+0x874] ;  /* 0x00087400010e7983 */ /* 0x001ea20000300800 */
[----:B------:R-:W2:Y:S02]  /*808e0*/  LDL.LU R15, [R1+0x5fc] ;  /* 0x0005fc00010f7983 */ /* 0x000ea40000300800 */
[----:B-----5:R-:W-:-:S02]  /*808f0*/  FFMA R20, R20, 0.69314718246459960938, R29 ;  /* 0x3f31721814147823 */ /* 0x020fc4000000001d */
[----:B------:R-:W-:Y:S01]  /*80900*/  FFMA R7, R7, 0.69314718246459960938, R3 ;  /* 0x3f31721807077823 */ /* 0x000fe20000000003 */
[----:B--2---:R0:W-:Y:S04]  /*80910*/  STL [R1+0x11e4], R15 ;  /* 0x0011e40f01007387 */ /* 0x0041e80000100800 */
[----:B0-----:R-:W2:Y:S01]  /*80920*/  LDL.LU R15, [R1+0x870] ;  /* 0x00087000010f7983 */ /* 0x001ea20000300800 */
[----:B------:R-:W5:Y:S02]  /*80930*/  LDL.LU R26, [R1+0x500] ;  /* 0x00050000011a7983 */ /* 0x000f640000300800 */
[----:B------:R-:W2:Y:S02]  /*80940*/  LDL.LU R27, [R1+0x80c] ;  /* 0x00080c00011b7983 */ /* 0x000ea40000300800 */
[----:B------:R-:W2:Y:S01]  /*80950*/  LDL.LU R28, [R1+0x804] ;  /* 0x00080400011c7983 */ /* 0x000ea20000300800 */
[----:B------:R-:W2:Y:S01]  /*80960*/  LDL.LU R29, [R1+0x7e4] ;  /* 0x0007e400011d7983 */ /* 0x000ea20000300800 */
[----:B------:R-:W2:Y:S02]  /*80970*/  LDL.LU R24, [R1+0x7d4] ;  /* 0x0007d40001187983 */ /* 0x000ea40000300800 */
[----:B------:R-:W2:Y:S02]  /*80980*/  LDL.LU R25, [R1+0x7c0] ;  /* 0x0007c00001197983 */ /* 0x000ea40000300800 */
[----:B------:R-:W3:Y:S02]  /*80990*/  LDL.LU R3, [R1+0x1210] ;  /* 0x0012100001037983 */ /* 0x000ee40000300800 */
[----:B---3--:R0:W-:Y:S01]  /*809a0*/  STG.E.U16 [R2.64], R0 ;  /* 0x0000000002007986 */ /* 0x0081e2000c101504 */
[----:B------:R-:W-:Y:S06]  /*809b0*/  BAR.SYNC.DEFER_BLOCKING 0x0 ;  /* 0x0000000000007b1d */ /* 0x000fec0000010000 */
[----:B0-----:R-:W0:Y:S04]  /*809c0*/  S2R R0, SR_TID.X ;  /* 0x0000000000007919 */ /* 0x001e280000002100 */
[----:B------:R-:W3:Y:S01]  /*809d0*/  LDL.LU R2, [R1+0x810] ;  /* 0x0008100001027983 */ /* 0x000ee20000300800 */
[----:B------:R-:W2:Y:S02]  /*809e0*/  LDL.LU R3, [R1+0x808] ;  /* 0x0008080001037983 */ /* 0x000ea40000300800 */
[----:B0-----:R-:W-:-:S05]  /*809f0*/  IMAD.SHL.U32 R0, R0, 0x4, RZ ;  /* 0x0000000400007824 */ /* 0x001fca00078e00ff */
[----:B------:R-:W-:-:S05]  /*80a00*/  LOP3.LUT R0, R0, 0x70, RZ, 0xc0, !PT ;  /* 0x0000007000007812 */ /* 0x000fca00078ec0ff */
[----:B------:R0:W-:Y:S04]  /*80a10*/  STS.128 [R0], R20 ;  /* 0x0000001400007388 */ /* 0x0001e80000000c00 */
[----:B------:R1:W-:Y:S04]  /*80a20*/  STS.128 [R0+0x80], R16 ;  /* 0x0000801000007388 */ /* 0x0003e80000000c00 */
[----:B------:R1:W-:Y:S04]  /*80a30*/  STS.128 [R0+0x100], R4 ;  /* 0x0001000400007388 */ /* 0x0003e80000000c00 */
[----:B0-----:R-:W2:Y:S01]  /*80a40*/  LDL.LU R20, [R1+0x814] ;  /* 0x0008140001147983 */ /* 0x001ea20000300800 */
[----:B------:R-:W2:Y:S02]  /*80a50*/  LDL.LU R21, [R1+0x3a0] ;  /* 0x0003a00001157983 */ /* 0x000ea40000300800 */
[----:B------:R-:W2:Y:S02]  /*80a60*/  LDL.LU R22, [R1+0x81c] ;  /* 0x00081c0001167983 */ /* 0x000ea40000300800 */
[----:B------:R-:W2:Y:S01]  /*80a70*/  LDL.LU R23, [R1+0x818] ;  /* 0x0008180001177983 */ /* 0x000ea20000300800 */
[----:B-1----:R-:W2:Y:S01]  /*80a80*/  LDL.LU R16, [R1+0x860] ;  /* 0x0008600001107983 */ /* 0x002ea20000300800 */
[----:B------:R-:W2:Y:S02]  /*80a90*/  LDL.LU R17, [R1+0x600] ;  /* 0x0006000001117983 */ /* 0x000ea40000300800 */
[----:B------:R-:W2:Y:S02]  /*80aa0*/  LDL.LU R18, [R1+0x840] ;  /* 0x0008400001127983 */ /* 0x000ea40000300800 */
[----:B------:R-:W2:Y:S01]  /*80ab0*/  LDL.LU R19, [R1+0x398] ;  /* 0x0003980001137983 */ /* 0x000ea20000300800 */
[----:B------:R-:W4:Y:S01]  /*80ac0*/  LDL.LU R4, [R1+0x5d0] ;  /* 0x0005d00001047983 */ /* 0x000f220000300800 */
[----:B------:R-:W2:Y:S02]  /*80ad0*/  LDL.LU R5, [R1+0x5d4] ;  /* 0x0005d40001057983 */ /* 0x000ea40000300800 */
[----:B------:R-:W2:Y:S02]  /*80ae0*/  LDL.LU R6, [R1+0x5d8] ;  /* 0x0005d80001067983 */ /* 0x000ea40000300800 */
[----:B------:R-:W2:Y:S01]  /*80af0*/  LDL.LU R7, [R1+0x5dc] ;  /* 0x0005dc0001077983 */ /* 0x000ea20000300800 */
[----:B------:R-:W2:Y:S01]  /*80b00*/  LDL.LU R0, [R1+0x868] ;  /* 0x0008680001007983 */ /* 0x000ea20000300800 */
[----:B----4-:R-:W-:-:S03]  /*80b10*/  FFMA R4, R4, 0.69314718246459960938, R8 ;  /* 0x3f31721804047823 */ /* 0x010fc60000000008 */
[----:B------:R-:W2:Y:S02]  /*80b20*/  LDL.LU R8, [R1+0x120c] ;  /* 0x00120c0001087983 */ /* 0x000ea40000300800 */
[----:B--2---:R-:W-:Y:S02]  /*80b30*/  FFMA R5, R5, 0.69314718246459960938, R8 ;  /* 0x3f31721805057823 */ /* 0x004fe40000000008 */
[----:B------:R-:W2:Y:S02]  /*80b40*/  LDL.LU R8, [R1+0x1208] ;  /* 0x0012080001087983 */ /* 0x000ea40000300800 */
[----:B--2---:R-:W-:Y:S02]  /*80b50*/  FFMA R6, R6, 0.69314718246459960938, R8 ;  /* 0x3f31721806067823 */ /* 0x004fe40000000008 */
[----:B------:R-:W2:Y:S02]  /*80b60*/  LDL.LU R8, [R1+0x1204] ;  /* 0x0012040001087983 */ /* 0x000ea40000300800 */
[----:B--2---:R-:W-:-:S02]  /*80b70*/  FFMA R7, R7, 0.69314718246459960938, R8 ;  /* 0x3f31721807077823 */ /* 0x004fc40000000008 */
        /* <DEDUP_REMOVED lines=14> */
[----:B------:R-:W2:Y:S01]  /*80c60*/  LDL.LU R15, [R1+0x11e4] ;  /* 0x0011e400010f7983 */ /* 0x000ea20000300800 */
[----:B------:R-:W-:Y:S02]  /*80c70*/  FFMA R16, R17, 0.69314718246459960938, R16 ;  /* 0x3f31721811107823 */ /* 0x000fe40000000010 */
[----:B------:R-:W-:Y:S02]  /*80c80*/  FFMA R17, R19, 0.69314718246459960938, R18 ;  /* 0x3f31721813117823 */ /* 0x000fe40000000012 */
[----:B------:R-:W-:Y:S01]  /*80c90*/  FFMA R18, R21, 0.69314718246459960938, R20 ;  /* 0x3f31721815127823 */ /* 0x000fe20000000014 */
[----:B------:R-:W-:-:S02]  /*80ca0*/  FSEL R19, R22, -INF , P6 ;  /* 0xff80000016137808 */ /* 0x000fc40003000000 */
[----:B------:R-:W-:Y:S02]  /*80cb0*/  FSEL R20, R23, -INF , P5 ;  /* 0xff80000017147808 */ /* 0x000fe40002800000 */
[----:B---3--:R-:W-:Y:S01]  /*80cc0*/  FSEL R21, R2, -INF , P4 ;  /* 0xff80000002157808 */ /* 0x008fe20002000000 */
[----:B------:R-:W-:Y:S01]  /*80cd0*/  FSEL R22, R3, -INF , P3 ;  /* 0xff80000003167808 */ /* 0x000fe20001800000 */
[----:B-----5:R-:W-:Y:S01]  /*80ce0*/  FSEL R23, R26, -INF , P2 ;  /* 0xff8000001a177808 */ /* 0x020fe20001000000 */
[----:B------:R-:W-:Y:S02]  /*80cf0*/  FFMA R19, R19, 0.69314718246459960938, R27 ;  /* 0x3f31721813137823 */ /* 0x000fe4000000001b */
[----:B------:R-:W-:Y:S02]  /*80d00*/  FFMA R20, R20, 0.69314718246459960938, R28 ;  /* 0x3f31721814147823 */ /* 0x000fe4000000001c */
[----:B------:R-:W-:Y:S02]  /*80d10*/  FFMA R21, R21, 0.69314718246459960938, R29 ;  /* 0x3f31721815157823 */ /* 0x000fe4000000001d */
[----:B------:R-:W-:-:S02]  /*80d20*/  FFMA R22, R22, 0.69314718246459960938, R24 ;  /* 0x3f31721816167823 */ /* 0x000fc40000000018 */
[----:B------:R-:W-:Y:S02]  /*80d30*/  FFMA R23, R23, 0.69314718246459960938, R25 ;  /* 0x3f31721817177823 */ /* 0x000fe40000000019 */
[----:B--2---:R-:W-:Y:S02]  /*80d40*/  FFMA R15, R15, 0.69314718246459960938, R0 ;  /* 0x3f3172180f0f7823 */ /* 0x004fe40000000000 */
[----:B------:R-:W0:Y:S02]  /*80d50*/  S2R R0, SR_TID.X ;  /* 0x0000000000007919 */ /* 0x000e240000002100 */
[----:B0-----:R-:W-:-:S04]  /*80d60*/  SHF.L.U32 R0, R0, 0x2, RZ ;  /* 0x0000000200007819 */ /* 0x001fc800000006ff */
[----:B------:R-:W-:-:S05]  /*80d70*/  LOP3.LUT R0, R0, 0x70, RZ, 0xc0, !PT ;  /* 0x0000007000007812 */ /* 0x000fca00078ec0ff */
[----:B------:R0:W-:Y:S04]  /*80d80*/  STS.128 [R0+0x180], R4 ;  /* 0x0001800400007388 */ /* 0x0001e80000000c00 */
[----:B------:R0:W-:Y:S04]  /*80d90*/  STS.128 [R0+0x200], R8 ;  /* 0x0002000800007388 */ /* 0x0001e80000000c00 */
[----:B------:R0:W-:Y:S04]  /*80da0*/  STS.128 [R0+0x280], R12 ;  /* 0x0002800c00007388 */ /* 0x0001e80000000c00 */
[----:B------:R0:W-:Y:S04]  /*80db0*/  STS.128 [R0+0x300], R16 ;  /* 0x0003001000007388 */ /* 0x0001e80000000c00 */
[----:B------:R0:W-:Y:S01]  /*80dc0*/  STS.128 [R0+0x380], R20 ;  /* 0x0003801400007388 */ /* 0x0001e20000000c00 */
[----:B------:R-:W-:Y:S06]  /*80dd0*/  BAR.SYNC.DEFER_BLOCKING 0x0 ;  /* 0x0000000000007b1d */ /* 0x000fec0000010000 */
[----:B------:R-:W-:Y:S05]  /*80de0*/  @P0 EXIT ;  /* 0x000000000000094d */ /* 0x000fea0003800000 */
[----:B0-----:R-:W2:Y:S04]  /*80df0*/  LDL.LU R29, [R1+0x504] ;  /* 0x00050400011d7983 */ /* 0x001ea80000300800 */
[----:B------:R-:W3:Y:S04]  /*80e00*/  LDL.LU R25, [R1+0x11e0] ;  /* 0x0011e00001197983 */ /* 0x000ee80000300800 */
[----:B------:R-:W0:Y:S02]  /*80e10*/  S2R R24, SR_CTAID.Y ;  /* 0x0000000000187919 */ /* 0x000e240000002600 */
[----:B0-----:R-:W-:-:S05]  /*80e20*/  IMAD R0, R24, c[0x0][0x1cc], RZ ;  /* 0x0000730018007a24 */ /* 0x001fca00078e02ff */
[C---:B------:R-:W-:Y:S01]  /*80e30*/  SHF.L.U32 R2, R0.reuse, 0x2, RZ ;  /* 0x0000000200027819 */ /* 0x040fe200000006ff */
[----:B------:R-:W-:Y:S01]  /*80e40*/  IMAD.HI R0, R0, 0x4, RZ ;  /* 0x0000000400007827 */ /* 0x000fe200078e02ff */
[----:B--2---:R-:W0:Y:S03]  /*80e50*/  LDS R7, [R29] ;  /* 0x000000001d077984 */ /* 0x004e260000000800 */
[C---:B---3--:R-:W-:Y:S02]  /*80e60*/  IMAD.SHL.U32 R3, R25.reuse, 0x4, RZ ;  /* 0x0000000419037824 */ /* 0x048fe400078e00ff */
[----:B------:R-:W-:-:S03]  /*80e70*/  IMAD.HI R5, R25, 0x4, RZ ;  /* 0x0000000419057827 */ /* 0x000fc600078e02ff */
[----:B------:R-:W-:-:S04]  /*80e80*/  IADD3 R2, P0, P1, R3, c[0x0][0x180], R2 ;  /* 0x0000600003027a10 */ /* 0x000fc8000791e002 */
[----:B------:R-:W-:-:S05]  /*80e90*/  IADD3.X R3, R5, c[0x0][0x184], R0, P0, P1 ;  /* 0x0000610005037a10 */ /* 0x000fca00007e2400 */
[----:B0-----:R-:W-:Y:S01]  /*80ea0*/  STG.E [R2.64], R7 ;  /* 0x0000000702007986 */ /* 0x001fe2000c101904 */
[----:B------:R-:W-:Y:S05]  /*80eb0*/  EXIT ;  /* 0x000000000000794d */ /* 0x000fea0003800000 */
.L_x_2:
[----:B------:R-:W-:-:S00]  /*80ec0*/  BRA `(.L_x_2) ;  /* 0xfffffff000007947 */ /* 0x000fc0000383ffff */
[----:B------:R-:W-:-:S00]  /*80ed0*/  NOP ;  /* 0x0000000000007918 */ /* 0x000fc00000000000 */
        /* <DEDUP_REMOVED lines=10> */
.L_x_3:


//--------------------- .nv.global.init           --------------------------
	.section	.nv.global.init,"aw",@progbits
.nv.global.init:
	.type		_$_str,@object
	.size		_$_str,(.L_0 - _$_str)
_$_str:
        /*0000*/ 	.byte	0x5f, 0x5f, 0x43, 0x55, 0x44, 0x41, 0x5f, 0x46, 0x54, 0x5a, 0x00
.L_0:


//--------------------- .nv.shared.attn_fwd       --------------------------
	.section	.nv.shared.attn_fwd,"aw",@nobits
	.sectionflags	@""
	.align	16
